//
// Generated by NVIDIA NVVM Compiler
//
// Compiler Build ID: CL-36424714
// Cuda compilation tools, release 13.0, V13.0.88
// Based on NVVM 20.0.0
//

.version 9.0
.target sm_100
.address_size 64

	// .globl	_Z14finalReductionPfS_i
// _ZZ20warpShuffleReductionILj1024EEvPfS0_iE11warpResults has been demoted
// _ZZ30warpShuffleReductionVectorizedILj1024EEvPfS0_iE11warpResults has been demoted
// _ZZN3cub18CUB_300001_SM_10006detail6reduce28DeviceReduceSingleTileKernelINS2_10policy_hubIfjN4cuda3std3__44plusIvEEE10Policy1000EPfSC_jS9_ffNS7_10__identityEEEvT0_T1_T2_T3_T4_T6_E12temp_storage has been demoted
// _ZZN3cub18CUB_300001_SM_10006detail6reduce18DeviceReduceKernelINS2_10policy_hubIfjN4cuda3std3__44plusIvEEE10Policy1000EPfjS9_fNS7_10__identityEEEvT0_PT3_T1_NS0_13GridEvenShareISH_EET2_T4_E12temp_storage has been demoted
// _ZZN3cub18CUB_300001_SM_10006detail6reduce28DeviceReduceSingleTileKernelINS2_10policy_hubIfjN4cuda3std3__44plusIvEEE10Policy1000EPfSC_iS9_ffNS7_10__identityEEEvT0_T1_T2_T3_T4_T6_E12temp_storage has been demoted
.global .align 1 .b8 _ZN34_INTERNAL_0e5d66cb_4_k_cu_6f62384d4cuda3std3__45__cpo5beginE[1];
.global .align 1 .b8 _ZN34_INTERNAL_0e5d66cb_4_k_cu_6f62384d4cuda3std3__45__cpo3endE[1];
.global .align 1 .b8 _ZN34_INTERNAL_0e5d66cb_4_k_cu_6f62384d4cuda3std3__45__cpo6cbeginE[1];
.global .align 1 .b8 _ZN34_INTERNAL_0e5d66cb_4_k_cu_6f62384d4cuda3std3__45__cpo4cendE[1];
.global .align 1 .b8 _ZN34_INTERNAL_0e5d66cb_4_k_cu_6f62384d4cuda3std3__45__cpo6rbeginE[1];
.global .align 1 .b8 _ZN34_INTERNAL_0e5d66cb_4_k_cu_6f62384d4cuda3std3__45__cpo4rendE[1];
.global .align 1 .b8 _ZN34_INTERNAL_0e5d66cb_4_k_cu_6f62384d4cuda3std3__45__cpo7crbeginE[1];
.global .align 1 .b8 _ZN34_INTERNAL_0e5d66cb_4_k_cu_6f62384d4cuda3std3__45__cpo5crendE[1];
.global .align 1 .b8 _ZN34_INTERNAL_0e5d66cb_4_k_cu_6f62384d4cuda3std3__436_GLOBAL__N__0e5d66cb_4_k_cu_6f62384d6ignoreE[1];
.global .align 1 .b8 _ZN34_INTERNAL_0e5d66cb_4_k_cu_6f62384d4cuda3std3__419piecewise_constructE[1];
.global .align 1 .b8 _ZN34_INTERNAL_0e5d66cb_4_k_cu_6f62384d4cuda3std3__48in_placeE[1];
.global .align 1 .b8 _ZN34_INTERNAL_0e5d66cb_4_k_cu_6f62384d4cuda3std3__420unreachable_sentinelE[1];
.global .align 1 .b8 _ZN34_INTERNAL_0e5d66cb_4_k_cu_6f62384d4cuda3std3__47nulloptE[1];
.global .align 1 .b8 _ZN34_INTERNAL_0e5d66cb_4_k_cu_6f62384d4cuda3std3__48unexpectE[1];
.global .align 1 .b8 _ZN34_INTERNAL_0e5d66cb_4_k_cu_6f62384d4cuda3std6ranges3__45__cpo4swapE[1];
.global .align 1 .b8 _ZN34_INTERNAL_0e5d66cb_4_k_cu_6f62384d4cuda3std6ranges3__45__cpo9iter_moveE[1];
.global .align 1 .b8 _ZN34_INTERNAL_0e5d66cb_4_k_cu_6f62384d4cuda3std6ranges3__45__cpo5beginE[1];
.global .align 1 .b8 _ZN34_INTERNAL_0e5d66cb_4_k_cu_6f62384d4cuda3std6ranges3__45__cpo3endE[1];
.global .align 1 .b8 _ZN34_INTERNAL_0e5d66cb_4_k_cu_6f62384d4cuda3std6ranges3__45__cpo6cbeginE[1];
.global .align 1 .b8 _ZN34_INTERNAL_0e5d66cb_4_k_cu_6f62384d4cuda3std6ranges3__45__cpo4cendE[1];
.global .align 1 .b8 _ZN34_INTERNAL_0e5d66cb_4_k_cu_6f62384d4cuda3std6ranges3__45__cpo7advanceE[1];
.global .align 1 .b8 _ZN34_INTERNAL_0e5d66cb_4_k_cu_6f62384d4cuda3std6ranges3__45__cpo9iter_swapE[1];
.global .align 1 .b8 _ZN34_INTERNAL_0e5d66cb_4_k_cu_6f62384d4cuda3std6ranges3__45__cpo4nextE[1];
.global .align 1 .b8 _ZN34_INTERNAL_0e5d66cb_4_k_cu_6f62384d4cuda3std6ranges3__45__cpo4prevE[1];
.global .align 1 .b8 _ZN34_INTERNAL_0e5d66cb_4_k_cu_6f62384d4cuda3std6ranges3__45__cpo4dataE[1];
.global .align 1 .b8 _ZN34_INTERNAL_0e5d66cb_4_k_cu_6f62384d4cuda3std6ranges3__45__cpo5cdataE[1];
.global .align 1 .b8 _ZN34_INTERNAL_0e5d66cb_4_k_cu_6f62384d4cuda3std6ranges3__45__cpo4sizeE[1];
.global .align 1 .b8 _ZN34_INTERNAL_0e5d66cb_4_k_cu_6f62384d4cuda3std6ranges3__45__cpo5ssizeE[1];
.global .align 1 .b8 _ZN34_INTERNAL_0e5d66cb_4_k_cu_6f62384d4cuda3std6ranges3__45__cpo8distanceE[1];
.global .align 1 .b8 _ZN34_INTERNAL_0e5d66cb_4_k_cu_6f62384d6thrust24THRUST_300001_SM_1000_NS6system6detail10sequential3seqE[1];
.global .align 1 .b8 _ZN34_INTERNAL_0e5d66cb_4_k_cu_6f62384d6thrust24THRUST_300001_SM_1000_NS12placeholders2_1E[1];
.global .align 1 .b8 _ZN34_INTERNAL_0e5d66cb_4_k_cu_6f62384d6thrust24THRUST_300001_SM_1000_NS12placeholders2_2E[1];
.global .align 1 .b8 _ZN34_INTERNAL_0e5d66cb_4_k_cu_6f62384d6thrust24THRUST_300001_SM_1000_NS12placeholders2_3E[1];
.global .align 1 .b8 _ZN34_INTERNAL_0e5d66cb_4_k_cu_6f62384d6thrust24THRUST_300001_SM_1000_NS12placeholders2_4E[1];
.global .align 1 .b8 _ZN34_INTERNAL_0e5d66cb_4_k_cu_6f62384d6thrust24THRUST_300001_SM_1000_NS12placeholders2_5E[1];
.global .align 1 .b8 _ZN34_INTERNAL_0e5d66cb_4_k_cu_6f62384d6thrust24THRUST_300001_SM_1000_NS12placeholders2_6E[1];
.global .align 1 .b8 _ZN34_INTERNAL_0e5d66cb_4_k_cu_6f62384d6thrust24THRUST_300001_SM_1000_NS12placeholders2_7E[1];
.global .align 1 .b8 _ZN34_INTERNAL_0e5d66cb_4_k_cu_6f62384d6thrust24THRUST_300001_SM_1000_NS12placeholders2_8E[1];
.global .align 1 .b8 _ZN34_INTERNAL_0e5d66cb_4_k_cu_6f62384d6thrust24THRUST_300001_SM_1000_NS12placeholders2_9E[1];
.global .align 1 .b8 _ZN34_INTERNAL_0e5d66cb_4_k_cu_6f62384d6thrust24THRUST_300001_SM_1000_NS12placeholders3_10E[1];

.visible .entry _Z14finalReductionPfS_i(
	.param .u64 .ptr .align 1 _Z14finalReductionPfS_i_param_0,
	.param .u64 .ptr .align 1 _Z14finalReductionPfS_i_param_1,
	.param .u32 _Z14finalReductionPfS_i_param_2
)
{
	.reg .pred 	%p<14>;
	.reg .b32 	%r<64>;
	.reg .b32 	%f<70>;
	.reg .b64 	%rd<21>;

	ld.param.u64 	%rd7, [_Z14finalReductionPfS_i_param_0];
	ld.param.u64 	%rd6, [_Z14finalReductionPfS_i_param_1];
	ld.param.u32 	%r23, [_Z14finalReductionPfS_i_param_2];
	cvta.to.global.u64 	%rd1, %rd7;
	mov.u32 	%r1, %tid.x;
	mov.u32 	%r2, %ntid.x;
	shr.s32 	%r24, %r23, 31;
	shr.u32 	%r25, %r24, 30;
	add.s32 	%r26, %r23, %r25;
	shr.s32 	%r3, %r26, 2;
	setp.ge.s32 	%p1, %r1, %r3;
	mov.f32 	%f68, 0f00000000;
	@%p1 bra 	$L__BB0_7;
	add.s32 	%r27, %r1, %r2;
	max.u32 	%r28, %r3, %r27;
	setp.lt.u32 	%p2, %r27, %r3;
	selp.u32 	%r29, 1, 0, %p2;
	add.s32 	%r30, %r27, %r29;
	sub.s32 	%r31, %r28, %r30;
	div.u32 	%r32, %r31, %r2;
	add.s32 	%r4, %r32, %r29;
	and.b32  	%r33, %r4, 3;
	setp.eq.s32 	%p3, %r33, 3;
	mov.f32 	%f68, 0f00000000;
	mov.u32 	%r59, %r1;
	@%p3 bra 	$L__BB0_4;
	mul.wide.u32 	%rd8, %r1, 16;
	add.s64 	%rd20, %rd1, %rd8;
	mul.wide.u32 	%rd3, %r2, 16;
	add.s32 	%r34, %r4, 1;
	and.b32  	%r35, %r34, 3;
	neg.s32 	%r57, %r35;
	mov.f32 	%f68, 0f00000000;
	mov.u32 	%r59, %r1;
$L__BB0_3:
	.pragma "nounroll";
	ld.global.v4.f32 	{%f15, %f16, %f17, %f18}, [%rd20];
	add.f32 	%f19, %f15, %f16;
	add.f32 	%f20, %f19, %f17;
	add.f32 	%f21, %f20, %f18;
	add.f32 	%f68, %f68, %f21;
	add.s32 	%r59, %r59, %r2;
	add.s64 	%rd20, %rd20, %rd3;
	add.s32 	%r57, %r57, 1;
	setp.ne.s32 	%p4, %r57, 0;
	@%p4 bra 	$L__BB0_3;
$L__BB0_4:
	setp.lt.u32 	%p5, %r4, 3;
	@%p5 bra 	$L__BB0_7;
	shl.b32 	%r36, %r2, 1;
	add.s32 	%r62, %r59, %r36;
	shl.b32 	%r12, %r2, 2;
	mad.lo.s32 	%r61, %r2, 3, %r59;
	add.s32 	%r60, %r2, %r59;
$L__BB0_6:
	mul.wide.u32 	%rd9, %r59, 16;
	add.s64 	%rd10, %rd1, %rd9;
	ld.global.v4.f32 	{%f22, %f23, %f24, %f25}, [%rd10];
	add.f32 	%f26, %f22, %f23;
	add.f32 	%f27, %f26, %f24;
	add.f32 	%f28, %f27, %f25;
	add.f32 	%f29, %f68, %f28;
	add.s32 	%r37, %r59, %r2;
	mul.wide.u32 	%rd11, %r60, 16;
	add.s64 	%rd12, %rd1, %rd11;
	ld.global.v4.f32 	{%f30, %f31, %f32, %f33}, [%rd12];
	add.f32 	%f34, %f30, %f31;
	add.f32 	%f35, %f34, %f32;
	add.f32 	%f36, %f35, %f33;
	add.f32 	%f37, %f29, %f36;
	add.s32 	%r38, %r37, %r2;
	mul.wide.u32 	%rd13, %r62, 16;
	add.s64 	%rd14, %rd1, %rd13;
	ld.global.v4.f32 	{%f38, %f39, %f40, %f41}, [%rd14];
	add.f32 	%f42, %f38, %f39;
	add.f32 	%f43, %f42, %f40;
	add.f32 	%f44, %f43, %f41;
	add.f32 	%f45, %f37, %f44;
	add.s32 	%r39, %r38, %r2;
	mul.wide.u32 	%rd15, %r61, 16;
	add.s64 	%rd16, %rd1, %rd15;
	ld.global.v4.f32 	{%f46, %f47, %f48, %f49}, [%rd16];
	add.f32 	%f50, %f46, %f47;
	add.f32 	%f51, %f50, %f48;
	add.f32 	%f52, %f51, %f49;
	add.f32 	%f68, %f45, %f52;
	add.s32 	%r59, %r39, %r2;
	add.s32 	%r62, %r62, %r12;
	add.s32 	%r61, %r61, %r12;
	add.s32 	%r60, %r60, %r12;
	setp.lt.s32 	%p6, %r59, %r3;
	@%p6 bra 	$L__BB0_6;
$L__BB0_7:
	and.b32  	%r43, %r26, -4;
	sub.s32 	%r44, %r23, %r43;
	setp.ge.s32 	%p7, %r1, %r44;
	@%p7 bra 	$L__BB0_9;
	shl.b32 	%r45, %r3, 2;
	add.s32 	%r46, %r45, %r1;
	mul.wide.s32 	%rd17, %r46, 4;
	add.s64 	%rd18, %rd1, %rd17;
	ld.global.f32 	%f53, [%rd18];
	add.f32 	%f68, %f68, %f53;
$L__BB0_9:
	mov.b32 	%r47, %f68;
	shfl.sync.down.b32	%r48|%p8, %r47, 16, 31, -1;
	mov.b32 	%f54, %r48;
	add.f32 	%f55, %f68, %f54;
	mov.b32 	%r49, %f55;
	shfl.sync.down.b32	%r50|%p9, %r49, 8, 31, -1;
	mov.b32 	%f56, %r50;
	add.f32 	%f57, %f55, %f56;
	mov.b32 	%r51, %f57;
	shfl.sync.down.b32	%r52|%p10, %r51, 4, 31, -1;
	mov.b32 	%f58, %r52;
	add.f32 	%f59, %f57, %f58;
	mov.b32 	%r53, %f59;
	shfl.sync.down.b32	%r54|%p11, %r53, 2, 31, -1;
	mov.b32 	%f60, %r54;
	add.f32 	%f61, %f59, %f60;
	mov.b32 	%r55, %f61;
	shfl.sync.down.b32	%r56|%p12, %r55, 1, 31, -1;
	mov.b32 	%f62, %r56;
	add.f32 	%f10, %f61, %f62;
	setp.ne.s32 	%p13, %r1, 0;
	@%p13 bra 	$L__BB0_11;
	cvta.to.global.u64 	%rd19, %rd6;
	atom.global.add.f32 	%f63, [%rd19], %f10;
$L__BB0_11:
	ret;

}
	// .globl	_Z20warpShuffleReductionILj1024EEvPfS0_i
.visible .entry _Z20warpShuffleReductionILj1024EEvPfS0_i(
	.param .u64 .ptr .align 1 _Z20warpShuffleReductionILj1024EEvPfS0_i_param_0,
	.param .u64 .ptr .align 1 _Z20warpShuffleReductionILj1024EEvPfS0_i_param_1,
	.param .u32 _Z20warpShuffleReductionILj1024EEvPfS0_i_param_2
)
{
	.reg .pred 	%p<16>;
	.reg .b32 	%r<34>;
	.reg .b32 	%f<29>;
	.reg .b64 	%rd<9>;
	// demoted variable
	.shared .align 4 .b8 _ZZ20warpShuffleReductionILj1024EEvPfS0_iE11warpResults[128];
	ld.param.u64 	%rd1, [_Z20warpShuffleReductionILj1024EEvPfS0_i_param_0];
	ld.param.u64 	%rd2, [_Z20warpShuffleReductionILj1024EEvPfS0_i_param_1];
	ld.param.u32 	%r5, [_Z20warpShuffleReductionILj1024EEvPfS0_i_param_2];
	mov.u32 	%r1, %tid.x;
	mov.u32 	%r2, %ctaid.x;
	mov.u32 	%r3, %ntid.x;
	mad.lo.s32 	%r4, %r2, %r3, %r1;
	setp.ge.u32 	%p1, %r4, %r5;
	mov.f32 	%f27, 0f00000000;
	@%p1 bra 	$L__BB1_2;
	cvta.to.global.u64 	%rd3, %rd1;
	mul.wide.u32 	%rd4, %r4, 4;
	add.s64 	%rd5, %rd3, %rd4;
	ld.global.f32 	%f27, [%rd5];
$L__BB1_2:
	mov.b32 	%r6, %f27;
	shfl.sync.down.b32	%r7|%p2, %r6, 16, 31, -1;
	mov.b32 	%f8, %r7;
	add.f32 	%f9, %f27, %f8;
	mov.b32 	%r8, %f9;
	shfl.sync.down.b32	%r9|%p3, %r8, 8, 31, -1;
	mov.b32 	%f10, %r9;
	add.f32 	%f11, %f9, %f10;
	mov.b32 	%r10, %f11;
	shfl.sync.down.b32	%r11|%p4, %r10, 4, 31, -1;
	mov.b32 	%f12, %r11;
	add.f32 	%f13, %f11, %f12;
	mov.b32 	%r12, %f13;
	shfl.sync.down.b32	%r13|%p5, %r12, 2, 31, -1;
	mov.b32 	%f14, %r13;
	add.f32 	%f15, %f13, %f14;
	mov.b32 	%r14, %f15;
	shfl.sync.down.b32	%r15|%p6, %r14, 1, 31, -1;
	mov.b32 	%f16, %r15;
	add.f32 	%f3, %f15, %f16;
	and.b32  	%r16, %r1, 31;
	setp.ne.s32 	%p7, %r16, 0;
	@%p7 bra 	$L__BB1_4;
	shr.u32 	%r17, %r1, 3;
	mov.u32 	%r18, _ZZ20warpShuffleReductionILj1024EEvPfS0_iE11warpResults;
	add.s32 	%r19, %r18, %r17;
	st.shared.f32 	[%r19], %f3;
$L__BB1_4:
	bar.sync 	0;
	setp.gt.u32 	%p8, %r1, 31;
	@%p8 bra 	$L__BB1_9;
	shr.u32 	%r20, %r3, 5;
	setp.ge.u32 	%p9, %r1, %r20;
	mov.f32 	%f28, 0f00000000;
	@%p9 bra 	$L__BB1_7;
	shl.b32 	%r21, %r1, 2;
	mov.u32 	%r22, _ZZ20warpShuffleReductionILj1024EEvPfS0_iE11warpResults;
	add.s32 	%r23, %r22, %r21;
	ld.shared.f32 	%f28, [%r23];
$L__BB1_7:
	mov.b32 	%r24, %f28;
	shfl.sync.down.b32	%r25|%p10, %r24, 16, 31, -1;
	mov.b32 	%f18, %r25;
	add.f32 	%f19, %f28, %f18;
	mov.b32 	%r26, %f19;
	shfl.sync.down.b32	%r27|%p11, %r26, 8, 31, -1;
	mov.b32 	%f20, %r27;
	add.f32 	%f21, %f19, %f20;
	mov.b32 	%r28, %f21;
	shfl.sync.down.b32	%r29|%p12, %r28, 4, 31, -1;
	mov.b32 	%f22, %r29;
	add.f32 	%f23, %f21, %f22;
	mov.b32 	%r30, %f23;
	shfl.sync.down.b32	%r31|%p13, %r30, 2, 31, -1;
	mov.b32 	%f24, %r31;
	add.f32 	%f25, %f23, %f24;
	mov.b32 	%r32, %f25;
	shfl.sync.down.b32	%r33|%p14, %r32, 1, 31, -1;
	mov.b32 	%f26, %r33;
	add.f32 	%f6, %f25, %f26;
	setp.ne.s32 	%p15, %r1, 0;
	@%p15 bra 	$L__BB1_9;
	cvta.to.global.u64 	%rd6, %rd2;
	mul.wide.u32 	%rd7, %r2, 4;
	add.s64 	%rd8, %rd6, %rd7;
	st.global.f32 	[%rd8], %f6;
$L__BB1_9:
	ret;

}
	// .globl	_Z30warpShuffleReductionVectorizedILj1024EEvPfS0_i
.visible .entry _Z30warpShuffleReductionVectorizedILj1024EEvPfS0_i(
	.param .u64 .ptr .align 1 _Z30warpShuffleReductionVectorizedILj1024EEvPfS0_i_param_0,
	.param .u64 .ptr .align 1 _Z30warpShuffleReductionVectorizedILj1024EEvPfS0_i_param_1,
	.param .u32 _Z30warpShuffleReductionVectorizedILj1024EEvPfS0_i_param_2
)
{
	.reg .pred 	%p<23>;
	.reg .b32 	%r<59>;
	.reg .b32 	%f<106>;
	.reg .b64 	%rd<23>;
	// demoted variable
	.shared .align 4 .b8 _ZZ30warpShuffleReductionVectorizedILj1024EEvPfS0_iE11warpResults[128];
	ld.param.u64 	%rd3, [_Z30warpShuffleReductionVectorizedILj1024EEvPfS0_i_param_0];
	ld.param.u64 	%rd2, [_Z30warpShuffleReductionVectorizedILj1024EEvPfS0_i_param_1];
	ld.param.u32 	%r17, [_Z30warpShuffleReductionVectorizedILj1024EEvPfS0_i_param_2];
	cvta.to.global.u64 	%rd1, %rd3;
	mov.u32 	%r1, %tid.x;
	mov.u32 	%r2, %ctaid.x;
	mov.u32 	%r3, %ntid.x;
	mul.lo.s32 	%r18, %r3, %r2;
	shl.b32 	%r4, %r18, 5;
	shl.b32 	%r19, %r1, 2;
	add.s32 	%r5, %r19, %r4;
	setp.ge.s32 	%p1, %r5, %r17;
	mov.f32 	%f98, 0f00000000;
	@%p1 bra 	$L__BB2_2;
	shr.s32 	%r20, %r5, 2;
	mul.wide.s32 	%rd4, %r20, 16;
	add.s64 	%rd5, %rd1, %rd4;
	ld.global.v4.f32 	{%f22, %f23, %f24, %f25}, [%rd5];
	add.f32 	%f26, %f22, 0f00000000;
	add.f32 	%f27, %f26, %f23;
	add.f32 	%f28, %f27, %f24;
	add.f32 	%f98, %f28, %f25;
$L__BB2_2:
	shl.b32 	%r6, %r3, 2;
	add.s32 	%r7, %r5, %r6;
	setp.ge.s32 	%p2, %r7, %r17;
	@%p2 bra 	$L__BB2_4;
	shr.s32 	%r21, %r7, 2;
	mul.wide.s32 	%rd6, %r21, 16;
	add.s64 	%rd7, %rd1, %rd6;
	ld.global.v4.f32 	{%f29, %f30, %f31, %f32}, [%rd7];
	add.f32 	%f33, %f98, %f29;
	add.f32 	%f34, %f33, %f30;
	add.f32 	%f35, %f34, %f31;
	add.f32 	%f98, %f35, %f32;
$L__BB2_4:
	shl.b32 	%r8, %r3, 3;
	add.s32 	%r9, %r5, %r8;
	setp.ge.s32 	%p3, %r9, %r17;
	@%p3 bra 	$L__BB2_6;
	shr.s32 	%r22, %r9, 2;
	mul.wide.s32 	%rd8, %r22, 16;
	add.s64 	%rd9, %rd1, %rd8;
	ld.global.v4.f32 	{%f36, %f37, %f38, %f39}, [%rd9];
	add.f32 	%f40, %f98, %f36;
	add.f32 	%f41, %f40, %f37;
	add.f32 	%f42, %f41, %f38;
	add.f32 	%f98, %f42, %f39;
$L__BB2_6:
	add.s32 	%r23, %r3, %r1;
	shl.b32 	%r10, %r23, 2;
	add.s32 	%r24, %r8, %r10;
	add.s32 	%r11, %r24, %r4;
	setp.ge.s32 	%p4, %r11, %r17;
	@%p4 bra 	$L__BB2_8;
	shr.s32 	%r25, %r11, 2;
	mul.wide.s32 	%rd10, %r25, 16;
	add.s64 	%rd11, %rd1, %rd10;
	ld.global.v4.f32 	{%f43, %f44, %f45, %f46}, [%rd11];
	add.f32 	%f47, %f98, %f43;
	add.f32 	%f48, %f47, %f44;
	add.f32 	%f49, %f48, %f45;
	add.f32 	%f98, %f49, %f46;
$L__BB2_8:
	shl.b32 	%r12, %r3, 4;
	add.s32 	%r13, %r5, %r12;
	setp.ge.s32 	%p5, %r13, %r17;
	@%p5 bra 	$L__BB2_10;
	shr.s32 	%r26, %r13, 2;
	mul.wide.s32 	%rd12, %r26, 16;
	add.s64 	%rd13, %rd1, %rd12;
	ld.global.v4.f32 	{%f50, %f51, %f52, %f53}, [%rd13];
	add.f32 	%f54, %f98, %f50;
	add.f32 	%f55, %f54, %f51;
	add.f32 	%f56, %f55, %f52;
	add.f32 	%f98, %f56, %f53;
$L__BB2_10:
	add.s32 	%r27, %r12, %r10;
	add.s32 	%r14, %r27, %r4;
	setp.ge.s32 	%p6, %r14, %r17;
	@%p6 bra 	$L__BB2_12;
	shr.s32 	%r28, %r14, 2;
	mul.wide.s32 	%rd14, %r28, 16;
	add.s64 	%rd15, %rd1, %rd14;
	ld.global.v4.f32 	{%f57, %f58, %f59, %f60}, [%rd15];
	add.f32 	%f61, %f98, %f57;
	add.f32 	%f62, %f61, %f58;
	add.f32 	%f63, %f62, %f59;
	add.f32 	%f98, %f63, %f60;
$L__BB2_12:
	add.s32 	%r15, %r14, %r6;
	setp.ge.s32 	%p7, %r15, %r17;
	@%p7 bra 	$L__BB2_14;
	shr.s32 	%r29, %r15, 2;
	mul.wide.s32 	%rd16, %r29, 16;
	add.s64 	%rd17, %rd1, %rd16;
	ld.global.v4.f32 	{%f64, %f65, %f66, %f67}, [%rd17];
	add.f32 	%f68, %f98, %f64;
	add.f32 	%f69, %f68, %f65;
	add.f32 	%f70, %f69, %f66;
	add.f32 	%f98, %f70, %f67;
$L__BB2_14:
	add.s32 	%r16, %r8, %r14;
	setp.ge.s32 	%p8, %r16, %r17;
	@%p8 bra 	$L__BB2_16;
	shr.s32 	%r30, %r16, 2;
	mul.wide.s32 	%rd18, %r30, 16;
	add.s64 	%rd19, %rd1, %rd18;
	ld.global.v4.f32 	{%f71, %f72, %f73, %f74}, [%rd19];
	add.f32 	%f75, %f98, %f71;
	add.f32 	%f76, %f75, %f72;
	add.f32 	%f77, %f76, %f73;
	add.f32 	%f98, %f77, %f74;
$L__BB2_16:
	mov.b32 	%r31, %f98;
	shfl.sync.down.b32	%r32|%p9, %r31, 16, 31, -1;
	mov.b32 	%f78, %r32;
	add.f32 	%f79, %f98, %f78;
	mov.b32 	%r33, %f79;
	shfl.sync.down.b32	%r34|%p10, %r33, 8, 31, -1;
	mov.b32 	%f80, %r34;
	add.f32 	%f81, %f79, %f80;
	mov.b32 	%r35, %f81;
	shfl.sync.down.b32	%r36|%p11, %r35, 4, 31, -1;
	mov.b32 	%f82, %r36;
	add.f32 	%f83, %f81, %f82;
	mov.b32 	%r37, %f83;
	shfl.sync.down.b32	%r38|%p12, %r37, 2, 31, -1;
	mov.b32 	%f84, %r38;
	add.f32 	%f85, %f83, %f84;
	mov.b32 	%r39, %f85;
	shfl.sync.down.b32	%r40|%p13, %r39, 1, 31, -1;
	mov.b32 	%f86, %r40;
	add.f32 	%f17, %f85, %f86;
	and.b32  	%r41, %r1, 31;
	setp.ne.s32 	%p14, %r41, 0;
	@%p14 bra 	$L__BB2_18;
	shr.u32 	%r42, %r1, 3;
	mov.u32 	%r43, _ZZ30warpShuffleReductionVectorizedILj1024EEvPfS0_iE11warpResults;
	add.s32 	%r44, %r43, %r42;
	st.shared.f32 	[%r44], %f17;
$L__BB2_18:
	bar.sync 	0;
	setp.gt.u32 	%p15, %r1, 31;
	@%p15 bra 	$L__BB2_23;
	shr.u32 	%r45, %r3, 5;
	setp.ge.u32 	%p16, %r1, %r45;
	mov.f32 	%f105, 0f00000000;
	@%p16 bra 	$L__BB2_21;
	mov.u32 	%r47, _ZZ30warpShuffleReductionVectorizedILj1024EEvPfS0_iE11warpResults;
	add.s32 	%r48, %r47, %r19;
	ld.shared.f32 	%f105, [%r48];
$L__BB2_21:
	mov.b32 	%r49, %f105;
	shfl.sync.down.b32	%r50|%p17, %r49, 16, 31, -1;
	mov.b32 	%f88, %r50;
	add.f32 	%f89, %f105, %f88;
	mov.b32 	%r51, %f89;
	shfl.sync.down.b32	%r52|%p18, %r51, 8, 31, -1;
	mov.b32 	%f90, %r52;
	add.f32 	%f91, %f89, %f90;
	mov.b32 	%r53, %f91;
	shfl.sync.down.b32	%r54|%p19, %r53, 4, 31, -1;
	mov.b32 	%f92, %r54;
	add.f32 	%f93, %f91, %f92;
	mov.b32 	%r55, %f93;
	shfl.sync.down.b32	%r56|%p20, %r55, 2, 31, -1;
	mov.b32 	%f94, %r56;
	add.f32 	%f95, %f93, %f94;
	mov.b32 	%r57, %f95;
	shfl.sync.down.b32	%r58|%p21, %r57, 1, 31, -1;
	mov.b32 	%f96, %r58;
	add.f32 	%f20, %f95, %f96;
	setp.ne.s32 	%p22, %r1, 0;
	@%p22 bra 	$L__BB2_23;
	cvta.to.global.u64 	%rd20, %rd2;
	mul.wide.u32 	%rd21, %r2, 4;
	add.s64 	%rd22, %rd20, %rd21;
	st.global.f32 	[%rd22], %f20;
$L__BB2_23:
	ret;

}
	// .globl	_ZN3cub18CUB_300001_SM_10006detail11EmptyKernelIvEEvv
.visible .entry _ZN3cub18CUB_300001_SM_10006detail11EmptyKernelIvEEvv()
{


	ret;

}
	// .globl	_ZN3cub18CUB_300001_SM_10006detail6reduce28DeviceReduceSingleTileKernelINS2_10policy_hubIfjN4cuda3std3__44plusIvEEE10Policy1000EPfSC_jS9_ffNS7_10__identityEEEvT0_T1_T2_T3_T4_T6_
.visible .entry _ZN3cub18CUB_300001_SM_10006detail6reduce28DeviceReduceSingleTileKernelINS2_10policy_hubIfjN4cuda3std3__44plusIvEEE10Policy1000EPfSC_jS9_ffNS7_10__identityEEEvT0_T1_T2_T3_T4_T6_(
	.param .u64 .ptr .align 1 _ZN3cub18CUB_300001_SM_10006detail6reduce28DeviceReduceSingleTileKernelINS2_10policy_hubIfjN4cuda3std3__44plusIvEEE10Policy1000EPfSC_jS9_ffNS7_10__identityEEEvT0_T1_T2_T3_T4_T6__param_0,
	.param .u64 .ptr .align 1 _ZN3cub18CUB_300001_SM_10006detail6reduce28DeviceReduceSingleTileKernelINS2_10policy_hubIfjN4cuda3std3__44plusIvEEE10Policy1000EPfSC_jS9_ffNS7_10__identityEEEvT0_T1_T2_T3_T4_T6__param_1,
	.param .u32 _ZN3cub18CUB_300001_SM_10006detail6reduce28DeviceReduceSingleTileKernelINS2_10policy_hubIfjN4cuda3std3__44plusIvEEE10Policy1000EPfSC_jS9_ffNS7_10__identityEEEvT0_T1_T2_T3_T4_T6__param_2,
	.param .align 1 .b8 _ZN3cub18CUB_300001_SM_10006detail6reduce28DeviceReduceSingleTileKernelINS2_10policy_hubIfjN4cuda3std3__44plusIvEEE10Policy1000EPfSC_jS9_ffNS7_10__identityEEEvT0_T1_T2_T3_T4_T6__param_3[1],
	.param .f32 _ZN3cub18CUB_300001_SM_10006detail6reduce28DeviceReduceSingleTileKernelINS2_10policy_hubIfjN4cuda3std3__44plusIvEEE10Policy1000EPfSC_jS9_ffNS7_10__identityEEEvT0_T1_T2_T3_T4_T6__param_4,
	.param .align 1 .b8 _ZN3cub18CUB_300001_SM_10006detail6reduce28DeviceReduceSingleTileKernelINS2_10policy_hubIfjN4cuda3std3__44plusIvEEE10Policy1000EPfSC_jS9_ffNS7_10__identityEEEvT0_T1_T2_T3_T4_T6__param_5[1]
)
.maxntid 512
.minnctapersm 1
{
	.reg .pred 	%p<83>;
	.reg .b32 	%r<351>;
	.reg .b32 	%f<537>;
	.reg .b64 	%rd<130>;
	// demoted variable
	.shared .align 4 .b8 _ZZN3cub18CUB_300001_SM_10006detail6reduce28DeviceReduceSingleTileKernelINS2_10policy_hubIfjN4cuda3std3__44plusIvEEE10Policy1000EPfSC_jS9_ffNS7_10__identityEEEvT0_T1_T2_T3_T4_T6_E12temp_storage[84];
	ld.param.u64 	%rd15, [_ZN3cub18CUB_300001_SM_10006detail6reduce28DeviceReduceSingleTileKernelINS2_10policy_hubIfjN4cuda3std3__44plusIvEEE10Policy1000EPfSC_jS9_ffNS7_10__identityEEEvT0_T1_T2_T3_T4_T6__param_0];
	ld.param.u64 	%rd16, [_ZN3cub18CUB_300001_SM_10006detail6reduce28DeviceReduceSingleTileKernelINS2_10policy_hubIfjN4cuda3std3__44plusIvEEE10Policy1000EPfSC_jS9_ffNS7_10__identityEEEvT0_T1_T2_T3_T4_T6__param_1];
	ld.param.u32 	%r70, [_ZN3cub18CUB_300001_SM_10006detail6reduce28DeviceReduceSingleTileKernelINS2_10policy_hubIfjN4cuda3std3__44plusIvEEE10Policy1000EPfSC_jS9_ffNS7_10__identityEEEvT0_T1_T2_T3_T4_T6__param_2];
	ld.param.f32 	%f54, [_ZN3cub18CUB_300001_SM_10006detail6reduce28DeviceReduceSingleTileKernelINS2_10policy_hubIfjN4cuda3std3__44plusIvEEE10Policy1000EPfSC_jS9_ffNS7_10__identityEEEvT0_T1_T2_T3_T4_T6__param_4];
	cvta.to.global.u64 	%rd1, %rd16;
	setp.ne.s32 	%p1, %r70, 0;
	@%p1 bra 	$L__BB4_3;
	mov.u32 	%r324, %tid.x;
	setp.ne.s32 	%p82, %r324, 0;
	@%p82 bra 	$L__BB4_76;
	st.global.f32 	[%rd1], %f54;
	bra.uni 	$L__BB4_76;
$L__BB4_3:
	and.b64  	%rd17, %rd15, 7;
	setp.ne.s64 	%p2, %rd17, 0;
	@%p2 bra 	$L__BB4_39;
	setp.gt.u32 	%p42, %r70, 8191;
	@%p42 bra 	$L__BB4_23;
	mov.u32 	%r1, %tid.x;
	setp.ge.u32 	%p54, %r1, %r70;
	mov.f32 	%f515, 0f00000000;
	mov.u32 	%r328, %r1;
	@%p54 bra 	$L__BB4_7;
	mul.wide.u32 	%rd118, %r1, 4;
	add.s64 	%rd117, %rd15, %rd118;
	// begin inline asm
	ld.global.nc.u32 %r268, [%rd117];
	// end inline asm
	mov.b32 	%f515, %r268;
	add.s32 	%r328, %r1, 512;
$L__BB4_7:
	setp.ge.u32 	%p55, %r328, %r70;
	@%p55 bra 	$L__BB4_14;
	not.b32 	%r269, %r328;
	add.s32 	%r4, %r70, %r269;
	and.b32  	%r270, %r4, 1536;
	setp.eq.s32 	%p56, %r270, 1536;
	@%p56 bra 	$L__BB4_11;
	mul.wide.u32 	%rd119, %r328, 4;
	add.s64 	%rd126, %rd15, %rd119;
	shr.u32 	%r271, %r4, 9;
	add.s32 	%r272, %r271, 1;
	and.b32  	%r273, %r272, 3;
	neg.s32 	%r326, %r273;
$L__BB4_10:
	.pragma "nounroll";
	// begin inline asm
	ld.global.nc.u32 %r274, [%rd126];
	// end inline asm
	mov.b32 	%f398, %r274;
	add.f32 	%f515, %f515, %f398;
	add.s32 	%r328, %r328, 512;
	add.s64 	%rd126, %rd126, 2048;
	add.s32 	%r326, %r326, 1;
	setp.ne.s32 	%p57, %r326, 0;
	@%p57 bra 	$L__BB4_10;
$L__BB4_11:
	setp.lt.u32 	%p58, %r4, 1536;
	@%p58 bra 	$L__BB4_14;
	mul.wide.u32 	%rd121, %r328, 4;
	add.s64 	%rd127, %rd15, %rd121;
$L__BB4_13:
	// begin inline asm
	ld.global.nc.u32 %r275, [%rd127];
	// end inline asm
	mov.b32 	%f399, %r275;
	add.f32 	%f400, %f515, %f399;
	add.s64 	%rd123, %rd127, 2048;
	// begin inline asm
	ld.global.nc.u32 %r276, [%rd123];
	// end inline asm
	mov.b32 	%f401, %r276;
	add.f32 	%f402, %f400, %f401;
	add.s64 	%rd124, %rd127, 4096;
	// begin inline asm
	ld.global.nc.u32 %r277, [%rd124];
	// end inline asm
	mov.b32 	%f403, %r277;
	add.f32 	%f404, %f402, %f403;
	add.s64 	%rd125, %rd127, 6144;
	// begin inline asm
	ld.global.nc.u32 %r278, [%rd125];
	// end inline asm
	mov.b32 	%f405, %r278;
	add.f32 	%f515, %f404, %f405;
	add.s32 	%r328, %r328, 2048;
	add.s64 	%rd127, %rd127, 8192;
	setp.lt.s32 	%p59, %r328, %r70;
	@%p59 bra 	$L__BB4_13;
$L__BB4_14:
	setp.lt.u32 	%p60, %r70, 512;
	@%p60 bra 	$L__BB4_19;
	// begin inline asm
	mov.u32 %r303, %laneid;
	// end inline asm
	mov.b32 	%r304, 1;
	mov.b32 	%r317, 31;
	mov.b32 	%r318, -1;
	// begin inline asm
	{  .reg .f32 r0;  .reg .pred p;  shfl.sync.down.b32 r0|p, %f515, %r304, %r317, %r318;  @p add.f32 r0, r0, %f515;  mov.f32 %f465, r0;}
	// end inline asm
	mov.b32 	%r307, 2;
	// begin inline asm
	{  .reg .f32 r0;  .reg .pred p;  shfl.sync.down.b32 r0|p, %f465, %r307, %r317, %r318;  @p add.f32 r0, r0, %f465;  mov.f32 %f468, r0;}
	// end inline asm
	mov.b32 	%r310, 4;
	// begin inline asm
	{  .reg .f32 r0;  .reg .pred p;  shfl.sync.down.b32 r0|p, %f468, %r310, %r317, %r318;  @p add.f32 r0, r0, %f468;  mov.f32 %f471, r0;}
	// end inline asm
	mov.b32 	%r313, 8;
	// begin inline asm
	{  .reg .f32 r0;  .reg .pred p;  shfl.sync.down.b32 r0|p, %f471, %r313, %r317, %r318;  @p add.f32 r0, r0, %f471;  mov.f32 %f474, r0;}
	// end inline asm
	mov.b32 	%r316, 16;
	// begin inline asm
	{  .reg .f32 r0;  .reg .pred p;  shfl.sync.down.b32 r0|p, %f474, %r316, %r317, %r318;  @p add.f32 r0, r0, %f474;  mov.f32 %f536, r0;}
	// end inline asm
	setp.ne.s32 	%p79, %r303, 0;
	@%p79 bra 	$L__BB4_17;
	shr.u32 	%r319, %r1, 3;
	and.b32  	%r320, %r319, 124;
	mov.u32 	%r321, _ZZN3cub18CUB_300001_SM_10006detail6reduce28DeviceReduceSingleTileKernelINS2_10policy_hubIfjN4cuda3std3__44plusIvEEE10Policy1000EPfSC_jS9_ffNS7_10__identityEEEvT0_T1_T2_T3_T4_T6_E12temp_storage;
	add.s32 	%r322, %r321, %r320;
	st.shared.f32 	[%r322+16], %f536;
$L__BB4_17:
	bar.sync 	0;
	setp.ne.s32 	%p80, %r1, 0;
	@%p80 bra 	$L__BB4_74;
	ld.shared.f32 	%f480, [_ZZN3cub18CUB_300001_SM_10006detail6reduce28DeviceReduceSingleTileKernelINS2_10policy_hubIfjN4cuda3std3__44plusIvEEE10Policy1000EPfSC_jS9_ffNS7_10__identityEEEvT0_T1_T2_T3_T4_T6_E12temp_storage+20];
	add.f32 	%f481, %f536, %f480;
	ld.shared.f32 	%f482, [_ZZN3cub18CUB_300001_SM_10006detail6reduce28DeviceReduceSingleTileKernelINS2_10policy_hubIfjN4cuda3std3__44plusIvEEE10Policy1000EPfSC_jS9_ffNS7_10__identityEEEvT0_T1_T2_T3_T4_T6_E12temp_storage+24];
	add.f32 	%f483, %f481, %f482;
	ld.shared.f32 	%f484, [_ZZN3cub18CUB_300001_SM_10006detail6reduce28DeviceReduceSingleTileKernelINS2_10policy_hubIfjN4cuda3std3__44plusIvEEE10Policy1000EPfSC_jS9_ffNS7_10__identityEEEvT0_T1_T2_T3_T4_T6_E12temp_storage+28];
	add.f32 	%f485, %f483, %f484;
	ld.shared.f32 	%f486, [_ZZN3cub18CUB_300001_SM_10006detail6reduce28DeviceReduceSingleTileKernelINS2_10policy_hubIfjN4cuda3std3__44plusIvEEE10Policy1000EPfSC_jS9_ffNS7_10__identityEEEvT0_T1_T2_T3_T4_T6_E12temp_storage+32];
	add.f32 	%f487, %f485, %f486;
	ld.shared.f32 	%f488, [_ZZN3cub18CUB_300001_SM_10006detail6reduce28DeviceReduceSingleTileKernelINS2_10policy_hubIfjN4cuda3std3__44plusIvEEE10Policy1000EPfSC_jS9_ffNS7_10__identityEEEvT0_T1_T2_T3_T4_T6_E12temp_storage+36];
	add.f32 	%f489, %f487, %f488;
	ld.shared.f32 	%f490, [_ZZN3cub18CUB_300001_SM_10006detail6reduce28DeviceReduceSingleTileKernelINS2_10policy_hubIfjN4cuda3std3__44plusIvEEE10Policy1000EPfSC_jS9_ffNS7_10__identityEEEvT0_T1_T2_T3_T4_T6_E12temp_storage+40];
	add.f32 	%f491, %f489, %f490;
	ld.shared.f32 	%f492, [_ZZN3cub18CUB_300001_SM_10006detail6reduce28DeviceReduceSingleTileKernelINS2_10policy_hubIfjN4cuda3std3__44plusIvEEE10Policy1000EPfSC_jS9_ffNS7_10__identityEEEvT0_T1_T2_T3_T4_T6_E12temp_storage+44];
	add.f32 	%f493, %f491, %f492;
	ld.shared.f32 	%f494, [_ZZN3cub18CUB_300001_SM_10006detail6reduce28DeviceReduceSingleTileKernelINS2_10policy_hubIfjN4cuda3std3__44plusIvEEE10Policy1000EPfSC_jS9_ffNS7_10__identityEEEvT0_T1_T2_T3_T4_T6_E12temp_storage+48];
	add.f32 	%f495, %f493, %f494;
	ld.shared.f32 	%f496, [_ZZN3cub18CUB_300001_SM_10006detail6reduce28DeviceReduceSingleTileKernelINS2_10policy_hubIfjN4cuda3std3__44plusIvEEE10Policy1000EPfSC_jS9_ffNS7_10__identityEEEvT0_T1_T2_T3_T4_T6_E12temp_storage+52];
	add.f32 	%f497, %f495, %f496;
	ld.shared.f32 	%f498, [_ZZN3cub18CUB_300001_SM_10006detail6reduce28DeviceReduceSingleTileKernelINS2_10policy_hubIfjN4cuda3std3__44plusIvEEE10Policy1000EPfSC_jS9_ffNS7_10__identityEEEvT0_T1_T2_T3_T4_T6_E12temp_storage+56];
	add.f32 	%f499, %f497, %f498;
	ld.shared.f32 	%f500, [_ZZN3cub18CUB_300001_SM_10006detail6reduce28DeviceReduceSingleTileKernelINS2_10policy_hubIfjN4cuda3std3__44plusIvEEE10Policy1000EPfSC_jS9_ffNS7_10__identityEEEvT0_T1_T2_T3_T4_T6_E12temp_storage+60];
	add.f32 	%f501, %f499, %f500;
	ld.shared.f32 	%f502, [_ZZN3cub18CUB_300001_SM_10006detail6reduce28DeviceReduceSingleTileKernelINS2_10policy_hubIfjN4cuda3std3__44plusIvEEE10Policy1000EPfSC_jS9_ffNS7_10__identityEEEvT0_T1_T2_T3_T4_T6_E12temp_storage+64];
	add.f32 	%f503, %f501, %f502;
	ld.shared.f32 	%f504, [_ZZN3cub18CUB_300001_SM_10006detail6reduce28DeviceReduceSingleTileKernelINS2_10policy_hubIfjN4cuda3std3__44plusIvEEE10Policy1000EPfSC_jS9_ffNS7_10__identityEEEvT0_T1_T2_T3_T4_T6_E12temp_storage+68];
	add.f32 	%f505, %f503, %f504;
	ld.shared.f32 	%f506, [_ZZN3cub18CUB_300001_SM_10006detail6reduce28DeviceReduceSingleTileKernelINS2_10policy_hubIfjN4cuda3std3__44plusIvEEE10Policy1000EPfSC_jS9_ffNS7_10__identityEEEvT0_T1_T2_T3_T4_T6_E12temp_storage+72];
	add.f32 	%f507, %f505, %f506;
	ld.shared.f32 	%f508, [_ZZN3cub18CUB_300001_SM_10006detail6reduce28DeviceReduceSingleTileKernelINS2_10policy_hubIfjN4cuda3std3__44plusIvEEE10Policy1000EPfSC_jS9_ffNS7_10__identityEEEvT0_T1_T2_T3_T4_T6_E12temp_storage+76];
	add.f32 	%f536, %f507, %f508;
	bra.uni 	$L__BB4_74;
$L__BB4_19:
	// begin inline asm
	mov.u32 %r279, %laneid;
	// end inline asm
	and.b32  	%r295, %r1, 992;
	add.s32 	%r296, %r295, 32;
	setp.gt.u32 	%p61, %r296, %r70;
	not.b32 	%r297, %r295;
	add.s32 	%r298, %r70, %r297;
	selp.b32 	%r293, %r298, 31, %p61;
	mov.b32 	%r280, 1;
	mov.b32 	%r294, -1;
	// begin inline asm
	{  .reg .f32 r0;  .reg .pred p;  shfl.sync.down.b32 r0|p, %f515, %r280, %r293, %r294;  @p add.f32 r0, r0, %f515;  mov.f32 %f406, r0;}
	// end inline asm
	mov.b32 	%r283, 2;
	// begin inline asm
	{  .reg .f32 r0;  .reg .pred p;  shfl.sync.down.b32 r0|p, %f406, %r283, %r293, %r294;  @p add.f32 r0, r0, %f406;  mov.f32 %f409, r0;}
	// end inline asm
	mov.b32 	%r286, 4;
	// begin inline asm
	{  .reg .f32 r0;  .reg .pred p;  shfl.sync.down.b32 r0|p, %f409, %r286, %r293, %r294;  @p add.f32 r0, r0, %f409;  mov.f32 %f412, r0;}
	// end inline asm
	mov.b32 	%r289, 8;
	// begin inline asm
	{  .reg .f32 r0;  .reg .pred p;  shfl.sync.down.b32 r0|p, %f412, %r289, %r293, %r294;  @p add.f32 r0, r0, %f412;  mov.f32 %f415, r0;}
	// end inline asm
	mov.b32 	%r292, 16;
	// begin inline asm
	{  .reg .f32 r0;  .reg .pred p;  shfl.sync.down.b32 r0|p, %f415, %r292, %r293, %r294;  @p add.f32 r0, r0, %f415;  mov.f32 %f536, r0;}
	// end inline asm
	setp.ne.s32 	%p62, %r279, 0;
	@%p62 bra 	$L__BB4_21;
	shr.u32 	%r299, %r1, 3;
	and.b32  	%r300, %r299, 124;
	mov.u32 	%r301, _ZZN3cub18CUB_300001_SM_10006detail6reduce28DeviceReduceSingleTileKernelINS2_10policy_hubIfjN4cuda3std3__44plusIvEEE10Policy1000EPfSC_jS9_ffNS7_10__identityEEEvT0_T1_T2_T3_T4_T6_E12temp_storage;
	add.s32 	%r302, %r301, %r300;
	st.shared.f32 	[%r302+16], %f536;
$L__BB4_21:
	bar.sync 	0;
	setp.ne.s32 	%p63, %r1, 0;
	@%p63 bra 	$L__BB4_74;
	setp.gt.u32 	%p64, %r70, 32;
	ld.shared.f32 	%f421, [_ZZN3cub18CUB_300001_SM_10006detail6reduce28DeviceReduceSingleTileKernelINS2_10policy_hubIfjN4cuda3std3__44plusIvEEE10Policy1000EPfSC_jS9_ffNS7_10__identityEEEvT0_T1_T2_T3_T4_T6_E12temp_storage+20];
	add.f32 	%f422, %f536, %f421;
	selp.f32 	%f423, %f422, %f536, %p64;
	setp.gt.u32 	%p65, %r70, 64;
	ld.shared.f32 	%f424, [_ZZN3cub18CUB_300001_SM_10006detail6reduce28DeviceReduceSingleTileKernelINS2_10policy_hubIfjN4cuda3std3__44plusIvEEE10Policy1000EPfSC_jS9_ffNS7_10__identityEEEvT0_T1_T2_T3_T4_T6_E12temp_storage+24];
	add.f32 	%f425, %f424, %f423;
	selp.f32 	%f426, %f425, %f423, %p65;
	setp.gt.u32 	%p66, %r70, 96;
	ld.shared.f32 	%f427, [_ZZN3cub18CUB_300001_SM_10006detail6reduce28DeviceReduceSingleTileKernelINS2_10policy_hubIfjN4cuda3std3__44plusIvEEE10Policy1000EPfSC_jS9_ffNS7_10__identityEEEvT0_T1_T2_T3_T4_T6_E12temp_storage+28];
	add.f32 	%f428, %f427, %f426;
	selp.f32 	%f429, %f428, %f426, %p66;
	setp.gt.u32 	%p67, %r70, 128;
	ld.shared.f32 	%f430, [_ZZN3cub18CUB_300001_SM_10006detail6reduce28DeviceReduceSingleTileKernelINS2_10policy_hubIfjN4cuda3std3__44plusIvEEE10Policy1000EPfSC_jS9_ffNS7_10__identityEEEvT0_T1_T2_T3_T4_T6_E12temp_storage+32];
	add.f32 	%f431, %f430, %f429;
	selp.f32 	%f432, %f431, %f429, %p67;
	setp.gt.u32 	%p68, %r70, 160;
	ld.shared.f32 	%f433, [_ZZN3cub18CUB_300001_SM_10006detail6reduce28DeviceReduceSingleTileKernelINS2_10policy_hubIfjN4cuda3std3__44plusIvEEE10Policy1000EPfSC_jS9_ffNS7_10__identityEEEvT0_T1_T2_T3_T4_T6_E12temp_storage+36];
	add.f32 	%f434, %f433, %f432;
	selp.f32 	%f435, %f434, %f432, %p68;
	setp.gt.u32 	%p69, %r70, 192;
	ld.shared.f32 	%f436, [_ZZN3cub18CUB_300001_SM_10006detail6reduce28DeviceReduceSingleTileKernelINS2_10policy_hubIfjN4cuda3std3__44plusIvEEE10Policy1000EPfSC_jS9_ffNS7_10__identityEEEvT0_T1_T2_T3_T4_T6_E12temp_storage+40];
	add.f32 	%f437, %f436, %f435;
	selp.f32 	%f438, %f437, %f435, %p69;
	setp.gt.u32 	%p70, %r70, 224;
	ld.shared.f32 	%f439, [_ZZN3cub18CUB_300001_SM_10006detail6reduce28DeviceReduceSingleTileKernelINS2_10policy_hubIfjN4cuda3std3__44plusIvEEE10Policy1000EPfSC_jS9_ffNS7_10__identityEEEvT0_T1_T2_T3_T4_T6_E12temp_storage+44];
	add.f32 	%f440, %f439, %f438;
	selp.f32 	%f441, %f440, %f438, %p70;
	setp.gt.u32 	%p71, %r70, 256;
	ld.shared.f32 	%f442, [_ZZN3cub18CUB_300001_SM_10006detail6reduce28DeviceReduceSingleTileKernelINS2_10policy_hubIfjN4cuda3std3__44plusIvEEE10Policy1000EPfSC_jS9_ffNS7_10__identityEEEvT0_T1_T2_T3_T4_T6_E12temp_storage+48];
	add.f32 	%f443, %f442, %f441;
	selp.f32 	%f444, %f443, %f441, %p71;
	setp.gt.u32 	%p72, %r70, 288;
	ld.shared.f32 	%f445, [_ZZN3cub18CUB_300001_SM_10006detail6reduce28DeviceReduceSingleTileKernelINS2_10policy_hubIfjN4cuda3std3__44plusIvEEE10Policy1000EPfSC_jS9_ffNS7_10__identityEEEvT0_T1_T2_T3_T4_T6_E12temp_storage+52];
	add.f32 	%f446, %f445, %f444;
	selp.f32 	%f447, %f446, %f444, %p72;
	setp.gt.u32 	%p73, %r70, 320;
	ld.shared.f32 	%f448, [_ZZN3cub18CUB_300001_SM_10006detail6reduce28DeviceReduceSingleTileKernelINS2_10policy_hubIfjN4cuda3std3__44plusIvEEE10Policy1000EPfSC_jS9_ffNS7_10__identityEEEvT0_T1_T2_T3_T4_T6_E12temp_storage+56];
	add.f32 	%f449, %f448, %f447;
	selp.f32 	%f450, %f449, %f447, %p73;
	setp.gt.u32 	%p74, %r70, 352;
	ld.shared.f32 	%f451, [_ZZN3cub18CUB_300001_SM_10006detail6reduce28DeviceReduceSingleTileKernelINS2_10policy_hubIfjN4cuda3std3__44plusIvEEE10Policy1000EPfSC_jS9_ffNS7_10__identityEEEvT0_T1_T2_T3_T4_T6_E12temp_storage+60];
	add.f32 	%f452, %f451, %f450;
	selp.f32 	%f453, %f452, %f450, %p74;
	setp.gt.u32 	%p75, %r70, 384;
	ld.shared.f32 	%f454, [_ZZN3cub18CUB_300001_SM_10006detail6reduce28DeviceReduceSingleTileKernelINS2_10policy_hubIfjN4cuda3std3__44plusIvEEE10Policy1000EPfSC_jS9_ffNS7_10__identityEEEvT0_T1_T2_T3_T4_T6_E12temp_storage+64];
	add.f32 	%f455, %f454, %f453;
	selp.f32 	%f456, %f455, %f453, %p75;
	setp.gt.u32 	%p76, %r70, 416;
	ld.shared.f32 	%f457, [_ZZN3cub18CUB_300001_SM_10006detail6reduce28DeviceReduceSingleTileKernelINS2_10policy_hubIfjN4cuda3std3__44plusIvEEE10Policy1000EPfSC_jS9_ffNS7_10__identityEEEvT0_T1_T2_T3_T4_T6_E12temp_storage+68];
	add.f32 	%f458, %f457, %f456;
	selp.f32 	%f459, %f458, %f456, %p76;
	setp.gt.u32 	%p77, %r70, 448;
	ld.shared.f32 	%f460, [_ZZN3cub18CUB_300001_SM_10006detail6reduce28DeviceReduceSingleTileKernelINS2_10policy_hubIfjN4cuda3std3__44plusIvEEE10Policy1000EPfSC_jS9_ffNS7_10__identityEEEvT0_T1_T2_T3_T4_T6_E12temp_storage+72];
	add.f32 	%f461, %f460, %f459;
	selp.f32 	%f462, %f461, %f459, %p77;
	setp.gt.u32 	%p78, %r70, 480;
	ld.shared.f32 	%f463, [_ZZN3cub18CUB_300001_SM_10006detail6reduce28DeviceReduceSingleTileKernelINS2_10policy_hubIfjN4cuda3std3__44plusIvEEE10Policy1000EPfSC_jS9_ffNS7_10__identityEEEvT0_T1_T2_T3_T4_T6_E12temp_storage+76];
	add.f32 	%f464, %f463, %f462;
	selp.f32 	%f536, %f464, %f462, %p78;
	bra.uni 	$L__BB4_74;
$L__BB4_23:
	mov.u32 	%r13, %tid.x;
	shl.b32 	%r14, %r13, 1;
	mul.wide.u32 	%rd89, %r14, 4;
	add.s64 	%rd74, %rd15, %rd89;
	// begin inline asm
	ld.global.nc.u64 %rd73, [%rd74];
	// end inline asm
	mov.b64 	{%r198, %r199}, %rd73;
	mov.b32 	%f282, %r199;
	mov.b32 	%f283, %r198;
	add.s64 	%rd76, %rd74, 4096;
	// begin inline asm
	ld.global.nc.u64 %rd75, [%rd76];
	// end inline asm
	mov.b64 	{%r200, %r201}, %rd75;
	mov.b32 	%f284, %r201;
	mov.b32 	%f285, %r200;
	add.s64 	%rd78, %rd74, 8192;
	// begin inline asm
	ld.global.nc.u64 %rd77, [%rd78];
	// end inline asm
	mov.b64 	{%r202, %r203}, %rd77;
	mov.b32 	%f286, %r203;
	mov.b32 	%f287, %r202;
	add.s64 	%rd80, %rd74, 12288;
	// begin inline asm
	ld.global.nc.u64 %rd79, [%rd80];
	// end inline asm
	mov.b64 	{%r204, %r205}, %rd79;
	mov.b32 	%f288, %r205;
	mov.b32 	%f289, %r204;
	add.s64 	%rd82, %rd74, 16384;
	// begin inline asm
	ld.global.nc.u64 %rd81, [%rd82];
	// end inline asm
	mov.b64 	{%r206, %r207}, %rd81;
	mov.b32 	%f290, %r207;
	mov.b32 	%f291, %r206;
	add.s64 	%rd84, %rd74, 20480;
	// begin inline asm
	ld.global.nc.u64 %rd83, [%rd84];
	// end inline asm
	mov.b64 	{%r208, %r209}, %rd83;
	mov.b32 	%f292, %r209;
	mov.b32 	%f293, %r208;
	add.s64 	%rd86, %rd74, 24576;
	// begin inline asm
	ld.global.nc.u64 %rd85, [%rd86];
	// end inline asm
	mov.b64 	{%r210, %r211}, %rd85;
	mov.b32 	%f294, %r211;
	mov.b32 	%f295, %r210;
	add.s64 	%rd88, %rd74, 28672;
	// begin inline asm
	ld.global.nc.u64 %rd87, [%rd88];
	// end inline asm
	mov.b64 	{%r212, %r213}, %rd87;
	mov.b32 	%f296, %r213;
	mov.b32 	%f297, %r212;
	add.f32 	%f298, %f283, %f282;
	add.f32 	%f299, %f285, %f284;
	add.f32 	%f300, %f287, %f286;
	add.f32 	%f301, %f289, %f288;
	add.f32 	%f302, %f291, %f290;
	add.f32 	%f303, %f293, %f292;
	add.f32 	%f304, %f295, %f294;
	add.f32 	%f305, %f297, %f296;
	add.f32 	%f306, %f298, %f299;
	add.f32 	%f307, %f300, %f301;
	add.f32 	%f308, %f302, %f303;
	add.f32 	%f309, %f304, %f305;
	add.f32 	%f310, %f306, %f307;
	add.f32 	%f311, %f308, %f309;
	add.f32 	%f522, %f310, %f311;
	add.s32 	%r15, %r70, -8192;
	setp.lt.u32 	%p43, %r15, 8192;
	mov.b32 	%r331, 8192;
	@%p43 bra 	$L__BB4_27;
	mov.b32 	%r331, 8192;
$L__BB4_25:
	add.s32 	%r215, %r331, %r14;
	mul.wide.u32 	%rd106, %r215, 4;
	add.s64 	%rd91, %rd15, %rd106;
	// begin inline asm
	ld.global.nc.u64 %rd90, [%rd91];
	// end inline asm
	mov.b64 	{%r216, %r217}, %rd90;
	mov.b32 	%f312, %r217;
	mov.b32 	%f313, %r216;
	add.s64 	%rd93, %rd91, 4096;
	// begin inline asm
	ld.global.nc.u64 %rd92, [%rd93];
	// end inline asm
	mov.b64 	{%r218, %r219}, %rd92;
	mov.b32 	%f314, %r219;
	mov.b32 	%f315, %r218;
	add.s64 	%rd95, %rd91, 8192;
	// begin inline asm
	ld.global.nc.u64 %rd94, [%rd95];
	// end inline asm
	mov.b64 	{%r220, %r221}, %rd94;
	mov.b32 	%f316, %r221;
	mov.b32 	%f317, %r220;
	add.s64 	%rd97, %rd91, 12288;
	// begin inline asm
	ld.global.nc.u64 %rd96, [%rd97];
	// end inline asm
	mov.b64 	{%r222, %r223}, %rd96;
	mov.b32 	%f318, %r223;
	mov.b32 	%f319, %r222;
	add.s64 	%rd99, %rd91, 16384;
	// begin inline asm
	ld.global.nc.u64 %rd98, [%rd99];
	// end inline asm
	mov.b64 	{%r224, %r225}, %rd98;
	mov.b32 	%f320, %r225;
	mov.b32 	%f321, %r224;
	add.s64 	%rd101, %rd91, 20480;
	// begin inline asm
	ld.global.nc.u64 %rd100, [%rd101];
	// end inline asm
	mov.b64 	{%r226, %r227}, %rd100;
	mov.b32 	%f322, %r227;
	mov.b32 	%f323, %r226;
	add.s64 	%rd103, %rd91, 24576;
	// begin inline asm
	ld.global.nc.u64 %rd102, [%rd103];
	// end inline asm
	mov.b64 	{%r228, %r229}, %rd102;
	mov.b32 	%f324, %r229;
	mov.b32 	%f325, %r228;
	add.s64 	%rd105, %rd91, 28672;
	// begin inline asm
	ld.global.nc.u64 %rd104, [%rd105];
	// end inline asm
	mov.b64 	{%r230, %r231}, %rd104;
	mov.b32 	%f326, %r231;
	mov.b32 	%f327, %r230;
	add.f32 	%f328, %f522, %f313;
	add.f32 	%f329, %f312, %f315;
	add.f32 	%f330, %f314, %f317;
	add.f32 	%f331, %f316, %f319;
	add.f32 	%f332, %f318, %f321;
	add.f32 	%f333, %f320, %f323;
	add.f32 	%f334, %f322, %f325;
	add.f32 	%f335, %f324, %f327;
	add.f32 	%f336, %f328, %f329;
	add.f32 	%f337, %f330, %f331;
	add.f32 	%f338, %f332, %f333;
	add.f32 	%f339, %f334, %f335;
	add.f32 	%f340, %f336, %f337;
	add.f32 	%f341, %f338, %f339;
	add.f32 	%f342, %f340, %f341;
	add.f32 	%f522, %f342, %f326;
	sub.s32 	%r232, %r70, %r331;
	setp.lt.u32 	%p44, %r232, 8192;
	@%p44 bra 	$L__BB4_35;
	add.s32 	%r331, %r331, 8192;
	setp.le.u32 	%p45, %r331, %r15;
	@%p45 bra 	$L__BB4_25;
$L__BB4_27:
	setp.le.u32 	%p46, %r70, %r331;
	@%p46 bra 	$L__BB4_35;
	sub.s32 	%r19, %r70, %r331;
	setp.ge.s32 	%p47, %r13, %r19;
	@%p47 bra 	$L__BB4_35;
	not.b32 	%r233, %r13;
	add.s32 	%r234, %r70, %r233;
	sub.s32 	%r20, %r234, %r331;
	and.b32  	%r235, %r20, 1536;
	setp.eq.s32 	%p48, %r235, 1536;
	mov.u32 	%r335, %r13;
	@%p48 bra 	$L__BB4_32;
	add.s32 	%r333, %r13, %r331;
	shr.u32 	%r236, %r20, 9;
	add.s32 	%r237, %r236, 1;
	and.b32  	%r238, %r237, 3;
	neg.s32 	%r332, %r238;
	mov.u32 	%r335, %r13;
$L__BB4_31:
	.pragma "nounroll";
	mul.wide.u32 	%rd108, %r333, 4;
	add.s64 	%rd107, %rd15, %rd108;
	// begin inline asm
	ld.global.nc.u32 %r239, [%rd107];
	// end inline asm
	mov.b32 	%f344, %r239;
	add.f32 	%f522, %f522, %f344;
	add.s32 	%r335, %r335, 512;
	add.s32 	%r333, %r333, 512;
	add.s32 	%r332, %r332, 1;
	setp.ne.s32 	%p49, %r332, 0;
	@%p49 bra 	$L__BB4_31;
$L__BB4_32:
	setp.lt.u32 	%p50, %r20, 1536;
	@%p50 bra 	$L__BB4_35;
	add.s32 	%r337, %r335, 1024;
	add.s32 	%r336, %r335, %r331;
$L__BB4_34:
	mul.wide.u32 	%rd113, %r336, 4;
	add.s64 	%rd109, %rd15, %rd113;
	// begin inline asm
	ld.global.nc.u32 %r240, [%rd109];
	// end inline asm
	mov.b32 	%f345, %r240;
	add.f32 	%f346, %f522, %f345;
	add.s32 	%r244, %r336, 512;
	mul.wide.u32 	%rd114, %r244, 4;
	add.s64 	%rd110, %rd15, %rd114;
	// begin inline asm
	ld.global.nc.u32 %r241, [%rd110];
	// end inline asm
	mov.b32 	%f347, %r241;
	add.f32 	%f348, %f346, %f347;
	add.s32 	%r245, %r336, 1024;
	mul.wide.u32 	%rd115, %r245, 4;
	add.s64 	%rd111, %rd15, %rd115;
	// begin inline asm
	ld.global.nc.u32 %r242, [%rd111];
	// end inline asm
	mov.b32 	%f349, %r242;
	add.f32 	%f350, %f348, %f349;
	add.s32 	%r246, %r336, 1536;
	mul.wide.u32 	%rd116, %r246, 4;
	add.s64 	%rd112, %rd15, %rd116;
	// begin inline asm
	ld.global.nc.u32 %r243, [%rd112];
	// end inline asm
	mov.b32 	%f351, %r243;
	add.f32 	%f522, %f350, %f351;
	add.s32 	%r34, %r337, 2048;
	add.s32 	%r247, %r337, 1024;
	add.s32 	%r336, %r336, 2048;
	setp.lt.s32 	%p51, %r247, %r19;
	mov.u32 	%r337, %r34;
	@%p51 bra 	$L__BB4_34;
$L__BB4_35:
	// begin inline asm
	mov.u32 %r248, %laneid;
	// end inline asm
	mov.b32 	%r249, 1;
	mov.b32 	%r262, 31;
	mov.b32 	%r263, -1;
	// begin inline asm
	{  .reg .f32 r0;  .reg .pred p;  shfl.sync.down.b32 r0|p, %f522, %r249, %r262, %r263;  @p add.f32 r0, r0, %f522;  mov.f32 %f352, r0;}
	// end inline asm
	mov.b32 	%r252, 2;
	// begin inline asm
	{  .reg .f32 r0;  .reg .pred p;  shfl.sync.down.b32 r0|p, %f352, %r252, %r262, %r263;  @p add.f32 r0, r0, %f352;  mov.f32 %f355, r0;}
	// end inline asm
	mov.b32 	%r255, 4;
	// begin inline asm
	{  .reg .f32 r0;  .reg .pred p;  shfl.sync.down.b32 r0|p, %f355, %r255, %r262, %r263;  @p add.f32 r0, r0, %f355;  mov.f32 %f358, r0;}
	// end inline asm
	mov.b32 	%r258, 8;
	// begin inline asm
	{  .reg .f32 r0;  .reg .pred p;  shfl.sync.down.b32 r0|p, %f358, %r258, %r262, %r263;  @p add.f32 r0, r0, %f358;  mov.f32 %f361, r0;}
	// end inline asm
	mov.b32 	%r261, 16;
	// begin inline asm
	{  .reg .f32 r0;  .reg .pred p;  shfl.sync.down.b32 r0|p, %f361, %r261, %r262, %r263;  @p add.f32 r0, r0, %f361;  mov.f32 %f536, r0;}
	// end inline asm
	setp.ne.s32 	%p52, %r248, 0;
	@%p52 bra 	$L__BB4_37;
	shr.u32 	%r264, %r13, 3;
	and.b32  	%r265, %r264, 124;
	mov.u32 	%r266, _ZZN3cub18CUB_300001_SM_10006detail6reduce28DeviceReduceSingleTileKernelINS2_10policy_hubIfjN4cuda3std3__44plusIvEEE10Policy1000EPfSC_jS9_ffNS7_10__identityEEEvT0_T1_T2_T3_T4_T6_E12temp_storage;
	add.s32 	%r267, %r266, %r265;
	st.shared.f32 	[%r267+16], %f536;
$L__BB4_37:
	bar.sync 	0;
	setp.ne.s32 	%p53, %r13, 0;
	@%p53 bra 	$L__BB4_74;
	ld.shared.f32 	%f367, [_ZZN3cub18CUB_300001_SM_10006detail6reduce28DeviceReduceSingleTileKernelINS2_10policy_hubIfjN4cuda3std3__44plusIvEEE10Policy1000EPfSC_jS9_ffNS7_10__identityEEEvT0_T1_T2_T3_T4_T6_E12temp_storage+20];
	add.f32 	%f368, %f536, %f367;
	ld.shared.f32 	%f369, [_ZZN3cub18CUB_300001_SM_10006detail6reduce28DeviceReduceSingleTileKernelINS2_10policy_hubIfjN4cuda3std3__44plusIvEEE10Policy1000EPfSC_jS9_ffNS7_10__identityEEEvT0_T1_T2_T3_T4_T6_E12temp_storage+24];
	add.f32 	%f370, %f368, %f369;
	ld.shared.f32 	%f371, [_ZZN3cub18CUB_300001_SM_10006detail6reduce28DeviceReduceSingleTileKernelINS2_10policy_hubIfjN4cuda3std3__44plusIvEEE10Policy1000EPfSC_jS9_ffNS7_10__identityEEEvT0_T1_T2_T3_T4_T6_E12temp_storage+28];
	add.f32 	%f372, %f370, %f371;
	ld.shared.f32 	%f373, [_ZZN3cub18CUB_300001_SM_10006detail6reduce28DeviceReduceSingleTileKernelINS2_10policy_hubIfjN4cuda3std3__44plusIvEEE10Policy1000EPfSC_jS9_ffNS7_10__identityEEEvT0_T1_T2_T3_T4_T6_E12temp_storage+32];
	add.f32 	%f374, %f372, %f373;
	ld.shared.f32 	%f375, [_ZZN3cub18CUB_300001_SM_10006detail6reduce28DeviceReduceSingleTileKernelINS2_10policy_hubIfjN4cuda3std3__44plusIvEEE10Policy1000EPfSC_jS9_ffNS7_10__identityEEEvT0_T1_T2_T3_T4_T6_E12temp_storage+36];
	add.f32 	%f376, %f374, %f375;
	ld.shared.f32 	%f377, [_ZZN3cub18CUB_300001_SM_10006detail6reduce28DeviceReduceSingleTileKernelINS2_10policy_hubIfjN4cuda3std3__44plusIvEEE10Policy1000EPfSC_jS9_ffNS7_10__identityEEEvT0_T1_T2_T3_T4_T6_E12temp_storage+40];
	add.f32 	%f378, %f376, %f377;
	ld.shared.f32 	%f379, [_ZZN3cub18CUB_300001_SM_10006detail6reduce28DeviceReduceSingleTileKernelINS2_10policy_hubIfjN4cuda3std3__44plusIvEEE10Policy1000EPfSC_jS9_ffNS7_10__identityEEEvT0_T1_T2_T3_T4_T6_E12temp_storage+44];
	add.f32 	%f380, %f378, %f379;
	ld.shared.f32 	%f381, [_ZZN3cub18CUB_300001_SM_10006detail6reduce28DeviceReduceSingleTileKernelINS2_10policy_hubIfjN4cuda3std3__44plusIvEEE10Policy1000EPfSC_jS9_ffNS7_10__identityEEEvT0_T1_T2_T3_T4_T6_E12temp_storage+48];
	add.f32 	%f382, %f380, %f381;
	ld.shared.f32 	%f383, [_ZZN3cub18CUB_300001_SM_10006detail6reduce28DeviceReduceSingleTileKernelINS2_10policy_hubIfjN4cuda3std3__44plusIvEEE10Policy1000EPfSC_jS9_ffNS7_10__identityEEEvT0_T1_T2_T3_T4_T6_E12temp_storage+52];
	add.f32 	%f384, %f382, %f383;
	ld.shared.f32 	%f385, [_ZZN3cub18CUB_300001_SM_10006detail6reduce28DeviceReduceSingleTileKernelINS2_10policy_hubIfjN4cuda3std3__44plusIvEEE10Policy1000EPfSC_jS9_ffNS7_10__identityEEEvT0_T1_T2_T3_T4_T6_E12temp_storage+56];
	add.f32 	%f386, %f384, %f385;
	ld.shared.f32 	%f387, [_ZZN3cub18CUB_300001_SM_10006detail6reduce28DeviceReduceSingleTileKernelINS2_10policy_hubIfjN4cuda3std3__44plusIvEEE10Policy1000EPfSC_jS9_ffNS7_10__identityEEEvT0_T1_T2_T3_T4_T6_E12temp_storage+60];
	add.f32 	%f388, %f386, %f387;
	ld.shared.f32 	%f389, [_ZZN3cub18CUB_300001_SM_10006detail6reduce28DeviceReduceSingleTileKernelINS2_10policy_hubIfjN4cuda3std3__44plusIvEEE10Policy1000EPfSC_jS9_ffNS7_10__identityEEEvT0_T1_T2_T3_T4_T6_E12temp_storage+64];
	add.f32 	%f390, %f388, %f389;
	ld.shared.f32 	%f391, [_ZZN3cub18CUB_300001_SM_10006detail6reduce28DeviceReduceSingleTileKernelINS2_10policy_hubIfjN4cuda3std3__44plusIvEEE10Policy1000EPfSC_jS9_ffNS7_10__identityEEEvT0_T1_T2_T3_T4_T6_E12temp_storage+68];
	add.f32 	%f392, %f390, %f391;
	ld.shared.f32 	%f393, [_ZZN3cub18CUB_300001_SM_10006detail6reduce28DeviceReduceSingleTileKernelINS2_10policy_hubIfjN4cuda3std3__44plusIvEEE10Policy1000EPfSC_jS9_ffNS7_10__identityEEEvT0_T1_T2_T3_T4_T6_E12temp_storage+72];
	add.f32 	%f394, %f392, %f393;
	ld.shared.f32 	%f395, [_ZZN3cub18CUB_300001_SM_10006detail6reduce28DeviceReduceSingleTileKernelINS2_10policy_hubIfjN4cuda3std3__44plusIvEEE10Policy1000EPfSC_jS9_ffNS7_10__identityEEEvT0_T1_T2_T3_T4_T6_E12temp_storage+76];
	add.f32 	%f536, %f394, %f395;
	bra.uni 	$L__BB4_74;
$L__BB4_39:
	setp.gt.u32 	%p3, %r70, 8191;
	@%p3 bra 	$L__BB4_58;
	mov.u32 	%r36, %tid.x;
	setp.ge.u32 	%p15, %r36, %r70;
	mov.f32 	%f528, 0f00000000;
	mov.u32 	%r341, %r36;
	@%p15 bra 	$L__BB4_42;
	mul.wide.u32 	%rd65, %r36, 4;
	add.s64 	%rd64, %rd15, %rd65;
	// begin inline asm
	ld.global.nc.u32 %r142, [%rd64];
	// end inline asm
	mov.b32 	%f528, %r142;
	add.s32 	%r341, %r36, 512;
$L__BB4_42:
	setp.ge.u32 	%p16, %r341, %r70;
	@%p16 bra 	$L__BB4_49;
	not.b32 	%r143, %r341;
	add.s32 	%r39, %r70, %r143;
	and.b32  	%r144, %r39, 1536;
	setp.eq.s32 	%p17, %r144, 1536;
	@%p17 bra 	$L__BB4_46;
	mul.wide.u32 	%rd66, %r341, 4;
	add.s64 	%rd128, %rd15, %rd66;
	shr.u32 	%r145, %r39, 9;
	add.s32 	%r146, %r145, 1;
	and.b32  	%r147, %r146, 3;
	neg.s32 	%r339, %r147;
$L__BB4_45:
	.pragma "nounroll";
	// begin inline asm
	ld.global.nc.u32 %r148, [%rd128];
	// end inline asm
	mov.b32 	%f171, %r148;
	add.f32 	%f528, %f528, %f171;
	add.s32 	%r341, %r341, 512;
	add.s64 	%rd128, %rd128, 2048;
	add.s32 	%r339, %r339, 1;
	setp.ne.s32 	%p18, %r339, 0;
	@%p18 bra 	$L__BB4_45;
$L__BB4_46:
	setp.lt.u32 	%p19, %r39, 1536;
	@%p19 bra 	$L__BB4_49;
	mul.wide.u32 	%rd68, %r341, 4;
	add.s64 	%rd129, %rd15, %rd68;
$L__BB4_48:
	// begin inline asm
	ld.global.nc.u32 %r149, [%rd129];
	// end inline asm
	mov.b32 	%f172, %r149;
	add.f32 	%f173, %f528, %f172;
	add.s64 	%rd70, %rd129, 2048;
	// begin inline asm
	ld.global.nc.u32 %r150, [%rd70];
	// end inline asm
	mov.b32 	%f174, %r150;
	add.f32 	%f175, %f173, %f174;
	add.s64 	%rd71, %rd129, 4096;
	// begin inline asm
	ld.global.nc.u32 %r151, [%rd71];
	// end inline asm
	mov.b32 	%f176, %r151;
	add.f32 	%f177, %f175, %f176;
	add.s64 	%rd72, %rd129, 6144;
	// begin inline asm
	ld.global.nc.u32 %r152, [%rd72];
	// end inline asm
	mov.b32 	%f178, %r152;
	add.f32 	%f528, %f177, %f178;
	add.s32 	%r341, %r341, 2048;
	add.s64 	%rd129, %rd129, 8192;
	setp.lt.s32 	%p20, %r341, %r70;
	@%p20 bra 	$L__BB4_48;
$L__BB4_49:
	setp.lt.u32 	%p21, %r70, 512;
	@%p21 bra 	$L__BB4_54;
	// begin inline asm
	mov.u32 %r177, %laneid;
	// end inline asm
	mov.b32 	%r178, 1;
	mov.b32 	%r191, 31;
	mov.b32 	%r192, -1;
	// begin inline asm
	{  .reg .f32 r0;  .reg .pred p;  shfl.sync.down.b32 r0|p, %f528, %r178, %r191, %r192;  @p add.f32 r0, r0, %f528;  mov.f32 %f238, r0;}
	// end inline asm
	mov.b32 	%r181, 2;
	// begin inline asm
	{  .reg .f32 r0;  .reg .pred p;  shfl.sync.down.b32 r0|p, %f238, %r181, %r191, %r192;  @p add.f32 r0, r0, %f238;  mov.f32 %f241, r0;}
	// end inline asm
	mov.b32 	%r184, 4;
	// begin inline asm
	{  .reg .f32 r0;  .reg .pred p;  shfl.sync.down.b32 r0|p, %f241, %r184, %r191, %r192;  @p add.f32 r0, r0, %f241;  mov.f32 %f244, r0;}
	// end inline asm
	mov.b32 	%r187, 8;
	// begin inline asm
	{  .reg .f32 r0;  .reg .pred p;  shfl.sync.down.b32 r0|p, %f244, %r187, %r191, %r192;  @p add.f32 r0, r0, %f244;  mov.f32 %f247, r0;}
	// end inline asm
	mov.b32 	%r190, 16;
	// begin inline asm
	{  .reg .f32 r0;  .reg .pred p;  shfl.sync.down.b32 r0|p, %f247, %r190, %r191, %r192;  @p add.f32 r0, r0, %f247;  mov.f32 %f536, r0;}
	// end inline asm
	setp.ne.s32 	%p40, %r177, 0;
	@%p40 bra 	$L__BB4_52;
	shr.u32 	%r193, %r36, 3;
	and.b32  	%r194, %r193, 124;
	mov.u32 	%r195, _ZZN3cub18CUB_300001_SM_10006detail6reduce28DeviceReduceSingleTileKernelINS2_10policy_hubIfjN4cuda3std3__44plusIvEEE10Policy1000EPfSC_jS9_ffNS7_10__identityEEEvT0_T1_T2_T3_T4_T6_E12temp_storage;
	add.s32 	%r196, %r195, %r194;
	st.shared.f32 	[%r196+16], %f536;
$L__BB4_52:
	bar.sync 	0;
	setp.ne.s32 	%p41, %r36, 0;
	@%p41 bra 	$L__BB4_74;
	ld.shared.f32 	%f253, [_ZZN3cub18CUB_300001_SM_10006detail6reduce28DeviceReduceSingleTileKernelINS2_10policy_hubIfjN4cuda3std3__44plusIvEEE10Policy1000EPfSC_jS9_ffNS7_10__identityEEEvT0_T1_T2_T3_T4_T6_E12temp_storage+20];
	add.f32 	%f254, %f536, %f253;
	ld.shared.f32 	%f255, [_ZZN3cub18CUB_300001_SM_10006detail6reduce28DeviceReduceSingleTileKernelINS2_10policy_hubIfjN4cuda3std3__44plusIvEEE10Policy1000EPfSC_jS9_ffNS7_10__identityEEEvT0_T1_T2_T3_T4_T6_E12temp_storage+24];
	add.f32 	%f256, %f254, %f255;
	ld.shared.f32 	%f257, [_ZZN3cub18CUB_300001_SM_10006detail6reduce28DeviceReduceSingleTileKernelINS2_10policy_hubIfjN4cuda3std3__44plusIvEEE10Policy1000EPfSC_jS9_ffNS7_10__identityEEEvT0_T1_T2_T3_T4_T6_E12temp_storage+28];
	add.f32 	%f258, %f256, %f257;
	ld.shared.f32 	%f259, [_ZZN3cub18CUB_300001_SM_10006detail6reduce28DeviceReduceSingleTileKernelINS2_10policy_hubIfjN4cuda3std3__44plusIvEEE10Policy1000EPfSC_jS9_ffNS7_10__identityEEEvT0_T1_T2_T3_T4_T6_E12temp_storage+32];
	add.f32 	%f260, %f258, %f259;
	ld.shared.f32 	%f261, [_ZZN3cub18CUB_300001_SM_10006detail6reduce28DeviceReduceSingleTileKernelINS2_10policy_hubIfjN4cuda3std3__44plusIvEEE10Policy1000EPfSC_jS9_ffNS7_10__identityEEEvT0_T1_T2_T3_T4_T6_E12temp_storage+36];
	add.f32 	%f262, %f260, %f261;
	ld.shared.f32 	%f263, [_ZZN3cub18CUB_300001_SM_10006detail6reduce28DeviceReduceSingleTileKernelINS2_10policy_hubIfjN4cuda3std3__44plusIvEEE10Policy1000EPfSC_jS9_ffNS7_10__identityEEEvT0_T1_T2_T3_T4_T6_E12temp_storage+40];
	add.f32 	%f264, %f262, %f263;
	ld.shared.f32 	%f265, [_ZZN3cub18CUB_300001_SM_10006detail6reduce28DeviceReduceSingleTileKernelINS2_10policy_hubIfjN4cuda3std3__44plusIvEEE10Policy1000EPfSC_jS9_ffNS7_10__identityEEEvT0_T1_T2_T3_T4_T6_E12temp_storage+44];
	add.f32 	%f266, %f264, %f265;
	ld.shared.f32 	%f267, [_ZZN3cub18CUB_300001_SM_10006detail6reduce28DeviceReduceSingleTileKernelINS2_10policy_hubIfjN4cuda3std3__44plusIvEEE10Policy1000EPfSC_jS9_ffNS7_10__identityEEEvT0_T1_T2_T3_T4_T6_E12temp_storage+48];
	add.f32 	%f268, %f266, %f267;
	ld.shared.f32 	%f269, [_ZZN3cub18CUB_300001_SM_10006detail6reduce28DeviceReduceSingleTileKernelINS2_10policy_hubIfjN4cuda3std3__44plusIvEEE10Policy1000EPfSC_jS9_ffNS7_10__identityEEEvT0_T1_T2_T3_T4_T6_E12temp_storage+52];
	add.f32 	%f270, %f268, %f269;
	ld.shared.f32 	%f271, [_ZZN3cub18CUB_300001_SM_10006detail6reduce28DeviceReduceSingleTileKernelINS2_10policy_hubIfjN4cuda3std3__44plusIvEEE10Policy1000EPfSC_jS9_ffNS7_10__identityEEEvT0_T1_T2_T3_T4_T6_E12temp_storage+56];
	add.f32 	%f272, %f270, %f271;
	ld.shared.f32 	%f273, [_ZZN3cub18CUB_300001_SM_10006detail6reduce28DeviceReduceSingleTileKernelINS2_10policy_hubIfjN4cuda3std3__44plusIvEEE10Policy1000EPfSC_jS9_ffNS7_10__identityEEEvT0_T1_T2_T3_T4_T6_E12temp_storage+60];
	add.f32 	%f274, %f272, %f273;
	ld.shared.f32 	%f275, [_ZZN3cub18CUB_300001_SM_10006detail6reduce28DeviceReduceSingleTileKernelINS2_10policy_hubIfjN4cuda3std3__44plusIvEEE10Policy1000EPfSC_jS9_ffNS7_10__identityEEEvT0_T1_T2_T3_T4_T6_E12temp_storage+64];
	add.f32 	%f276, %f274, %f275;
	ld.shared.f32 	%f277, [_ZZN3cub18CUB_300001_SM_10006detail6reduce28DeviceReduceSingleTileKernelINS2_10policy_hubIfjN4cuda3std3__44plusIvEEE10Policy1000EPfSC_jS9_ffNS7_10__identityEEEvT0_T1_T2_T3_T4_T6_E12temp_storage+68];
	add.f32 	%f278, %f276, %f277;
	ld.shared.f32 	%f279, [_ZZN3cub18CUB_300001_SM_10006detail6reduce28DeviceReduceSingleTileKernelINS2_10policy_hubIfjN4cuda3std3__44plusIvEEE10Policy1000EPfSC_jS9_ffNS7_10__identityEEEvT0_T1_T2_T3_T4_T6_E12temp_storage+72];
	add.f32 	%f280, %f278, %f279;
	ld.shared.f32 	%f281, [_ZZN3cub18CUB_300001_SM_10006detail6reduce28DeviceReduceSingleTileKernelINS2_10policy_hubIfjN4cuda3std3__44plusIvEEE10Policy1000EPfSC_jS9_ffNS7_10__identityEEEvT0_T1_T2_T3_T4_T6_E12temp_storage+76];
	add.f32 	%f536, %f280, %f281;
	bra.uni 	$L__BB4_74;
$L__BB4_54:
	// begin inline asm
	mov.u32 %r153, %laneid;
	// end inline asm
	and.b32  	%r169, %r36, 992;
	add.s32 	%r170, %r169, 32;
	setp.gt.u32 	%p22, %r170, %r70;
	not.b32 	%r171, %r169;
	add.s32 	%r172, %r70, %r171;
	selp.b32 	%r167, %r172, 31, %p22;
	mov.b32 	%r154, 1;
	mov.b32 	%r168, -1;
	// begin inline asm
	{  .reg .f32 r0;  .reg .pred p;  shfl.sync.down.b32 r0|p, %f528, %r154, %r167, %r168;  @p add.f32 r0, r0, %f528;  mov.f32 %f179, r0;}
	// end inline asm
	mov.b32 	%r157, 2;
	// begin inline asm
	{  .reg .f32 r0;  .reg .pred p;  shfl.sync.down.b32 r0|p, %f179, %r157, %r167, %r168;  @p add.f32 r0, r0, %f179;  mov.f32 %f182, r0;}
	// end inline asm
	mov.b32 	%r160, 4;
	// begin inline asm
	{  .reg .f32 r0;  .reg .pred p;  shfl.sync.down.b32 r0|p, %f182, %r160, %r167, %r168;  @p add.f32 r0, r0, %f182;  mov.f32 %f185, r0;}
	// end inline asm
	mov.b32 	%r163, 8;
	// begin inline asm
	{  .reg .f32 r0;  .reg .pred p;  shfl.sync.down.b32 r0|p, %f185, %r163, %r167, %r168;  @p add.f32 r0, r0, %f185;  mov.f32 %f188, r0;}
	// end inline asm
	mov.b32 	%r166, 16;
	// begin inline asm
	{  .reg .f32 r0;  .reg .pred p;  shfl.sync.down.b32 r0|p, %f188, %r166, %r167, %r168;  @p add.f32 r0, r0, %f188;  mov.f32 %f536, r0;}
	// end inline asm
	setp.ne.s32 	%p23, %r153, 0;
	@%p23 bra 	$L__BB4_56;
	shr.u32 	%r173, %r36, 3;
	and.b32  	%r174, %r173, 124;
	mov.u32 	%r175, _ZZN3cub18CUB_300001_SM_10006detail6reduce28DeviceReduceSingleTileKernelINS2_10policy_hubIfjN4cuda3std3__44plusIvEEE10Policy1000EPfSC_jS9_ffNS7_10__identityEEEvT0_T1_T2_T3_T4_T6_E12temp_storage;
	add.s32 	%r176, %r175, %r174;
	st.shared.f32 	[%r176+16], %f536;
$L__BB4_56:
	bar.sync 	0;
	setp.ne.s32 	%p24, %r36, 0;
	@%p24 bra 	$L__BB4_74;
	setp.gt.u32 	%p25, %r70, 32;
	ld.shared.f32 	%f194, [_ZZN3cub18CUB_300001_SM_10006detail6reduce28DeviceReduceSingleTileKernelINS2_10policy_hubIfjN4cuda3std3__44plusIvEEE10Policy1000EPfSC_jS9_ffNS7_10__identityEEEvT0_T1_T2_T3_T4_T6_E12temp_storage+20];
	add.f32 	%f195, %f536, %f194;
	selp.f32 	%f196, %f195, %f536, %p25;
	setp.gt.u32 	%p26, %r70, 64;
	ld.shared.f32 	%f197, [_ZZN3cub18CUB_300001_SM_10006detail6reduce28DeviceReduceSingleTileKernelINS2_10policy_hubIfjN4cuda3std3__44plusIvEEE10Policy1000EPfSC_jS9_ffNS7_10__identityEEEvT0_T1_T2_T3_T4_T6_E12temp_storage+24];
	add.f32 	%f198, %f197, %f196;
	selp.f32 	%f199, %f198, %f196, %p26;
	setp.gt.u32 	%p27, %r70, 96;
	ld.shared.f32 	%f200, [_ZZN3cub18CUB_300001_SM_10006detail6reduce28DeviceReduceSingleTileKernelINS2_10policy_hubIfjN4cuda3std3__44plusIvEEE10Policy1000EPfSC_jS9_ffNS7_10__identityEEEvT0_T1_T2_T3_T4_T6_E12temp_storage+28];
	add.f32 	%f201, %f200, %f199;
	selp.f32 	%f202, %f201, %f199, %p27;
	setp.gt.u32 	%p28, %r70, 128;
	ld.shared.f32 	%f203, [_ZZN3cub18CUB_300001_SM_10006detail6reduce28DeviceReduceSingleTileKernelINS2_10policy_hubIfjN4cuda3std3__44plusIvEEE10Policy1000EPfSC_jS9_ffNS7_10__identityEEEvT0_T1_T2_T3_T4_T6_E12temp_storage+32];
	add.f32 	%f204, %f203, %f202;
	selp.f32 	%f205, %f204, %f202, %p28;
	setp.gt.u32 	%p29, %r70, 160;
	ld.shared.f32 	%f206, [_ZZN3cub18CUB_300001_SM_10006detail6reduce28DeviceReduceSingleTileKernelINS2_10policy_hubIfjN4cuda3std3__44plusIvEEE10Policy1000EPfSC_jS9_ffNS7_10__identityEEEvT0_T1_T2_T3_T4_T6_E12temp_storage+36];
	add.f32 	%f207, %f206, %f205;
	selp.f32 	%f208, %f207, %f205, %p29;
	setp.gt.u32 	%p30, %r70, 192;
	ld.shared.f32 	%f209, [_ZZN3cub18CUB_300001_SM_10006detail6reduce28DeviceReduceSingleTileKernelINS2_10policy_hubIfjN4cuda3std3__44plusIvEEE10Policy1000EPfSC_jS9_ffNS7_10__identityEEEvT0_T1_T2_T3_T4_T6_E12temp_storage+40];
	add.f32 	%f210, %f209, %f208;
	selp.f32 	%f211, %f210, %f208, %p30;
	setp.gt.u32 	%p31, %r70, 224;
	ld.shared.f32 	%f212, [_ZZN3cub18CUB_300001_SM_10006detail6reduce28DeviceReduceSingleTileKernelINS2_10policy_hubIfjN4cuda3std3__44plusIvEEE10Policy1000EPfSC_jS9_ffNS7_10__identityEEEvT0_T1_T2_T3_T4_T6_E12temp_storage+44];
	add.f32 	%f213, %f212, %f211;
	selp.f32 	%f214, %f213, %f211, %p31;
	setp.gt.u32 	%p32, %r70, 256;
	ld.shared.f32 	%f215, [_ZZN3cub18CUB_300001_SM_10006detail6reduce28DeviceReduceSingleTileKernelINS2_10policy_hubIfjN4cuda3std3__44plusIvEEE10Policy1000EPfSC_jS9_ffNS7_10__identityEEEvT0_T1_T2_T3_T4_T6_E12temp_storage+48];
	add.f32 	%f216, %f215, %f214;
	selp.f32 	%f217, %f216, %f214, %p32;
	setp.gt.u32 	%p33, %r70, 288;
	ld.shared.f32 	%f218, [_ZZN3cub18CUB_300001_SM_10006detail6reduce28DeviceReduceSingleTileKernelINS2_10policy_hubIfjN4cuda3std3__44plusIvEEE10Policy1000EPfSC_jS9_ffNS7_10__identityEEEvT0_T1_T2_T3_T4_T6_E12temp_storage+52];
	add.f32 	%f219, %f218, %f217;
	selp.f32 	%f220, %f219, %f217, %p33;
	setp.gt.u32 	%p34, %r70, 320;
	ld.shared.f32 	%f221, [_ZZN3cub18CUB_300001_SM_10006detail6reduce28DeviceReduceSingleTileKernelINS2_10policy_hubIfjN4cuda3std3__44plusIvEEE10Policy1000EPfSC_jS9_ffNS7_10__identityEEEvT0_T1_T2_T3_T4_T6_E12temp_storage+56];
	add.f32 	%f222, %f221, %f220;
	selp.f32 	%f223, %f222, %f220, %p34;
	setp.gt.u32 	%p35, %r70, 352;
	ld.shared.f32 	%f224, [_ZZN3cub18CUB_300001_SM_10006detail6reduce28DeviceReduceSingleTileKernelINS2_10policy_hubIfjN4cuda3std3__44plusIvEEE10Policy1000EPfSC_jS9_ffNS7_10__identityEEEvT0_T1_T2_T3_T4_T6_E12temp_storage+60];
	add.f32 	%f225, %f224, %f223;
	selp.f32 	%f226, %f225, %f223, %p35;
	setp.gt.u32 	%p36, %r70, 384;
	ld.shared.f32 	%f227, [_ZZN3cub18CUB_300001_SM_10006detail6reduce28DeviceReduceSingleTileKernelINS2_10policy_hubIfjN4cuda3std3__44plusIvEEE10Policy1000EPfSC_jS9_ffNS7_10__identityEEEvT0_T1_T2_T3_T4_T6_E12temp_storage+64];
	add.f32 	%f228, %f227, %f226;
	selp.f32 	%f229, %f228, %f226, %p36;
	setp.gt.u32 	%p37, %r70, 416;
	ld.shared.f32 	%f230, [_ZZN3cub18CUB_300001_SM_10006detail6reduce28DeviceReduceSingleTileKernelINS2_10policy_hubIfjN4cuda3std3__44plusIvEEE10Policy1000EPfSC_jS9_ffNS7_10__identityEEEvT0_T1_T2_T3_T4_T6_E12temp_storage+68];
	add.f32 	%f231, %f230, %f229;
	selp.f32 	%f232, %f231, %f229, %p37;
	setp.gt.u32 	%p38, %r70, 448;
	ld.shared.f32 	%f233, [_ZZN3cub18CUB_300001_SM_10006detail6reduce28DeviceReduceSingleTileKernelINS2_10policy_hubIfjN4cuda3std3__44plusIvEEE10Policy1000EPfSC_jS9_ffNS7_10__identityEEEvT0_T1_T2_T3_T4_T6_E12temp_storage+72];
	add.f32 	%f234, %f233, %f232;
	selp.f32 	%f235, %f234, %f232, %p38;
	setp.gt.u32 	%p39, %r70, 480;
	ld.shared.f32 	%f236, [_ZZN3cub18CUB_300001_SM_10006detail6reduce28DeviceReduceSingleTileKernelINS2_10policy_hubIfjN4cuda3std3__44plusIvEEE10Policy1000EPfSC_jS9_ffNS7_10__identityEEEvT0_T1_T2_T3_T4_T6_E12temp_storage+76];
	add.f32 	%f237, %f236, %f235;
	selp.f32 	%f536, %f237, %f235, %p39;
	bra.uni 	$L__BB4_74;
$L__BB4_58:
	mov.u32 	%r48, %tid.x;
	mul.wide.u32 	%rd34, %r48, 4;
	add.s64 	%rd18, %rd15, %rd34;
	// begin inline asm
	ld.global.nc.u32 %r71, [%rd18];
	// end inline asm
	mov.b32 	%f55, %r71;
	add.s64 	%rd19, %rd18, 2048;
	// begin inline asm
	ld.global.nc.u32 %r72, [%rd19];
	// end inline asm
	mov.b32 	%f56, %r72;
	add.s64 	%rd20, %rd18, 4096;
	// begin inline asm
	ld.global.nc.u32 %r73, [%rd20];
	// end inline asm
	mov.b32 	%f57, %r73;
	add.s64 	%rd21, %rd18, 6144;
	// begin inline asm
	ld.global.nc.u32 %r74, [%rd21];
	// end inline asm
	mov.b32 	%f58, %r74;
	add.s64 	%rd22, %rd18, 8192;
	// begin inline asm
	ld.global.nc.u32 %r75, [%rd22];
	// end inline asm
	mov.b32 	%f59, %r75;
	add.s64 	%rd23, %rd18, 10240;
	// begin inline asm
	ld.global.nc.u32 %r76, [%rd23];
	// end inline asm
	mov.b32 	%f60, %r76;
	add.s64 	%rd24, %rd18, 12288;
	// begin inline asm
	ld.global.nc.u32 %r77, [%rd24];
	// end inline asm
	mov.b32 	%f61, %r77;
	add.s64 	%rd25, %rd18, 14336;
	// begin inline asm
	ld.global.nc.u32 %r78, [%rd25];
	// end inline asm
	mov.b32 	%f62, %r78;
	add.s64 	%rd26, %rd18, 16384;
	// begin inline asm
	ld.global.nc.u32 %r79, [%rd26];
	// end inline asm
	mov.b32 	%f63, %r79;
	add.s64 	%rd27, %rd18, 18432;
	// begin inline asm
	ld.global.nc.u32 %r80, [%rd27];
	// end inline asm
	mov.b32 	%f64, %r80;
	add.s64 	%rd28, %rd18, 20480;
	// begin inline asm
	ld.global.nc.u32 %r81, [%rd28];
	// end inline asm
	mov.b32 	%f65, %r81;
	add.s64 	%rd29, %rd18, 22528;
	// begin inline asm
	ld.global.nc.u32 %r82, [%rd29];
	// end inline asm
	mov.b32 	%f66, %r82;
	add.s64 	%rd30, %rd18, 24576;
	// begin inline asm
	ld.global.nc.u32 %r83, [%rd30];
	// end inline asm
	mov.b32 	%f67, %r83;
	add.s64 	%rd31, %rd18, 26624;
	// begin inline asm
	ld.global.nc.u32 %r84, [%rd31];
	// end inline asm
	mov.b32 	%f68, %r84;
	add.s64 	%rd32, %rd18, 28672;
	// begin inline asm
	ld.global.nc.u32 %r85, [%rd32];
	// end inline asm
	mov.b32 	%f69, %r85;
	add.s64 	%rd33, %rd18, 30720;
	// begin inline asm
	ld.global.nc.u32 %r86, [%rd33];
	// end inline asm
	mov.b32 	%f70, %r86;
	add.f32 	%f71, %f55, %f56;
	add.f32 	%f72, %f57, %f58;
	add.f32 	%f73, %f59, %f60;
	add.f32 	%f74, %f61, %f62;
	add.f32 	%f75, %f63, %f64;
	add.f32 	%f76, %f65, %f66;
	add.f32 	%f77, %f67, %f68;
	add.f32 	%f78, %f69, %f70;
	add.f32 	%f79, %f71, %f72;
	add.f32 	%f80, %f73, %f74;
	add.f32 	%f81, %f75, %f76;
	add.f32 	%f82, %f77, %f78;
	add.f32 	%f83, %f79, %f80;
	add.f32 	%f84, %f81, %f82;
	add.f32 	%f535, %f83, %f84;
	add.s32 	%r49, %r70, -8192;
	setp.lt.u32 	%p4, %r49, 8192;
	mov.b32 	%r344, 8192;
	@%p4 bra 	$L__BB4_62;
	mov.b32 	%r344, 8192;
$L__BB4_60:
	add.s32 	%r105, %r48, %r344;
	mul.wide.u32 	%rd51, %r105, 4;
	add.s64 	%rd35, %rd15, %rd51;
	// begin inline asm
	ld.global.nc.u32 %r89, [%rd35];
	// end inline asm
	mov.b32 	%f85, %r89;
	mul.wide.u32 	%rd52, %r344, 4;
	add.s64 	%rd53, %rd18, %rd52;
	add.s64 	%rd36, %rd53, 2048;
	// begin inline asm
	ld.global.nc.u32 %r90, [%rd36];
	// end inline asm
	mov.b32 	%f86, %r90;
	add.s64 	%rd37, %rd53, 4096;
	// begin inline asm
	ld.global.nc.u32 %r91, [%rd37];
	// end inline asm
	mov.b32 	%f87, %r91;
	add.s64 	%rd38, %rd53, 6144;
	// begin inline asm
	ld.global.nc.u32 %r92, [%rd38];
	// end inline asm
	mov.b32 	%f88, %r92;
	add.s64 	%rd39, %rd53, 8192;
	// begin inline asm
	ld.global.nc.u32 %r93, [%rd39];
	// end inline asm
	mov.b32 	%f89, %r93;
	add.s64 	%rd40, %rd53, 10240;
	// begin inline asm
	ld.global.nc.u32 %r94, [%rd40];
	// end inline asm
	mov.b32 	%f90, %r94;
	add.s64 	%rd41, %rd53, 12288;
	// begin inline asm
	ld.global.nc.u32 %r95, [%rd41];
	// end inline asm
	mov.b32 	%f91, %r95;
	add.s64 	%rd42, %rd53, 14336;
	// begin inline asm
	ld.global.nc.u32 %r96, [%rd42];
	// end inline asm
	mov.b32 	%f92, %r96;
	add.s64 	%rd43, %rd53, 16384;
	// begin inline asm
	ld.global.nc.u32 %r97, [%rd43];
	// end inline asm
	mov.b32 	%f93, %r97;
	add.s64 	%rd44, %rd53, 18432;
	// begin inline asm
	ld.global.nc.u32 %r98, [%rd44];
	// end inline asm
	mov.b32 	%f94, %r98;
	add.s64 	%rd45, %rd53, 20480;
	// begin inline asm
	ld.global.nc.u32 %r99, [%rd45];
	// end inline asm
	mov.b32 	%f95, %r99;
	add.s64 	%rd46, %rd53, 22528;
	// begin inline asm
	ld.global.nc.u32 %r100, [%rd46];
	// end inline asm
	mov.b32 	%f96, %r100;
	add.s64 	%rd47, %rd53, 24576;
	// begin inline asm
	ld.global.nc.u32 %r101, [%rd47];
	// end inline asm
	mov.b32 	%f97, %r101;
	add.s64 	%rd48, %rd53, 26624;
	// begin inline asm
	ld.global.nc.u32 %r102, [%rd48];
	// end inline asm
	mov.b32 	%f98, %r102;
	add.s64 	%rd49, %rd53, 28672;
	// begin inline asm
	ld.global.nc.u32 %r103, [%rd49];
	// end inline asm
	mov.b32 	%f99, %r103;
	add.s64 	%rd50, %rd53, 30720;
	// begin inline asm
	ld.global.nc.u32 %r104, [%rd50];
	// end inline asm
	mov.b32 	%f100, %r104;
	add.f32 	%f101, %f535, %f85;
	add.f32 	%f102, %f86, %f87;
	add.f32 	%f103, %f88, %f89;
	add.f32 	%f104, %f90, %f91;
	add.f32 	%f105, %f92, %f93;
	add.f32 	%f106, %f94, %f95;
	add.f32 	%f107, %f96, %f97;
	add.f32 	%f108, %f98, %f99;
	add.f32 	%f109, %f101, %f102;
	add.f32 	%f110, %f103, %f104;
	add.f32 	%f111, %f105, %f106;
	add.f32 	%f112, %f107, %f108;
	add.f32 	%f113, %f109, %f110;
	add.f32 	%f114, %f111, %f112;
	add.f32 	%f115, %f113, %f114;
	add.f32 	%f535, %f115, %f100;
	sub.s32 	%r106, %r70, %r344;
	setp.lt.u32 	%p5, %r106, 8192;
	@%p5 bra 	$L__BB4_70;
	add.s32 	%r344, %r344, 8192;
	setp.le.u32 	%p6, %r344, %r49;
	@%p6 bra 	$L__BB4_60;
$L__BB4_62:
	setp.le.u32 	%p7, %r70, %r344;
	@%p7 bra 	$L__BB4_70;
	sub.s32 	%r53, %r70, %r344;
	setp.ge.s32 	%p8, %r48, %r53;
	@%p8 bra 	$L__BB4_70;
	not.b32 	%r107, %r48;
	add.s32 	%r108, %r70, %r107;
	sub.s32 	%r54, %r108, %r344;
	and.b32  	%r109, %r54, 1536;
	setp.eq.s32 	%p9, %r109, 1536;
	mov.u32 	%r348, %r48;
	@%p9 bra 	$L__BB4_67;
	add.s32 	%r346, %r48, %r344;
	shr.u32 	%r110, %r54, 9;
	add.s32 	%r111, %r110, 1;
	and.b32  	%r112, %r111, 3;
	neg.s32 	%r345, %r112;
	mov.u32 	%r348, %r48;
$L__BB4_66:
	.pragma "nounroll";
	mul.wide.u32 	%rd55, %r346, 4;
	add.s64 	%rd54, %rd15, %rd55;
	// begin inline asm
	ld.global.nc.u32 %r113, [%rd54];
	// end inline asm
	mov.b32 	%f117, %r113;
	add.f32 	%f535, %f535, %f117;
	add.s32 	%r348, %r348, 512;
	add.s32 	%r346, %r346, 512;
	add.s32 	%r345, %r345, 1;
	setp.ne.s32 	%p10, %r345, 0;
	@%p10 bra 	$L__BB4_66;
$L__BB4_67:
	setp.lt.u32 	%p11, %r54, 1536;
	@%p11 bra 	$L__BB4_70;
	add.s32 	%r350, %r348, 1024;
	add.s32 	%r349, %r348, %r344;
$L__BB4_69:
	mul.wide.u32 	%rd60, %r349, 4;
	add.s64 	%rd56, %rd15, %rd60;
	// begin inline asm
	ld.global.nc.u32 %r114, [%rd56];
	// end inline asm
	mov.b32 	%f118, %r114;
	add.f32 	%f119, %f535, %f118;
	add.s32 	%r118, %r349, 512;
	mul.wide.u32 	%rd61, %r118, 4;
	add.s64 	%rd57, %rd15, %rd61;
	// begin inline asm
	ld.global.nc.u32 %r115, [%rd57];
	// end inline asm
	mov.b32 	%f120, %r115;
	add.f32 	%f121, %f119, %f120;
	add.s32 	%r119, %r349, 1024;
	mul.wide.u32 	%rd62, %r119, 4;
	add.s64 	%rd58, %rd15, %rd62;
	// begin inline asm
	ld.global.nc.u32 %r116, [%rd58];
	// end inline asm
	mov.b32 	%f122, %r116;
	add.f32 	%f123, %f121, %f122;
	add.s32 	%r120, %r349, 1536;
	mul.wide.u32 	%rd63, %r120, 4;
	add.s64 	%rd59, %rd15, %rd63;
	// begin inline asm
	ld.global.nc.u32 %r117, [%rd59];
	// end inline asm
	mov.b32 	%f124, %r117;
	add.f32 	%f535, %f123, %f124;
	add.s32 	%r68, %r350, 2048;
	add.s32 	%r121, %r350, 1024;
	add.s32 	%r349, %r349, 2048;
	setp.lt.s32 	%p12, %r121, %r53;
	mov.u32 	%r350, %r68;
	@%p12 bra 	$L__BB4_69;
$L__BB4_70:
	// begin inline asm
	mov.u32 %r122, %laneid;
	// end inline asm
	mov.b32 	%r123, 1;
	mov.b32 	%r136, 31;
	mov.b32 	%r137, -1;
	// begin inline asm
	{  .reg .f32 r0;  .reg .pred p;  shfl.sync.down.b32 r0|p, %f535, %r123, %r136, %r137;  @p add.f32 r0, r0, %f535;  mov.f32 %f125, r0;}
	// end inline asm
	mov.b32 	%r126, 2;
	// begin inline asm
	{  .reg .f32 r0;  .reg .pred p;  shfl.sync.down.b32 r0|p, %f125, %r126, %r136, %r137;  @p add.f32 r0, r0, %f125;  mov.f32 %f128, r0;}
	// end inline asm
	mov.b32 	%r129, 4;
	// begin inline asm
	{  .reg .f32 r0;  .reg .pred p;  shfl.sync.down.b32 r0|p, %f128, %r129, %r136, %r137;  @p add.f32 r0, r0, %f128;  mov.f32 %f131, r0;}
	// end inline asm
	mov.b32 	%r132, 8;
	// begin inline asm
	{  .reg .f32 r0;  .reg .pred p;  shfl.sync.down.b32 r0|p, %f131, %r132, %r136, %r137;  @p add.f32 r0, r0, %f131;  mov.f32 %f134, r0;}
	// end inline asm
	mov.b32 	%r135, 16;
	// begin inline asm
	{  .reg .f32 r0;  .reg .pred p;  shfl.sync.down.b32 r0|p, %f134, %r135, %r136, %r137;  @p add.f32 r0, r0, %f134;  mov.f32 %f536, r0;}
	// end inline asm
	setp.ne.s32 	%p13, %r122, 0;
	@%p13 bra 	$L__BB4_72;
	shr.u32 	%r138, %r48, 3;
	and.b32  	%r139, %r138, 124;
	mov.u32 	%r140, _ZZN3cub18CUB_300001_SM_10006detail6reduce28DeviceReduceSingleTileKernelINS2_10policy_hubIfjN4cuda3std3__44plusIvEEE10Policy1000EPfSC_jS9_ffNS7_10__identityEEEvT0_T1_T2_T3_T4_T6_E12temp_storage;
	add.s32 	%r141, %r140, %r139;
	st.shared.f32 	[%r141+16], %f536;
$L__BB4_72:
	bar.sync 	0;
	setp.ne.s32 	%p14, %r48, 0;
	@%p14 bra 	$L__BB4_74;
	ld.shared.f32 	%f140, [_ZZN3cub18CUB_300001_SM_10006detail6reduce28DeviceReduceSingleTileKernelINS2_10policy_hubIfjN4cuda3std3__44plusIvEEE10Policy1000EPfSC_jS9_ffNS7_10__identityEEEvT0_T1_T2_T3_T4_T6_E12temp_storage+20];
	add.f32 	%f141, %f536, %f140;
	ld.shared.f32 	%f142, [_ZZN3cub18CUB_300001_SM_10006detail6reduce28DeviceReduceSingleTileKernelINS2_10policy_hubIfjN4cuda3std3__44plusIvEEE10Policy1000EPfSC_jS9_ffNS7_10__identityEEEvT0_T1_T2_T3_T4_T6_E12temp_storage+24];
	add.f32 	%f143, %f141, %f142;
	ld.shared.f32 	%f144, [_ZZN3cub18CUB_300001_SM_10006detail6reduce28DeviceReduceSingleTileKernelINS2_10policy_hubIfjN4cuda3std3__44plusIvEEE10Policy1000EPfSC_jS9_ffNS7_10__identityEEEvT0_T1_T2_T3_T4_T6_E12temp_storage+28];
	add.f32 	%f145, %f143, %f144;
	ld.shared.f32 	%f146, [_ZZN3cub18CUB_300001_SM_10006detail6reduce28DeviceReduceSingleTileKernelINS2_10policy_hubIfjN4cuda3std3__44plusIvEEE10Policy1000EPfSC_jS9_ffNS7_10__identityEEEvT0_T1_T2_T3_T4_T6_E12temp_storage+32];
	add.f32 	%f147, %f145, %f146;
	ld.shared.f32 	%f148, [_ZZN3cub18CUB_300001_SM_10006detail6reduce28DeviceReduceSingleTileKernelINS2_10policy_hubIfjN4cuda3std3__44plusIvEEE10Policy1000EPfSC_jS9_ffNS7_10__identityEEEvT0_T1_T2_T3_T4_T6_E12temp_storage+36];
	add.f32 	%f149, %f147, %f148;
	ld.shared.f32 	%f150, [_ZZN3cub18CUB_300001_SM_10006detail6reduce28DeviceReduceSingleTileKernelINS2_10policy_hubIfjN4cuda3std3__44plusIvEEE10Policy1000EPfSC_jS9_ffNS7_10__identityEEEvT0_T1_T2_T3_T4_T6_E12temp_storage+40];
	add.f32 	%f151, %f149, %f150;
	ld.shared.f32 	%f152, [_ZZN3cub18CUB_300001_SM_10006detail6reduce28DeviceReduceSingleTileKernelINS2_10policy_hubIfjN4cuda3std3__44plusIvEEE10Policy1000EPfSC_jS9_ffNS7_10__identityEEEvT0_T1_T2_T3_T4_T6_E12temp_storage+44];
	add.f32 	%f153, %f151, %f152;
	ld.shared.f32 	%f154, [_ZZN3cub18CUB_300001_SM_10006detail6reduce28DeviceReduceSingleTileKernelINS2_10policy_hubIfjN4cuda3std3__44plusIvEEE10Policy1000EPfSC_jS9_ffNS7_10__identityEEEvT0_T1_T2_T3_T4_T6_E12temp_storage+48];
	add.f32 	%f155, %f153, %f154;
	ld.shared.f32 	%f156, [_ZZN3cub18CUB_300001_SM_10006detail6reduce28DeviceReduceSingleTileKernelINS2_10policy_hubIfjN4cuda3std3__44plusIvEEE10Policy1000EPfSC_jS9_ffNS7_10__identityEEEvT0_T1_T2_T3_T4_T6_E12temp_storage+52];
	add.f32 	%f157, %f155, %f156;
	ld.shared.f32 	%f158, [_ZZN3cub18CUB_300001_SM_10006detail6reduce28DeviceReduceSingleTileKernelINS2_10policy_hubIfjN4cuda3std3__44plusIvEEE10Policy1000EPfSC_jS9_ffNS7_10__identityEEEvT0_T1_T2_T3_T4_T6_E12temp_storage+56];
	add.f32 	%f159, %f157, %f158;
	ld.shared.f32 	%f160, [_ZZN3cub18CUB_300001_SM_10006detail6reduce28DeviceReduceSingleTileKernelINS2_10policy_hubIfjN4cuda3std3__44plusIvEEE10Policy1000EPfSC_jS9_ffNS7_10__identityEEEvT0_T1_T2_T3_T4_T6_E12temp_storage+60];
	add.f32 	%f161, %f159, %f160;
	ld.shared.f32 	%f162, [_ZZN3cub18CUB_300001_SM_10006detail6reduce28DeviceReduceSingleTileKernelINS2_10policy_hubIfjN4cuda3std3__44plusIvEEE10Policy1000EPfSC_jS9_ffNS7_10__identityEEEvT0_T1_T2_T3_T4_T6_E12temp_storage+64];
	add.f32 	%f163, %f161, %f162;
	ld.shared.f32 	%f164, [_ZZN3cub18CUB_300001_SM_10006detail6reduce28DeviceReduceSingleTileKernelINS2_10policy_hubIfjN4cuda3std3__44plusIvEEE10Policy1000EPfSC_jS9_ffNS7_10__identityEEEvT0_T1_T2_T3_T4_T6_E12temp_storage+68];
	add.f32 	%f165, %f163, %f164;
	ld.shared.f32 	%f166, [_ZZN3cub18CUB_300001_SM_10006detail6reduce28DeviceReduceSingleTileKernelINS2_10policy_hubIfjN4cuda3std3__44plusIvEEE10Policy1000EPfSC_jS9_ffNS7_10__identityEEEvT0_T1_T2_T3_T4_T6_E12temp_storage+72];
	add.f32 	%f167, %f165, %f166;
	ld.shared.f32 	%f168, [_ZZN3cub18CUB_300001_SM_10006detail6reduce28DeviceReduceSingleTileKernelINS2_10policy_hubIfjN4cuda3std3__44plusIvEEE10Policy1000EPfSC_jS9_ffNS7_10__identityEEEvT0_T1_T2_T3_T4_T6_E12temp_storage+76];
	add.f32 	%f536, %f167, %f168;
$L__BB4_74:
	mov.u32 	%r323, %tid.x;
	setp.ne.s32 	%p81, %r323, 0;
	@%p81 bra 	$L__BB4_76;
	add.f32 	%f509, %f54, %f536;
	st.global.f32 	[%rd1], %f509;
$L__BB4_76:
	ret;

}
	// .globl	_ZN3cub18CUB_300001_SM_10006detail6reduce18DeviceReduceKernelINS2_10policy_hubIfjN4cuda3std3__44plusIvEEE10Policy1000EPfjS9_fNS7_10__identityEEEvT0_PT3_T1_NS0_13GridEvenShareISH_EET2_T4_
.visible .entry _ZN3cub18CUB_300001_SM_10006detail6reduce18DeviceReduceKernelINS2_10policy_hubIfjN4cuda3std3__44plusIvEEE10Policy1000EPfjS9_fNS7_10__identityEEEvT0_PT3_T1_NS0_13GridEvenShareISH_EET2_T4_(
	.param .u64 .ptr .align 1 _ZN3cub18CUB_300001_SM_10006detail6reduce18DeviceReduceKernelINS2_10policy_hubIfjN4cuda3std3__44plusIvEEE10Policy1000EPfjS9_fNS7_10__identityEEEvT0_PT3_T1_NS0_13GridEvenShareISH_EET2_T4__param_0,
	.param .u64 .ptr .align 1 _ZN3cub18CUB_300001_SM_10006detail6reduce18DeviceReduceKernelINS2_10policy_hubIfjN4cuda3std3__44plusIvEEE10Policy1000EPfjS9_fNS7_10__identityEEEvT0_PT3_T1_NS0_13GridEvenShareISH_EET2_T4__param_1,
	.param .u32 _ZN3cub18CUB_300001_SM_10006detail6reduce18DeviceReduceKernelINS2_10policy_hubIfjN4cuda3std3__44plusIvEEE10Policy1000EPfjS9_fNS7_10__identityEEEvT0_PT3_T1_NS0_13GridEvenShareISH_EET2_T4__param_2,
	.param .align 4 .b8 _ZN3cub18CUB_300001_SM_10006detail6reduce18DeviceReduceKernelINS2_10policy_hubIfjN4cuda3std3__44plusIvEEE10Policy1000EPfjS9_fNS7_10__identityEEEvT0_PT3_T1_NS0_13GridEvenShareISH_EET2_T4__param_3[40],
	.param .align 1 .b8 _ZN3cub18CUB_300001_SM_10006detail6reduce18DeviceReduceKernelINS2_10policy_hubIfjN4cuda3std3__44plusIvEEE10Policy1000EPfjS9_fNS7_10__identityEEEvT0_PT3_T1_NS0_13GridEvenShareISH_EET2_T4__param_4[1],
	.param .align 1 .b8 _ZN3cub18CUB_300001_SM_10006detail6reduce18DeviceReduceKernelINS2_10policy_hubIfjN4cuda3std3__44plusIvEEE10Policy1000EPfjS9_fNS7_10__identityEEEvT0_PT3_T1_NS0_13GridEvenShareISH_EET2_T4__param_5[1]
)
.maxntid 512
{
	.reg .pred 	%p<81>;
	.reg .b32 	%r<410>;
	.reg .b32 	%f<531>;
	.reg .b64 	%rd<120>;
	// demoted variable
	.shared .align 4 .b8 _ZZN3cub18CUB_300001_SM_10006detail6reduce18DeviceReduceKernelINS2_10policy_hubIfjN4cuda3std3__44plusIvEEE10Policy1000EPfjS9_fNS7_10__identityEEEvT0_PT3_T1_NS0_13GridEvenShareISH_EET2_T4_E12temp_storage[84];
	ld.param.u32 	%r1, [_ZN3cub18CUB_300001_SM_10006detail6reduce18DeviceReduceKernelINS2_10policy_hubIfjN4cuda3std3__44plusIvEEE10Policy1000EPfjS9_fNS7_10__identityEEEvT0_PT3_T1_NS0_13GridEvenShareISH_EET2_T4__param_3+20];
	ld.param.u64 	%rd1, [_ZN3cub18CUB_300001_SM_10006detail6reduce18DeviceReduceKernelINS2_10policy_hubIfjN4cuda3std3__44plusIvEEE10Policy1000EPfjS9_fNS7_10__identityEEEvT0_PT3_T1_NS0_13GridEvenShareISH_EET2_T4__param_0];
	ld.param.u32 	%r2, [_ZN3cub18CUB_300001_SM_10006detail6reduce18DeviceReduceKernelINS2_10policy_hubIfjN4cuda3std3__44plusIvEEE10Policy1000EPfjS9_fNS7_10__identityEEEvT0_PT3_T1_NS0_13GridEvenShareISH_EET2_T4__param_3+24];
	mov.u32 	%r3, %ctaid.x;
	shl.b32 	%r4, %r2, 13;
	shl.b32 	%r5, %r3, 13;
	and.b64  	%rd3, %rd1, 7;
	setp.ne.s64 	%p1, %rd3, 0;
	@%p1 bra 	$L__BB5_36;
	sub.s32 	%r6, %r1, %r5;
	setp.gt.u32 	%p41, %r6, 8191;
	@%p41 bra 	$L__BB5_20;
	mov.u32 	%r7, %tid.x;
	setp.ge.u32 	%p53, %r7, %r6;
	mov.f32 	%f511, 0f00000000;
	mov.u32 	%r380, %r7;
	@%p53 bra 	$L__BB5_4;
	add.s32 	%r315, %r5, %r7;
	mul.wide.u32 	%rd105, %r315, 4;
	add.s64 	%rd104, %rd1, %rd105;
	// begin inline asm
	ld.global.nc.u32 %r314, [%rd104];
	// end inline asm
	mov.b32 	%f511, %r314;
	add.s32 	%r380, %r7, 512;
$L__BB5_4:
	setp.ge.u32 	%p54, %r380, %r6;
	@%p54 bra 	$L__BB5_11;
	not.b32 	%r316, %r380;
	add.s32 	%r10, %r1, %r316;
	and.b32  	%r317, %r10, 1536;
	setp.eq.s32 	%p55, %r317, 1536;
	@%p55 bra 	$L__BB5_8;
	add.s32 	%r378, %r380, %r5;
	shr.u32 	%r318, %r10, 9;
	add.s32 	%r319, %r318, 1;
	and.b32  	%r320, %r319, 3;
	neg.s32 	%r377, %r320;
$L__BB5_7:
	.pragma "nounroll";
	mul.wide.u32 	%rd107, %r378, 4;
	add.s64 	%rd106, %rd1, %rd107;
	// begin inline asm
	ld.global.nc.u32 %r321, [%rd106];
	// end inline asm
	mov.b32 	%f395, %r321;
	add.f32 	%f511, %f511, %f395;
	add.s32 	%r380, %r380, 512;
	add.s32 	%r378, %r378, 512;
	add.s32 	%r377, %r377, 1;
	setp.ne.s32 	%p56, %r377, 0;
	@%p56 bra 	$L__BB5_7;
$L__BB5_8:
	sub.s32 	%r322, %r10, %r5;
	setp.lt.u32 	%p57, %r322, 1536;
	@%p57 bra 	$L__BB5_11;
	add.s32 	%r382, %r380, 1024;
	add.s32 	%r381, %r380, %r5;
$L__BB5_10:
	mul.wide.u32 	%rd112, %r381, 4;
	add.s64 	%rd108, %rd1, %rd112;
	// begin inline asm
	ld.global.nc.u32 %r323, [%rd108];
	// end inline asm
	mov.b32 	%f396, %r323;
	add.f32 	%f397, %f511, %f396;
	add.s32 	%r327, %r381, 512;
	mul.wide.u32 	%rd113, %r327, 4;
	add.s64 	%rd109, %rd1, %rd113;
	// begin inline asm
	ld.global.nc.u32 %r324, [%rd109];
	// end inline asm
	mov.b32 	%f398, %r324;
	add.f32 	%f399, %f397, %f398;
	add.s32 	%r328, %r381, 1024;
	mul.wide.u32 	%rd114, %r328, 4;
	add.s64 	%rd110, %rd1, %rd114;
	// begin inline asm
	ld.global.nc.u32 %r325, [%rd110];
	// end inline asm
	mov.b32 	%f400, %r325;
	add.f32 	%f401, %f399, %f400;
	add.s32 	%r329, %r381, 1536;
	mul.wide.u32 	%rd115, %r329, 4;
	add.s64 	%rd111, %rd1, %rd115;
	// begin inline asm
	ld.global.nc.u32 %r326, [%rd111];
	// end inline asm
	mov.b32 	%f402, %r326;
	add.f32 	%f511, %f401, %f402;
	add.s32 	%r24, %r382, 2048;
	add.s32 	%r330, %r382, 1024;
	add.s32 	%r381, %r381, 2048;
	setp.lt.s32 	%p58, %r330, %r6;
	mov.u32 	%r382, %r24;
	@%p58 bra 	$L__BB5_10;
$L__BB5_11:
	setp.lt.u32 	%p59, %r6, 512;
	@%p59 bra 	$L__BB5_16;
	// begin inline asm
	mov.u32 %r355, %laneid;
	// end inline asm
	mov.b32 	%r356, 1;
	mov.b32 	%r369, 31;
	mov.b32 	%r370, -1;
	// begin inline asm
	{  .reg .f32 r0;  .reg .pred p;  shfl.sync.down.b32 r0|p, %f511, %r356, %r369, %r370;  @p add.f32 r0, r0, %f511;  mov.f32 %f462, r0;}
	// end inline asm
	mov.b32 	%r359, 2;
	// begin inline asm
	{  .reg .f32 r0;  .reg .pred p;  shfl.sync.down.b32 r0|p, %f462, %r359, %r369, %r370;  @p add.f32 r0, r0, %f462;  mov.f32 %f465, r0;}
	// end inline asm
	mov.b32 	%r362, 4;
	// begin inline asm
	{  .reg .f32 r0;  .reg .pred p;  shfl.sync.down.b32 r0|p, %f465, %r362, %r369, %r370;  @p add.f32 r0, r0, %f465;  mov.f32 %f468, r0;}
	// end inline asm
	mov.b32 	%r365, 8;
	// begin inline asm
	{  .reg .f32 r0;  .reg .pred p;  shfl.sync.down.b32 r0|p, %f468, %r365, %r369, %r370;  @p add.f32 r0, r0, %f468;  mov.f32 %f471, r0;}
	// end inline asm
	mov.b32 	%r368, 16;
	// begin inline asm
	{  .reg .f32 r0;  .reg .pred p;  shfl.sync.down.b32 r0|p, %f471, %r368, %r369, %r370;  @p add.f32 r0, r0, %f471;  mov.f32 %f530, r0;}
	// end inline asm
	setp.ne.s32 	%p78, %r355, 0;
	@%p78 bra 	$L__BB5_14;
	shr.u32 	%r371, %r7, 3;
	and.b32  	%r372, %r371, 124;
	mov.u32 	%r373, _ZZN3cub18CUB_300001_SM_10006detail6reduce18DeviceReduceKernelINS2_10policy_hubIfjN4cuda3std3__44plusIvEEE10Policy1000EPfjS9_fNS7_10__identityEEEvT0_PT3_T1_NS0_13GridEvenShareISH_EET2_T4_E12temp_storage;
	add.s32 	%r374, %r373, %r372;
	st.shared.f32 	[%r374+16], %f530;
$L__BB5_14:
	bar.sync 	0;
	setp.ne.s32 	%p79, %r7, 0;
	@%p79 bra 	$L__BB5_71;
	ld.shared.f32 	%f477, [_ZZN3cub18CUB_300001_SM_10006detail6reduce18DeviceReduceKernelINS2_10policy_hubIfjN4cuda3std3__44plusIvEEE10Policy1000EPfjS9_fNS7_10__identityEEEvT0_PT3_T1_NS0_13GridEvenShareISH_EET2_T4_E12temp_storage+20];
	add.f32 	%f478, %f530, %f477;
	ld.shared.f32 	%f479, [_ZZN3cub18CUB_300001_SM_10006detail6reduce18DeviceReduceKernelINS2_10policy_hubIfjN4cuda3std3__44plusIvEEE10Policy1000EPfjS9_fNS7_10__identityEEEvT0_PT3_T1_NS0_13GridEvenShareISH_EET2_T4_E12temp_storage+24];
	add.f32 	%f480, %f478, %f479;
	ld.shared.f32 	%f481, [_ZZN3cub18CUB_300001_SM_10006detail6reduce18DeviceReduceKernelINS2_10policy_hubIfjN4cuda3std3__44plusIvEEE10Policy1000EPfjS9_fNS7_10__identityEEEvT0_PT3_T1_NS0_13GridEvenShareISH_EET2_T4_E12temp_storage+28];
	add.f32 	%f482, %f480, %f481;
	ld.shared.f32 	%f483, [_ZZN3cub18CUB_300001_SM_10006detail6reduce18DeviceReduceKernelINS2_10policy_hubIfjN4cuda3std3__44plusIvEEE10Policy1000EPfjS9_fNS7_10__identityEEEvT0_PT3_T1_NS0_13GridEvenShareISH_EET2_T4_E12temp_storage+32];
	add.f32 	%f484, %f482, %f483;
	ld.shared.f32 	%f485, [_ZZN3cub18CUB_300001_SM_10006detail6reduce18DeviceReduceKernelINS2_10policy_hubIfjN4cuda3std3__44plusIvEEE10Policy1000EPfjS9_fNS7_10__identityEEEvT0_PT3_T1_NS0_13GridEvenShareISH_EET2_T4_E12temp_storage+36];
	add.f32 	%f486, %f484, %f485;
	ld.shared.f32 	%f487, [_ZZN3cub18CUB_300001_SM_10006detail6reduce18DeviceReduceKernelINS2_10policy_hubIfjN4cuda3std3__44plusIvEEE10Policy1000EPfjS9_fNS7_10__identityEEEvT0_PT3_T1_NS0_13GridEvenShareISH_EET2_T4_E12temp_storage+40];
	add.f32 	%f488, %f486, %f487;
	ld.shared.f32 	%f489, [_ZZN3cub18CUB_300001_SM_10006detail6reduce18DeviceReduceKernelINS2_10policy_hubIfjN4cuda3std3__44plusIvEEE10Policy1000EPfjS9_fNS7_10__identityEEEvT0_PT3_T1_NS0_13GridEvenShareISH_EET2_T4_E12temp_storage+44];
	add.f32 	%f490, %f488, %f489;
	ld.shared.f32 	%f491, [_ZZN3cub18CUB_300001_SM_10006detail6reduce18DeviceReduceKernelINS2_10policy_hubIfjN4cuda3std3__44plusIvEEE10Policy1000EPfjS9_fNS7_10__identityEEEvT0_PT3_T1_NS0_13GridEvenShareISH_EET2_T4_E12temp_storage+48];
	add.f32 	%f492, %f490, %f491;
	ld.shared.f32 	%f493, [_ZZN3cub18CUB_300001_SM_10006detail6reduce18DeviceReduceKernelINS2_10policy_hubIfjN4cuda3std3__44plusIvEEE10Policy1000EPfjS9_fNS7_10__identityEEEvT0_PT3_T1_NS0_13GridEvenShareISH_EET2_T4_E12temp_storage+52];
	add.f32 	%f494, %f492, %f493;
	ld.shared.f32 	%f495, [_ZZN3cub18CUB_300001_SM_10006detail6reduce18DeviceReduceKernelINS2_10policy_hubIfjN4cuda3std3__44plusIvEEE10Policy1000EPfjS9_fNS7_10__identityEEEvT0_PT3_T1_NS0_13GridEvenShareISH_EET2_T4_E12temp_storage+56];
	add.f32 	%f496, %f494, %f495;
	ld.shared.f32 	%f497, [_ZZN3cub18CUB_300001_SM_10006detail6reduce18DeviceReduceKernelINS2_10policy_hubIfjN4cuda3std3__44plusIvEEE10Policy1000EPfjS9_fNS7_10__identityEEEvT0_PT3_T1_NS0_13GridEvenShareISH_EET2_T4_E12temp_storage+60];
	add.f32 	%f498, %f496, %f497;
	ld.shared.f32 	%f499, [_ZZN3cub18CUB_300001_SM_10006detail6reduce18DeviceReduceKernelINS2_10policy_hubIfjN4cuda3std3__44plusIvEEE10Policy1000EPfjS9_fNS7_10__identityEEEvT0_PT3_T1_NS0_13GridEvenShareISH_EET2_T4_E12temp_storage+64];
	add.f32 	%f500, %f498, %f499;
	ld.shared.f32 	%f501, [_ZZN3cub18CUB_300001_SM_10006detail6reduce18DeviceReduceKernelINS2_10policy_hubIfjN4cuda3std3__44plusIvEEE10Policy1000EPfjS9_fNS7_10__identityEEEvT0_PT3_T1_NS0_13GridEvenShareISH_EET2_T4_E12temp_storage+68];
	add.f32 	%f502, %f500, %f501;
	ld.shared.f32 	%f503, [_ZZN3cub18CUB_300001_SM_10006detail6reduce18DeviceReduceKernelINS2_10policy_hubIfjN4cuda3std3__44plusIvEEE10Policy1000EPfjS9_fNS7_10__identityEEEvT0_PT3_T1_NS0_13GridEvenShareISH_EET2_T4_E12temp_storage+72];
	add.f32 	%f504, %f502, %f503;
	ld.shared.f32 	%f505, [_ZZN3cub18CUB_300001_SM_10006detail6reduce18DeviceReduceKernelINS2_10policy_hubIfjN4cuda3std3__44plusIvEEE10Policy1000EPfjS9_fNS7_10__identityEEEvT0_PT3_T1_NS0_13GridEvenShareISH_EET2_T4_E12temp_storage+76];
	add.f32 	%f530, %f504, %f505;
	bra.uni 	$L__BB5_71;
$L__BB5_16:
	// begin inline asm
	mov.u32 %r331, %laneid;
	// end inline asm
	and.b32  	%r347, %r7, 992;
	add.s32 	%r348, %r347, 32;
	setp.gt.u32 	%p60, %r348, %r6;
	not.b32 	%r349, %r347;
	add.s32 	%r350, %r6, %r349;
	selp.b32 	%r345, %r350, 31, %p60;
	mov.b32 	%r332, 1;
	mov.b32 	%r346, -1;
	// begin inline asm
	{  .reg .f32 r0;  .reg .pred p;  shfl.sync.down.b32 r0|p, %f511, %r332, %r345, %r346;  @p add.f32 r0, r0, %f511;  mov.f32 %f403, r0;}
	// end inline asm
	mov.b32 	%r335, 2;
	// begin inline asm
	{  .reg .f32 r0;  .reg .pred p;  shfl.sync.down.b32 r0|p, %f403, %r335, %r345, %r346;  @p add.f32 r0, r0, %f403;  mov.f32 %f406, r0;}
	// end inline asm
	mov.b32 	%r338, 4;
	// begin inline asm
	{  .reg .f32 r0;  .reg .pred p;  shfl.sync.down.b32 r0|p, %f406, %r338, %r345, %r346;  @p add.f32 r0, r0, %f406;  mov.f32 %f409, r0;}
	// end inline asm
	mov.b32 	%r341, 8;
	// begin inline asm
	{  .reg .f32 r0;  .reg .pred p;  shfl.sync.down.b32 r0|p, %f409, %r341, %r345, %r346;  @p add.f32 r0, r0, %f409;  mov.f32 %f412, r0;}
	// end inline asm
	mov.b32 	%r344, 16;
	// begin inline asm
	{  .reg .f32 r0;  .reg .pred p;  shfl.sync.down.b32 r0|p, %f412, %r344, %r345, %r346;  @p add.f32 r0, r0, %f412;  mov.f32 %f530, r0;}
	// end inline asm
	setp.ne.s32 	%p61, %r331, 0;
	@%p61 bra 	$L__BB5_18;
	shr.u32 	%r351, %r7, 3;
	and.b32  	%r352, %r351, 124;
	mov.u32 	%r353, _ZZN3cub18CUB_300001_SM_10006detail6reduce18DeviceReduceKernelINS2_10policy_hubIfjN4cuda3std3__44plusIvEEE10Policy1000EPfjS9_fNS7_10__identityEEEvT0_PT3_T1_NS0_13GridEvenShareISH_EET2_T4_E12temp_storage;
	add.s32 	%r354, %r353, %r352;
	st.shared.f32 	[%r354+16], %f530;
$L__BB5_18:
	bar.sync 	0;
	setp.ne.s32 	%p62, %r7, 0;
	@%p62 bra 	$L__BB5_71;
	setp.gt.u32 	%p63, %r6, 32;
	ld.shared.f32 	%f418, [_ZZN3cub18CUB_300001_SM_10006detail6reduce18DeviceReduceKernelINS2_10policy_hubIfjN4cuda3std3__44plusIvEEE10Policy1000EPfjS9_fNS7_10__identityEEEvT0_PT3_T1_NS0_13GridEvenShareISH_EET2_T4_E12temp_storage+20];
	add.f32 	%f419, %f530, %f418;
	selp.f32 	%f420, %f419, %f530, %p63;
	setp.gt.u32 	%p64, %r6, 64;
	ld.shared.f32 	%f421, [_ZZN3cub18CUB_300001_SM_10006detail6reduce18DeviceReduceKernelINS2_10policy_hubIfjN4cuda3std3__44plusIvEEE10Policy1000EPfjS9_fNS7_10__identityEEEvT0_PT3_T1_NS0_13GridEvenShareISH_EET2_T4_E12temp_storage+24];
	add.f32 	%f422, %f421, %f420;
	selp.f32 	%f423, %f422, %f420, %p64;
	setp.gt.u32 	%p65, %r6, 96;
	ld.shared.f32 	%f424, [_ZZN3cub18CUB_300001_SM_10006detail6reduce18DeviceReduceKernelINS2_10policy_hubIfjN4cuda3std3__44plusIvEEE10Policy1000EPfjS9_fNS7_10__identityEEEvT0_PT3_T1_NS0_13GridEvenShareISH_EET2_T4_E12temp_storage+28];
	add.f32 	%f425, %f424, %f423;
	selp.f32 	%f426, %f425, %f423, %p65;
	setp.gt.u32 	%p66, %r6, 128;
	ld.shared.f32 	%f427, [_ZZN3cub18CUB_300001_SM_10006detail6reduce18DeviceReduceKernelINS2_10policy_hubIfjN4cuda3std3__44plusIvEEE10Policy1000EPfjS9_fNS7_10__identityEEEvT0_PT3_T1_NS0_13GridEvenShareISH_EET2_T4_E12temp_storage+32];
	add.f32 	%f428, %f427, %f426;
	selp.f32 	%f429, %f428, %f426, %p66;
	setp.gt.u32 	%p67, %r6, 160;
	ld.shared.f32 	%f430, [_ZZN3cub18CUB_300001_SM_10006detail6reduce18DeviceReduceKernelINS2_10policy_hubIfjN4cuda3std3__44plusIvEEE10Policy1000EPfjS9_fNS7_10__identityEEEvT0_PT3_T1_NS0_13GridEvenShareISH_EET2_T4_E12temp_storage+36];
	add.f32 	%f431, %f430, %f429;
	selp.f32 	%f432, %f431, %f429, %p67;
	setp.gt.u32 	%p68, %r6, 192;
	ld.shared.f32 	%f433, [_ZZN3cub18CUB_300001_SM_10006detail6reduce18DeviceReduceKernelINS2_10policy_hubIfjN4cuda3std3__44plusIvEEE10Policy1000EPfjS9_fNS7_10__identityEEEvT0_PT3_T1_NS0_13GridEvenShareISH_EET2_T4_E12temp_storage+40];
	add.f32 	%f434, %f433, %f432;
	selp.f32 	%f435, %f434, %f432, %p68;
	setp.gt.u32 	%p69, %r6, 224;
	ld.shared.f32 	%f436, [_ZZN3cub18CUB_300001_SM_10006detail6reduce18DeviceReduceKernelINS2_10policy_hubIfjN4cuda3std3__44plusIvEEE10Policy1000EPfjS9_fNS7_10__identityEEEvT0_PT3_T1_NS0_13GridEvenShareISH_EET2_T4_E12temp_storage+44];
	add.f32 	%f437, %f436, %f435;
	selp.f32 	%f438, %f437, %f435, %p69;
	setp.gt.u32 	%p70, %r6, 256;
	ld.shared.f32 	%f439, [_ZZN3cub18CUB_300001_SM_10006detail6reduce18DeviceReduceKernelINS2_10policy_hubIfjN4cuda3std3__44plusIvEEE10Policy1000EPfjS9_fNS7_10__identityEEEvT0_PT3_T1_NS0_13GridEvenShareISH_EET2_T4_E12temp_storage+48];
	add.f32 	%f440, %f439, %f438;
	selp.f32 	%f441, %f440, %f438, %p70;
	setp.gt.u32 	%p71, %r6, 288;
	ld.shared.f32 	%f442, [_ZZN3cub18CUB_300001_SM_10006detail6reduce18DeviceReduceKernelINS2_10policy_hubIfjN4cuda3std3__44plusIvEEE10Policy1000EPfjS9_fNS7_10__identityEEEvT0_PT3_T1_NS0_13GridEvenShareISH_EET2_T4_E12temp_storage+52];
	add.f32 	%f443, %f442, %f441;
	selp.f32 	%f444, %f443, %f441, %p71;
	setp.gt.u32 	%p72, %r6, 320;
	ld.shared.f32 	%f445, [_ZZN3cub18CUB_300001_SM_10006detail6reduce18DeviceReduceKernelINS2_10policy_hubIfjN4cuda3std3__44plusIvEEE10Policy1000EPfjS9_fNS7_10__identityEEEvT0_PT3_T1_NS0_13GridEvenShareISH_EET2_T4_E12temp_storage+56];
	add.f32 	%f446, %f445, %f444;
	selp.f32 	%f447, %f446, %f444, %p72;
	setp.gt.u32 	%p73, %r6, 352;
	ld.shared.f32 	%f448, [_ZZN3cub18CUB_300001_SM_10006detail6reduce18DeviceReduceKernelINS2_10policy_hubIfjN4cuda3std3__44plusIvEEE10Policy1000EPfjS9_fNS7_10__identityEEEvT0_PT3_T1_NS0_13GridEvenShareISH_EET2_T4_E12temp_storage+60];
	add.f32 	%f449, %f448, %f447;
	selp.f32 	%f450, %f449, %f447, %p73;
	setp.gt.u32 	%p74, %r6, 384;
	ld.shared.f32 	%f451, [_ZZN3cub18CUB_300001_SM_10006detail6reduce18DeviceReduceKernelINS2_10policy_hubIfjN4cuda3std3__44plusIvEEE10Policy1000EPfjS9_fNS7_10__identityEEEvT0_PT3_T1_NS0_13GridEvenShareISH_EET2_T4_E12temp_storage+64];
	add.f32 	%f452, %f451, %f450;
	selp.f32 	%f453, %f452, %f450, %p74;
	setp.gt.u32 	%p75, %r6, 416;
	ld.shared.f32 	%f454, [_ZZN3cub18CUB_300001_SM_10006detail6reduce18DeviceReduceKernelINS2_10policy_hubIfjN4cuda3std3__44plusIvEEE10Policy1000EPfjS9_fNS7_10__identityEEEvT0_PT3_T1_NS0_13GridEvenShareISH_EET2_T4_E12temp_storage+68];
	add.f32 	%f455, %f454, %f453;
	selp.f32 	%f456, %f455, %f453, %p75;
	setp.gt.u32 	%p76, %r6, 448;
	ld.shared.f32 	%f457, [_ZZN3cub18CUB_300001_SM_10006detail6reduce18DeviceReduceKernelINS2_10policy_hubIfjN4cuda3std3__44plusIvEEE10Policy1000EPfjS9_fNS7_10__identityEEEvT0_PT3_T1_NS0_13GridEvenShareISH_EET2_T4_E12temp_storage+72];
	add.f32 	%f458, %f457, %f456;
	selp.f32 	%f459, %f458, %f456, %p76;
	setp.gt.u32 	%p77, %r6, 480;
	ld.shared.f32 	%f460, [_ZZN3cub18CUB_300001_SM_10006detail6reduce18DeviceReduceKernelINS2_10policy_hubIfjN4cuda3std3__44plusIvEEE10Policy1000EPfjS9_fNS7_10__identityEEEvT0_PT3_T1_NS0_13GridEvenShareISH_EET2_T4_E12temp_storage+76];
	add.f32 	%f461, %f460, %f459;
	selp.f32 	%f530, %f461, %f459, %p77;
	bra.uni 	$L__BB5_71;
$L__BB5_20:
	mov.u32 	%r26, %tid.x;
	shl.b32 	%r27, %r26, 1;
	add.s32 	%r240, %r5, %r27;
	mul.wide.u32 	%rd76, %r240, 4;
	add.s64 	%rd61, %rd1, %rd76;
	// begin inline asm
	ld.global.nc.u64 %rd60, [%rd61];
	// end inline asm
	mov.b64 	{%r241, %r242}, %rd60;
	mov.b32 	%f279, %r242;
	mov.b32 	%f280, %r241;
	add.s64 	%rd63, %rd61, 4096;
	// begin inline asm
	ld.global.nc.u64 %rd62, [%rd63];
	// end inline asm
	mov.b64 	{%r243, %r244}, %rd62;
	mov.b32 	%f281, %r244;
	mov.b32 	%f282, %r243;
	add.s64 	%rd65, %rd61, 8192;
	// begin inline asm
	ld.global.nc.u64 %rd64, [%rd65];
	// end inline asm
	mov.b64 	{%r245, %r246}, %rd64;
	mov.b32 	%f283, %r246;
	mov.b32 	%f284, %r245;
	add.s64 	%rd67, %rd61, 12288;
	// begin inline asm
	ld.global.nc.u64 %rd66, [%rd67];
	// end inline asm
	mov.b64 	{%r247, %r248}, %rd66;
	mov.b32 	%f285, %r248;
	mov.b32 	%f286, %r247;
	add.s64 	%rd69, %rd61, 16384;
	// begin inline asm
	ld.global.nc.u64 %rd68, [%rd69];
	// end inline asm
	mov.b64 	{%r249, %r250}, %rd68;
	mov.b32 	%f287, %r250;
	mov.b32 	%f288, %r249;
	add.s64 	%rd71, %rd61, 20480;
	// begin inline asm
	ld.global.nc.u64 %rd70, [%rd71];
	// end inline asm
	mov.b64 	{%r251, %r252}, %rd70;
	mov.b32 	%f289, %r252;
	mov.b32 	%f290, %r251;
	add.s64 	%rd73, %rd61, 24576;
	// begin inline asm
	ld.global.nc.u64 %rd72, [%rd73];
	// end inline asm
	mov.b64 	{%r253, %r254}, %rd72;
	mov.b32 	%f291, %r254;
	mov.b32 	%f292, %r253;
	add.s64 	%rd75, %rd61, 28672;
	// begin inline asm
	ld.global.nc.u64 %rd74, [%rd75];
	// end inline asm
	mov.b64 	{%r255, %r256}, %rd74;
	mov.b32 	%f293, %r256;
	mov.b32 	%f294, %r255;
	add.f32 	%f295, %f280, %f279;
	add.f32 	%f296, %f282, %f281;
	add.f32 	%f297, %f284, %f283;
	add.f32 	%f298, %f286, %f285;
	add.f32 	%f299, %f288, %f287;
	add.f32 	%f300, %f290, %f289;
	add.f32 	%f301, %f292, %f291;
	add.f32 	%f302, %f294, %f293;
	add.f32 	%f303, %f295, %f296;
	add.f32 	%f304, %f297, %f298;
	add.f32 	%f305, %f299, %f300;
	add.f32 	%f306, %f301, %f302;
	add.f32 	%f307, %f303, %f304;
	add.f32 	%f308, %f305, %f306;
	add.f32 	%f517, %f307, %f308;
	setp.lt.u32 	%p42, %r6, %r4;
	@%p42 bra 	$L__BB5_32;
	add.s32 	%r28, %r4, %r5;
	add.s32 	%r384, %r28, 512;
	add.s32 	%r383, %r28, %r26;
	mov.b32 	%r385, 0;
$L__BB5_22:
	add.s32 	%r5, %r5, %r4;
	add.s32 	%r258, %r1, -8192;
	setp.gt.u32 	%p43, %r5, %r258;
	@%p43 bra 	$L__BB5_24;
	add.s32 	%r259, %r5, %r27;
	mul.wide.u32 	%rd93, %r259, 4;
	add.s64 	%rd78, %rd1, %rd93;
	// begin inline asm
	ld.global.nc.u64 %rd77, [%rd78];
	// end inline asm
	mov.b64 	{%r260, %r261}, %rd77;
	mov.b32 	%f309, %r261;
	mov.b32 	%f310, %r260;
	add.s64 	%rd80, %rd78, 4096;
	// begin inline asm
	ld.global.nc.u64 %rd79, [%rd80];
	// end inline asm
	mov.b64 	{%r262, %r263}, %rd79;
	mov.b32 	%f311, %r263;
	mov.b32 	%f312, %r262;
	add.s64 	%rd82, %rd78, 8192;
	// begin inline asm
	ld.global.nc.u64 %rd81, [%rd82];
	// end inline asm
	mov.b64 	{%r264, %r265}, %rd81;
	mov.b32 	%f313, %r265;
	mov.b32 	%f314, %r264;
	add.s64 	%rd84, %rd78, 12288;
	// begin inline asm
	ld.global.nc.u64 %rd83, [%rd84];
	// end inline asm
	mov.b64 	{%r266, %r267}, %rd83;
	mov.b32 	%f315, %r267;
	mov.b32 	%f316, %r266;
	add.s64 	%rd86, %rd78, 16384;
	// begin inline asm
	ld.global.nc.u64 %rd85, [%rd86];
	// end inline asm
	mov.b64 	{%r268, %r269}, %rd85;
	mov.b32 	%f317, %r269;
	mov.b32 	%f318, %r268;
	add.s64 	%rd88, %rd78, 20480;
	// begin inline asm
	ld.global.nc.u64 %rd87, [%rd88];
	// end inline asm
	mov.b64 	{%r270, %r271}, %rd87;
	mov.b32 	%f319, %r271;
	mov.b32 	%f320, %r270;
	add.s64 	%rd90, %rd78, 24576;
	// begin inline asm
	ld.global.nc.u64 %rd89, [%rd90];
	// end inline asm
	mov.b64 	{%r272, %r273}, %rd89;
	mov.b32 	%f321, %r273;
	mov.b32 	%f322, %r272;
	add.s64 	%rd92, %rd78, 28672;
	// begin inline asm
	ld.global.nc.u64 %rd91, [%rd92];
	// end inline asm
	mov.b64 	{%r274, %r275}, %rd91;
	mov.b32 	%f323, %r275;
	mov.b32 	%f324, %r274;
	add.f32 	%f325, %f517, %f310;
	add.f32 	%f326, %f309, %f312;
	add.f32 	%f327, %f311, %f314;
	add.f32 	%f328, %f313, %f316;
	add.f32 	%f329, %f315, %f318;
	add.f32 	%f330, %f317, %f320;
	add.f32 	%f331, %f319, %f322;
	add.f32 	%f332, %f321, %f324;
	add.f32 	%f333, %f325, %f326;
	add.f32 	%f334, %f327, %f328;
	add.f32 	%f335, %f329, %f330;
	add.f32 	%f336, %f331, %f332;
	add.f32 	%f337, %f333, %f334;
	add.f32 	%f338, %f335, %f336;
	add.f32 	%f339, %f337, %f338;
	add.f32 	%f517, %f339, %f323;
	sub.s32 	%r276, %r1, %r5;
	setp.lt.u32 	%p44, %r276, %r4;
	add.s32 	%r385, %r385, 1;
	add.s32 	%r384, %r384, %r4;
	add.s32 	%r383, %r383, %r4;
	@%p44 bra 	$L__BB5_32;
	bra.uni 	$L__BB5_22;
$L__BB5_24:
	setp.le.u32 	%p45, %r1, %r5;
	@%p45 bra 	$L__BB5_32;
	sub.s32 	%r39, %r1, %r5;
	setp.ge.s32 	%p46, %r26, %r39;
	@%p46 bra 	$L__BB5_32;
	not.b32 	%r277, %r26;
	add.s32 	%r278, %r1, %r277;
	sub.s32 	%r279, %r278, %r28;
	mul.lo.s32 	%r280, %r2, %r385;
	shl.b32 	%r281, %r280, 13;
	sub.s32 	%r40, %r279, %r281;
	shr.u32 	%r282, %r278, 9;
	add.s32 	%r41, %r282, 1;
	and.b32  	%r283, %r278, 1536;
	setp.eq.s32 	%p47, %r283, 1536;
	mov.u32 	%r390, %r26;
	@%p47 bra 	$L__BB5_29;
	and.b32  	%r284, %r41, 3;
	neg.s32 	%r387, %r284;
	mov.u32 	%r390, %r26;
$L__BB5_28:
	.pragma "nounroll";
	mul.wide.u32 	%rd95, %r383, 4;
	add.s64 	%rd94, %rd1, %rd95;
	// begin inline asm
	ld.global.nc.u32 %r285, [%rd94];
	// end inline asm
	mov.b32 	%f341, %r285;
	add.f32 	%f517, %f517, %f341;
	add.s32 	%r390, %r390, 512;
	add.s32 	%r383, %r383, 512;
	add.s32 	%r387, %r387, 1;
	setp.ne.s32 	%p48, %r387, 0;
	@%p48 bra 	$L__BB5_28;
$L__BB5_29:
	setp.lt.u32 	%p49, %r40, 1536;
	@%p49 bra 	$L__BB5_32;
	add.s32 	%r392, %r390, 1024;
	add.s32 	%r391, %r390, %r384;
$L__BB5_31:
	add.s32 	%r290, %r391, -512;
	mul.wide.u32 	%rd100, %r290, 4;
	add.s64 	%rd96, %rd1, %rd100;
	// begin inline asm
	ld.global.nc.u32 %r286, [%rd96];
	// end inline asm
	mov.b32 	%f342, %r286;
	add.f32 	%f343, %f517, %f342;
	mul.wide.u32 	%rd101, %r391, 4;
	add.s64 	%rd97, %rd1, %rd101;
	// begin inline asm
	ld.global.nc.u32 %r287, [%rd97];
	// end inline asm
	mov.b32 	%f344, %r287;
	add.f32 	%f345, %f343, %f344;
	add.s32 	%r291, %r391, 512;
	mul.wide.u32 	%rd102, %r291, 4;
	add.s64 	%rd98, %rd1, %rd102;
	// begin inline asm
	ld.global.nc.u32 %r288, [%rd98];
	// end inline asm
	mov.b32 	%f346, %r288;
	add.f32 	%f347, %f345, %f346;
	add.s32 	%r292, %r391, 1024;
	mul.wide.u32 	%rd103, %r292, 4;
	add.s64 	%rd99, %rd1, %rd103;
	// begin inline asm
	ld.global.nc.u32 %r289, [%rd99];
	// end inline asm
	mov.b32 	%f348, %r289;
	add.f32 	%f517, %f347, %f348;
	add.s32 	%r54, %r392, 2048;
	add.s32 	%r293, %r392, 1024;
	add.s32 	%r391, %r391, 2048;
	setp.lt.s32 	%p50, %r293, %r39;
	mov.u32 	%r392, %r54;
	@%p50 bra 	$L__BB5_31;
$L__BB5_32:
	// begin inline asm
	mov.u32 %r294, %laneid;
	// end inline asm
	mov.b32 	%r295, 1;
	mov.b32 	%r308, 31;
	mov.b32 	%r309, -1;
	// begin inline asm
	{  .reg .f32 r0;  .reg .pred p;  shfl.sync.down.b32 r0|p, %f517, %r295, %r308, %r309;  @p add.f32 r0, r0, %f517;  mov.f32 %f349, r0;}
	// end inline asm
	mov.b32 	%r298, 2;
	// begin inline asm
	{  .reg .f32 r0;  .reg .pred p;  shfl.sync.down.b32 r0|p, %f349, %r298, %r308, %r309;  @p add.f32 r0, r0, %f349;  mov.f32 %f352, r0;}
	// end inline asm
	mov.b32 	%r301, 4;
	// begin inline asm
	{  .reg .f32 r0;  .reg .pred p;  shfl.sync.down.b32 r0|p, %f352, %r301, %r308, %r309;  @p add.f32 r0, r0, %f352;  mov.f32 %f355, r0;}
	// end inline asm
	mov.b32 	%r304, 8;
	// begin inline asm
	{  .reg .f32 r0;  .reg .pred p;  shfl.sync.down.b32 r0|p, %f355, %r304, %r308, %r309;  @p add.f32 r0, r0, %f355;  mov.f32 %f358, r0;}
	// end inline asm
	mov.b32 	%r307, 16;
	// begin inline asm
	{  .reg .f32 r0;  .reg .pred p;  shfl.sync.down.b32 r0|p, %f358, %r307, %r308, %r309;  @p add.f32 r0, r0, %f358;  mov.f32 %f530, r0;}
	// end inline asm
	setp.ne.s32 	%p51, %r294, 0;
	@%p51 bra 	$L__BB5_34;
	shr.u32 	%r310, %r26, 3;
	and.b32  	%r311, %r310, 124;
	mov.u32 	%r312, _ZZN3cub18CUB_300001_SM_10006detail6reduce18DeviceReduceKernelINS2_10policy_hubIfjN4cuda3std3__44plusIvEEE10Policy1000EPfjS9_fNS7_10__identityEEEvT0_PT3_T1_NS0_13GridEvenShareISH_EET2_T4_E12temp_storage;
	add.s32 	%r313, %r312, %r311;
	st.shared.f32 	[%r313+16], %f530;
$L__BB5_34:
	bar.sync 	0;
	setp.ne.s32 	%p52, %r26, 0;
	@%p52 bra 	$L__BB5_71;
	ld.shared.f32 	%f364, [_ZZN3cub18CUB_300001_SM_10006detail6reduce18DeviceReduceKernelINS2_10policy_hubIfjN4cuda3std3__44plusIvEEE10Policy1000EPfjS9_fNS7_10__identityEEEvT0_PT3_T1_NS0_13GridEvenShareISH_EET2_T4_E12temp_storage+20];
	add.f32 	%f365, %f530, %f364;
	ld.shared.f32 	%f366, [_ZZN3cub18CUB_300001_SM_10006detail6reduce18DeviceReduceKernelINS2_10policy_hubIfjN4cuda3std3__44plusIvEEE10Policy1000EPfjS9_fNS7_10__identityEEEvT0_PT3_T1_NS0_13GridEvenShareISH_EET2_T4_E12temp_storage+24];
	add.f32 	%f367, %f365, %f366;
	ld.shared.f32 	%f368, [_ZZN3cub18CUB_300001_SM_10006detail6reduce18DeviceReduceKernelINS2_10policy_hubIfjN4cuda3std3__44plusIvEEE10Policy1000EPfjS9_fNS7_10__identityEEEvT0_PT3_T1_NS0_13GridEvenShareISH_EET2_T4_E12temp_storage+28];
	add.f32 	%f369, %f367, %f368;
	ld.shared.f32 	%f370, [_ZZN3cub18CUB_300001_SM_10006detail6reduce18DeviceReduceKernelINS2_10policy_hubIfjN4cuda3std3__44plusIvEEE10Policy1000EPfjS9_fNS7_10__identityEEEvT0_PT3_T1_NS0_13GridEvenShareISH_EET2_T4_E12temp_storage+32];
	add.f32 	%f371, %f369, %f370;
	ld.shared.f32 	%f372, [_ZZN3cub18CUB_300001_SM_10006detail6reduce18DeviceReduceKernelINS2_10policy_hubIfjN4cuda3std3__44plusIvEEE10Policy1000EPfjS9_fNS7_10__identityEEEvT0_PT3_T1_NS0_13GridEvenShareISH_EET2_T4_E12temp_storage+36];
	add.f32 	%f373, %f371, %f372;
	ld.shared.f32 	%f374, [_ZZN3cub18CUB_300001_SM_10006detail6reduce18DeviceReduceKernelINS2_10policy_hubIfjN4cuda3std3__44plusIvEEE10Policy1000EPfjS9_fNS7_10__identityEEEvT0_PT3_T1_NS0_13GridEvenShareISH_EET2_T4_E12temp_storage+40];
	add.f32 	%f375, %f373, %f374;
	ld.shared.f32 	%f376, [_ZZN3cub18CUB_300001_SM_10006detail6reduce18DeviceReduceKernelINS2_10policy_hubIfjN4cuda3std3__44plusIvEEE10Policy1000EPfjS9_fNS7_10__identityEEEvT0_PT3_T1_NS0_13GridEvenShareISH_EET2_T4_E12temp_storage+44];
	add.f32 	%f377, %f375, %f376;
	ld.shared.f32 	%f378, [_ZZN3cub18CUB_300001_SM_10006detail6reduce18DeviceReduceKernelINS2_10policy_hubIfjN4cuda3std3__44plusIvEEE10Policy1000EPfjS9_fNS7_10__identityEEEvT0_PT3_T1_NS0_13GridEvenShareISH_EET2_T4_E12temp_storage+48];
	add.f32 	%f379, %f377, %f378;
	ld.shared.f32 	%f380, [_ZZN3cub18CUB_300001_SM_10006detail6reduce18DeviceReduceKernelINS2_10policy_hubIfjN4cuda3std3__44plusIvEEE10Policy1000EPfjS9_fNS7_10__identityEEEvT0_PT3_T1_NS0_13GridEvenShareISH_EET2_T4_E12temp_storage+52];
	add.f32 	%f381, %f379, %f380;
	ld.shared.f32 	%f382, [_ZZN3cub18CUB_300001_SM_10006detail6reduce18DeviceReduceKernelINS2_10policy_hubIfjN4cuda3std3__44plusIvEEE10Policy1000EPfjS9_fNS7_10__identityEEEvT0_PT3_T1_NS0_13GridEvenShareISH_EET2_T4_E12temp_storage+56];
	add.f32 	%f383, %f381, %f382;
	ld.shared.f32 	%f384, [_ZZN3cub18CUB_300001_SM_10006detail6reduce18DeviceReduceKernelINS2_10policy_hubIfjN4cuda3std3__44plusIvEEE10Policy1000EPfjS9_fNS7_10__identityEEEvT0_PT3_T1_NS0_13GridEvenShareISH_EET2_T4_E12temp_storage+60];
	add.f32 	%f385, %f383, %f384;
	ld.shared.f32 	%f386, [_ZZN3cub18CUB_300001_SM_10006detail6reduce18DeviceReduceKernelINS2_10policy_hubIfjN4cuda3std3__44plusIvEEE10Policy1000EPfjS9_fNS7_10__identityEEEvT0_PT3_T1_NS0_13GridEvenShareISH_EET2_T4_E12temp_storage+64];
	add.f32 	%f387, %f385, %f386;
	ld.shared.f32 	%f388, [_ZZN3cub18CUB_300001_SM_10006detail6reduce18DeviceReduceKernelINS2_10policy_hubIfjN4cuda3std3__44plusIvEEE10Policy1000EPfjS9_fNS7_10__identityEEEvT0_PT3_T1_NS0_13GridEvenShareISH_EET2_T4_E12temp_storage+68];
	add.f32 	%f389, %f387, %f388;
	ld.shared.f32 	%f390, [_ZZN3cub18CUB_300001_SM_10006detail6reduce18DeviceReduceKernelINS2_10policy_hubIfjN4cuda3std3__44plusIvEEE10Policy1000EPfjS9_fNS7_10__identityEEEvT0_PT3_T1_NS0_13GridEvenShareISH_EET2_T4_E12temp_storage+72];
	add.f32 	%f391, %f389, %f390;
	ld.shared.f32 	%f392, [_ZZN3cub18CUB_300001_SM_10006detail6reduce18DeviceReduceKernelINS2_10policy_hubIfjN4cuda3std3__44plusIvEEE10Policy1000EPfjS9_fNS7_10__identityEEEvT0_PT3_T1_NS0_13GridEvenShareISH_EET2_T4_E12temp_storage+76];
	add.f32 	%f530, %f391, %f392;
	bra.uni 	$L__BB5_71;
$L__BB5_36:
	sub.s32 	%r56, %r1, %r5;
	setp.gt.u32 	%p2, %r56, 8191;
	@%p2 bra 	$L__BB5_55;
	mov.u32 	%r57, %tid.x;
	setp.ge.u32 	%p14, %r57, %r56;
	mov.f32 	%f523, 0f00000000;
	mov.u32 	%r397, %r57;
	@%p14 bra 	$L__BB5_39;
	add.s32 	%r180, %r5, %r57;
	mul.wide.u32 	%rd49, %r180, 4;
	add.s64 	%rd48, %rd1, %rd49;
	// begin inline asm
	ld.global.nc.u32 %r179, [%rd48];
	// end inline asm
	mov.b32 	%f523, %r179;
	add.s32 	%r397, %r57, 512;
$L__BB5_39:
	setp.ge.u32 	%p15, %r397, %r56;
	@%p15 bra 	$L__BB5_46;
	not.b32 	%r181, %r397;
	add.s32 	%r60, %r1, %r181;
	and.b32  	%r182, %r60, 1536;
	setp.eq.s32 	%p16, %r182, 1536;
	@%p16 bra 	$L__BB5_43;
	add.s32 	%r395, %r397, %r5;
	shr.u32 	%r183, %r60, 9;
	add.s32 	%r184, %r183, 1;
	and.b32  	%r185, %r184, 3;
	neg.s32 	%r394, %r185;
$L__BB5_42:
	.pragma "nounroll";
	mul.wide.u32 	%rd51, %r395, 4;
	add.s64 	%rd50, %rd1, %rd51;
	// begin inline asm
	ld.global.nc.u32 %r186, [%rd50];
	// end inline asm
	mov.b32 	%f168, %r186;
	add.f32 	%f523, %f523, %f168;
	add.s32 	%r397, %r397, 512;
	add.s32 	%r395, %r395, 512;
	add.s32 	%r394, %r394, 1;
	setp.ne.s32 	%p17, %r394, 0;
	@%p17 bra 	$L__BB5_42;
$L__BB5_43:
	sub.s32 	%r187, %r60, %r5;
	setp.lt.u32 	%p18, %r187, 1536;
	@%p18 bra 	$L__BB5_46;
	add.s32 	%r399, %r397, 1024;
	add.s32 	%r398, %r397, %r5;
$L__BB5_45:
	mul.wide.u32 	%rd56, %r398, 4;
	add.s64 	%rd52, %rd1, %rd56;
	// begin inline asm
	ld.global.nc.u32 %r188, [%rd52];
	// end inline asm
	mov.b32 	%f169, %r188;
	add.f32 	%f170, %f523, %f169;
	add.s32 	%r192, %r398, 512;
	mul.wide.u32 	%rd57, %r192, 4;
	add.s64 	%rd53, %rd1, %rd57;
	// begin inline asm
	ld.global.nc.u32 %r189, [%rd53];
	// end inline asm
	mov.b32 	%f171, %r189;
	add.f32 	%f172, %f170, %f171;
	add.s32 	%r193, %r398, 1024;
	mul.wide.u32 	%rd58, %r193, 4;
	add.s64 	%rd54, %rd1, %rd58;
	// begin inline asm
	ld.global.nc.u32 %r190, [%rd54];
	// end inline asm
	mov.b32 	%f173, %r190;
	add.f32 	%f174, %f172, %f173;
	add.s32 	%r194, %r398, 1536;
	mul.wide.u32 	%rd59, %r194, 4;
	add.s64 	%rd55, %rd1, %rd59;
	// begin inline asm
	ld.global.nc.u32 %r191, [%rd55];
	// end inline asm
	mov.b32 	%f175, %r191;
	add.f32 	%f523, %f174, %f175;
	add.s32 	%r74, %r399, 2048;
	add.s32 	%r195, %r399, 1024;
	add.s32 	%r398, %r398, 2048;
	setp.lt.s32 	%p19, %r195, %r56;
	mov.u32 	%r399, %r74;
	@%p19 bra 	$L__BB5_45;
$L__BB5_46:
	setp.lt.u32 	%p20, %r56, 512;
	@%p20 bra 	$L__BB5_51;
	// begin inline asm
	mov.u32 %r220, %laneid;
	// end inline asm
	mov.b32 	%r221, 1;
	mov.b32 	%r234, 31;
	mov.b32 	%r235, -1;
	// begin inline asm
	{  .reg .f32 r0;  .reg .pred p;  shfl.sync.down.b32 r0|p, %f523, %r221, %r234, %r235;  @p add.f32 r0, r0, %f523;  mov.f32 %f235, r0;}
	// end inline asm
	mov.b32 	%r224, 2;
	// begin inline asm
	{  .reg .f32 r0;  .reg .pred p;  shfl.sync.down.b32 r0|p, %f235, %r224, %r234, %r235;  @p add.f32 r0, r0, %f235;  mov.f32 %f238, r0;}
	// end inline asm
	mov.b32 	%r227, 4;
	// begin inline asm
	{  .reg .f32 r0;  .reg .pred p;  shfl.sync.down.b32 r0|p, %f238, %r227, %r234, %r235;  @p add.f32 r0, r0, %f238;  mov.f32 %f241, r0;}
	// end inline asm
	mov.b32 	%r230, 8;
	// begin inline asm
	{  .reg .f32 r0;  .reg .pred p;  shfl.sync.down.b32 r0|p, %f241, %r230, %r234, %r235;  @p add.f32 r0, r0, %f241;  mov.f32 %f244, r0;}
	// end inline asm
	mov.b32 	%r233, 16;
	// begin inline asm
	{  .reg .f32 r0;  .reg .pred p;  shfl.sync.down.b32 r0|p, %f244, %r233, %r234, %r235;  @p add.f32 r0, r0, %f244;  mov.f32 %f530, r0;}
	// end inline asm
	setp.ne.s32 	%p39, %r220, 0;
	@%p39 bra 	$L__BB5_49;
	shr.u32 	%r236, %r57, 3;
	and.b32  	%r237, %r236, 124;
	mov.u32 	%r238, _ZZN3cub18CUB_300001_SM_10006detail6reduce18DeviceReduceKernelINS2_10policy_hubIfjN4cuda3std3__44plusIvEEE10Policy1000EPfjS9_fNS7_10__identityEEEvT0_PT3_T1_NS0_13GridEvenShareISH_EET2_T4_E12temp_storage;
	add.s32 	%r239, %r238, %r237;
	st.shared.f32 	[%r239+16], %f530;
$L__BB5_49:
	bar.sync 	0;
	setp.ne.s32 	%p40, %r57, 0;
	@%p40 bra 	$L__BB5_71;
	ld.shared.f32 	%f250, [_ZZN3cub18CUB_300001_SM_10006detail6reduce18DeviceReduceKernelINS2_10policy_hubIfjN4cuda3std3__44plusIvEEE10Policy1000EPfjS9_fNS7_10__identityEEEvT0_PT3_T1_NS0_13GridEvenShareISH_EET2_T4_E12temp_storage+20];
	add.f32 	%f251, %f530, %f250;
	ld.shared.f32 	%f252, [_ZZN3cub18CUB_300001_SM_10006detail6reduce18DeviceReduceKernelINS2_10policy_hubIfjN4cuda3std3__44plusIvEEE10Policy1000EPfjS9_fNS7_10__identityEEEvT0_PT3_T1_NS0_13GridEvenShareISH_EET2_T4_E12temp_storage+24];
	add.f32 	%f253, %f251, %f252;
	ld.shared.f32 	%f254, [_ZZN3cub18CUB_300001_SM_10006detail6reduce18DeviceReduceKernelINS2_10policy_hubIfjN4cuda3std3__44plusIvEEE10Policy1000EPfjS9_fNS7_10__identityEEEvT0_PT3_T1_NS0_13GridEvenShareISH_EET2_T4_E12temp_storage+28];
	add.f32 	%f255, %f253, %f254;
	ld.shared.f32 	%f256, [_ZZN3cub18CUB_300001_SM_10006detail6reduce18DeviceReduceKernelINS2_10policy_hubIfjN4cuda3std3__44plusIvEEE10Policy1000EPfjS9_fNS7_10__identityEEEvT0_PT3_T1_NS0_13GridEvenShareISH_EET2_T4_E12temp_storage+32];
	add.f32 	%f257, %f255, %f256;
	ld.shared.f32 	%f258, [_ZZN3cub18CUB_300001_SM_10006detail6reduce18DeviceReduceKernelINS2_10policy_hubIfjN4cuda3std3__44plusIvEEE10Policy1000EPfjS9_fNS7_10__identityEEEvT0_PT3_T1_NS0_13GridEvenShareISH_EET2_T4_E12temp_storage+36];
	add.f32 	%f259, %f257, %f258;
	ld.shared.f32 	%f260, [_ZZN3cub18CUB_300001_SM_10006detail6reduce18DeviceReduceKernelINS2_10policy_hubIfjN4cuda3std3__44plusIvEEE10Policy1000EPfjS9_fNS7_10__identityEEEvT0_PT3_T1_NS0_13GridEvenShareISH_EET2_T4_E12temp_storage+40];
	add.f32 	%f261, %f259, %f260;
	ld.shared.f32 	%f262, [_ZZN3cub18CUB_300001_SM_10006detail6reduce18DeviceReduceKernelINS2_10policy_hubIfjN4cuda3std3__44plusIvEEE10Policy1000EPfjS9_fNS7_10__identityEEEvT0_PT3_T1_NS0_13GridEvenShareISH_EET2_T4_E12temp_storage+44];
	add.f32 	%f263, %f261, %f262;
	ld.shared.f32 	%f264, [_ZZN3cub18CUB_300001_SM_10006detail6reduce18DeviceReduceKernelINS2_10policy_hubIfjN4cuda3std3__44plusIvEEE10Policy1000EPfjS9_fNS7_10__identityEEEvT0_PT3_T1_NS0_13GridEvenShareISH_EET2_T4_E12temp_storage+48];
	add.f32 	%f265, %f263, %f264;
	ld.shared.f32 	%f266, [_ZZN3cub18CUB_300001_SM_10006detail6reduce18DeviceReduceKernelINS2_10policy_hubIfjN4cuda3std3__44plusIvEEE10Policy1000EPfjS9_fNS7_10__identityEEEvT0_PT3_T1_NS0_13GridEvenShareISH_EET2_T4_E12temp_storage+52];
	add.f32 	%f267, %f265, %f266;
	ld.shared.f32 	%f268, [_ZZN3cub18CUB_300001_SM_10006detail6reduce18DeviceReduceKernelINS2_10policy_hubIfjN4cuda3std3__44plusIvEEE10Policy1000EPfjS9_fNS7_10__identityEEEvT0_PT3_T1_NS0_13GridEvenShareISH_EET2_T4_E12temp_storage+56];
	add.f32 	%f269, %f267, %f268;
	ld.shared.f32 	%f270, [_ZZN3cub18CUB_300001_SM_10006detail6reduce18DeviceReduceKernelINS2_10policy_hubIfjN4cuda3std3__44plusIvEEE10Policy1000EPfjS9_fNS7_10__identityEEEvT0_PT3_T1_NS0_13GridEvenShareISH_EET2_T4_E12temp_storage+60];
	add.f32 	%f271, %f269, %f270;
	ld.shared.f32 	%f272, [_ZZN3cub18CUB_300001_SM_10006detail6reduce18DeviceReduceKernelINS2_10policy_hubIfjN4cuda3std3__44plusIvEEE10Policy1000EPfjS9_fNS7_10__identityEEEvT0_PT3_T1_NS0_13GridEvenShareISH_EET2_T4_E12temp_storage+64];
	add.f32 	%f273, %f271, %f272;
	ld.shared.f32 	%f274, [_ZZN3cub18CUB_300001_SM_10006detail6reduce18DeviceReduceKernelINS2_10policy_hubIfjN4cuda3std3__44plusIvEEE10Policy1000EPfjS9_fNS7_10__identityEEEvT0_PT3_T1_NS0_13GridEvenShareISH_EET2_T4_E12temp_storage+68];
	add.f32 	%f275, %f273, %f274;
	ld.shared.f32 	%f276, [_ZZN3cub18CUB_300001_SM_10006detail6reduce18DeviceReduceKernelINS2_10policy_hubIfjN4cuda3std3__44plusIvEEE10Policy1000EPfjS9_fNS7_10__identityEEEvT0_PT3_T1_NS0_13GridEvenShareISH_EET2_T4_E12temp_storage+72];
	add.f32 	%f277, %f275, %f276;
	ld.shared.f32 	%f278, [_ZZN3cub18CUB_300001_SM_10006detail6reduce18DeviceReduceKernelINS2_10policy_hubIfjN4cuda3std3__44plusIvEEE10Policy1000EPfjS9_fNS7_10__identityEEEvT0_PT3_T1_NS0_13GridEvenShareISH_EET2_T4_E12temp_storage+76];
	add.f32 	%f530, %f277, %f278;
	bra.uni 	$L__BB5_71;
$L__BB5_51:
	// begin inline asm
	mov.u32 %r196, %laneid;
	// end inline asm
	and.b32  	%r212, %r57, 992;
	add.s32 	%r213, %r212, 32;
	setp.gt.u32 	%p21, %r213, %r56;
	not.b32 	%r214, %r212;
	add.s32 	%r215, %r56, %r214;
	selp.b32 	%r210, %r215, 31, %p21;
	mov.b32 	%r197, 1;
	mov.b32 	%r211, -1;
	// begin inline asm
	{  .reg .f32 r0;  .reg .pred p;  shfl.sync.down.b32 r0|p, %f523, %r197, %r210, %r211;  @p add.f32 r0, r0, %f523;  mov.f32 %f176, r0;}
	// end inline asm
	mov.b32 	%r200, 2;
	// begin inline asm
	{  .reg .f32 r0;  .reg .pred p;  shfl.sync.down.b32 r0|p, %f176, %r200, %r210, %r211;  @p add.f32 r0, r0, %f176;  mov.f32 %f179, r0;}
	// end inline asm
	mov.b32 	%r203, 4;
	// begin inline asm
	{  .reg .f32 r0;  .reg .pred p;  shfl.sync.down.b32 r0|p, %f179, %r203, %r210, %r211;  @p add.f32 r0, r0, %f179;  mov.f32 %f182, r0;}
	// end inline asm
	mov.b32 	%r206, 8;
	// begin inline asm
	{  .reg .f32 r0;  .reg .pred p;  shfl.sync.down.b32 r0|p, %f182, %r206, %r210, %r211;  @p add.f32 r0, r0, %f182;  mov.f32 %f185, r0;}
	// end inline asm
	mov.b32 	%r209, 16;
	// begin inline asm
	{  .reg .f32 r0;  .reg .pred p;  shfl.sync.down.b32 r0|p, %f185, %r209, %r210, %r211;  @p add.f32 r0, r0, %f185;  mov.f32 %f530, r0;}
	// end inline asm
	setp.ne.s32 	%p22, %r196, 0;
	@%p22 bra 	$L__BB5_53;
	shr.u32 	%r216, %r57, 3;
	and.b32  	%r217, %r216, 124;
	mov.u32 	%r218, _ZZN3cub18CUB_300001_SM_10006detail6reduce18DeviceReduceKernelINS2_10policy_hubIfjN4cuda3std3__44plusIvEEE10Policy1000EPfjS9_fNS7_10__identityEEEvT0_PT3_T1_NS0_13GridEvenShareISH_EET2_T4_E12temp_storage;
	add.s32 	%r219, %r218, %r217;
	st.shared.f32 	[%r219+16], %f530;
$L__BB5_53:
	bar.sync 	0;
	setp.ne.s32 	%p23, %r57, 0;
	@%p23 bra 	$L__BB5_71;
	setp.gt.u32 	%p24, %r56, 32;
	ld.shared.f32 	%f191, [_ZZN3cub18CUB_300001_SM_10006detail6reduce18DeviceReduceKernelINS2_10policy_hubIfjN4cuda3std3__44plusIvEEE10Policy1000EPfjS9_fNS7_10__identityEEEvT0_PT3_T1_NS0_13GridEvenShareISH_EET2_T4_E12temp_storage+20];
	add.f32 	%f192, %f530, %f191;
	selp.f32 	%f193, %f192, %f530, %p24;
	setp.gt.u32 	%p25, %r56, 64;
	ld.shared.f32 	%f194, [_ZZN3cub18CUB_300001_SM_10006detail6reduce18DeviceReduceKernelINS2_10policy_hubIfjN4cuda3std3__44plusIvEEE10Policy1000EPfjS9_fNS7_10__identityEEEvT0_PT3_T1_NS0_13GridEvenShareISH_EET2_T4_E12temp_storage+24];
	add.f32 	%f195, %f194, %f193;
	selp.f32 	%f196, %f195, %f193, %p25;
	setp.gt.u32 	%p26, %r56, 96;
	ld.shared.f32 	%f197, [_ZZN3cub18CUB_300001_SM_10006detail6reduce18DeviceReduceKernelINS2_10policy_hubIfjN4cuda3std3__44plusIvEEE10Policy1000EPfjS9_fNS7_10__identityEEEvT0_PT3_T1_NS0_13GridEvenShareISH_EET2_T4_E12temp_storage+28];
	add.f32 	%f198, %f197, %f196;
	selp.f32 	%f199, %f198, %f196, %p26;
	setp.gt.u32 	%p27, %r56, 128;
	ld.shared.f32 	%f200, [_ZZN3cub18CUB_300001_SM_10006detail6reduce18DeviceReduceKernelINS2_10policy_hubIfjN4cuda3std3__44plusIvEEE10Policy1000EPfjS9_fNS7_10__identityEEEvT0_PT3_T1_NS0_13GridEvenShareISH_EET2_T4_E12temp_storage+32];
	add.f32 	%f201, %f200, %f199;
	selp.f32 	%f202, %f201, %f199, %p27;
	setp.gt.u32 	%p28, %r56, 160;
	ld.shared.f32 	%f203, [_ZZN3cub18CUB_300001_SM_10006detail6reduce18DeviceReduceKernelINS2_10policy_hubIfjN4cuda3std3__44plusIvEEE10Policy1000EPfjS9_fNS7_10__identityEEEvT0_PT3_T1_NS0_13GridEvenShareISH_EET2_T4_E12temp_storage+36];
	add.f32 	%f204, %f203, %f202;
	selp.f32 	%f205, %f204, %f202, %p28;
	setp.gt.u32 	%p29, %r56, 192;
	ld.shared.f32 	%f206, [_ZZN3cub18CUB_300001_SM_10006detail6reduce18DeviceReduceKernelINS2_10policy_hubIfjN4cuda3std3__44plusIvEEE10Policy1000EPfjS9_fNS7_10__identityEEEvT0_PT3_T1_NS0_13GridEvenShareISH_EET2_T4_E12temp_storage+40];
	add.f32 	%f207, %f206, %f205;
	selp.f32 	%f208, %f207, %f205, %p29;
	setp.gt.u32 	%p30, %r56, 224;
	ld.shared.f32 	%f209, [_ZZN3cub18CUB_300001_SM_10006detail6reduce18DeviceReduceKernelINS2_10policy_hubIfjN4cuda3std3__44plusIvEEE10Policy1000EPfjS9_fNS7_10__identityEEEvT0_PT3_T1_NS0_13GridEvenShareISH_EET2_T4_E12temp_storage+44];
	add.f32 	%f210, %f209, %f208;
	selp.f32 	%f211, %f210, %f208, %p30;
	setp.gt.u32 	%p31, %r56, 256;
	ld.shared.f32 	%f212, [_ZZN3cub18CUB_300001_SM_10006detail6reduce18DeviceReduceKernelINS2_10policy_hubIfjN4cuda3std3__44plusIvEEE10Policy1000EPfjS9_fNS7_10__identityEEEvT0_PT3_T1_NS0_13GridEvenShareISH_EET2_T4_E12temp_storage+48];
	add.f32 	%f213, %f212, %f211;
	selp.f32 	%f214, %f213, %f211, %p31;
	setp.gt.u32 	%p32, %r56, 288;
	ld.shared.f32 	%f215, [_ZZN3cub18CUB_300001_SM_10006detail6reduce18DeviceReduceKernelINS2_10policy_hubIfjN4cuda3std3__44plusIvEEE10Policy1000EPfjS9_fNS7_10__identityEEEvT0_PT3_T1_NS0_13GridEvenShareISH_EET2_T4_E12temp_storage+52];
	add.f32 	%f216, %f215, %f214;
	selp.f32 	%f217, %f216, %f214, %p32;
	setp.gt.u32 	%p33, %r56, 320;
	ld.shared.f32 	%f218, [_ZZN3cub18CUB_300001_SM_10006detail6reduce18DeviceReduceKernelINS2_10policy_hubIfjN4cuda3std3__44plusIvEEE10Policy1000EPfjS9_fNS7_10__identityEEEvT0_PT3_T1_NS0_13GridEvenShareISH_EET2_T4_E12temp_storage+56];
	add.f32 	%f219, %f218, %f217;
	selp.f32 	%f220, %f219, %f217, %p33;
	setp.gt.u32 	%p34, %r56, 352;
	ld.shared.f32 	%f221, [_ZZN3cub18CUB_300001_SM_10006detail6reduce18DeviceReduceKernelINS2_10policy_hubIfjN4cuda3std3__44plusIvEEE10Policy1000EPfjS9_fNS7_10__identityEEEvT0_PT3_T1_NS0_13GridEvenShareISH_EET2_T4_E12temp_storage+60];
	add.f32 	%f222, %f221, %f220;
	selp.f32 	%f223, %f222, %f220, %p34;
	setp.gt.u32 	%p35, %r56, 384;
	ld.shared.f32 	%f224, [_ZZN3cub18CUB_300001_SM_10006detail6reduce18DeviceReduceKernelINS2_10policy_hubIfjN4cuda3std3__44plusIvEEE10Policy1000EPfjS9_fNS7_10__identityEEEvT0_PT3_T1_NS0_13GridEvenShareISH_EET2_T4_E12temp_storage+64];
	add.f32 	%f225, %f224, %f223;
	selp.f32 	%f226, %f225, %f223, %p35;
	setp.gt.u32 	%p36, %r56, 416;
	ld.shared.f32 	%f227, [_ZZN3cub18CUB_300001_SM_10006detail6reduce18DeviceReduceKernelINS2_10policy_hubIfjN4cuda3std3__44plusIvEEE10Policy1000EPfjS9_fNS7_10__identityEEEvT0_PT3_T1_NS0_13GridEvenShareISH_EET2_T4_E12temp_storage+68];
	add.f32 	%f228, %f227, %f226;
	selp.f32 	%f229, %f228, %f226, %p36;
	setp.gt.u32 	%p37, %r56, 448;
	ld.shared.f32 	%f230, [_ZZN3cub18CUB_300001_SM_10006detail6reduce18DeviceReduceKernelINS2_10policy_hubIfjN4cuda3std3__44plusIvEEE10Policy1000EPfjS9_fNS7_10__identityEEEvT0_PT3_T1_NS0_13GridEvenShareISH_EET2_T4_E12temp_storage+72];
	add.f32 	%f231, %f230, %f229;
	selp.f32 	%f232, %f231, %f229, %p37;
	setp.gt.u32 	%p38, %r56, 480;
	ld.shared.f32 	%f233, [_ZZN3cub18CUB_300001_SM_10006detail6reduce18DeviceReduceKernelINS2_10policy_hubIfjN4cuda3std3__44plusIvEEE10Policy1000EPfjS9_fNS7_10__identityEEEvT0_PT3_T1_NS0_13GridEvenShareISH_EET2_T4_E12temp_storage+76];
	add.f32 	%f234, %f233, %f232;
	selp.f32 	%f530, %f234, %f232, %p38;
	bra.uni 	$L__BB5_71;
$L__BB5_55:
	mov.u32 	%r76, %tid.x;
	add.s32 	%r121, %r76, %r5;
	mul.wide.u32 	%rd20, %r121, 4;
	add.s64 	%rd4, %rd1, %rd20;
	// begin inline asm
	ld.global.nc.u32 %r105, [%rd4];
	// end inline asm
	mov.b32 	%f52, %r105;
	add.s64 	%rd5, %rd4, 2048;
	// begin inline asm
	ld.global.nc.u32 %r106, [%rd5];
	// end inline asm
	mov.b32 	%f53, %r106;
	add.s64 	%rd6, %rd4, 4096;
	// begin inline asm
	ld.global.nc.u32 %r107, [%rd6];
	// end inline asm
	mov.b32 	%f54, %r107;
	add.s64 	%rd7, %rd4, 6144;
	// begin inline asm
	ld.global.nc.u32 %r108, [%rd7];
	// end inline asm
	mov.b32 	%f55, %r108;
	add.s64 	%rd8, %rd4, 8192;
	// begin inline asm
	ld.global.nc.u32 %r109, [%rd8];
	// end inline asm
	mov.b32 	%f56, %r109;
	add.s64 	%rd9, %rd4, 10240;
	// begin inline asm
	ld.global.nc.u32 %r110, [%rd9];
	// end inline asm
	mov.b32 	%f57, %r110;
	add.s64 	%rd10, %rd4, 12288;
	// begin inline asm
	ld.global.nc.u32 %r111, [%rd10];
	// end inline asm
	mov.b32 	%f58, %r111;
	add.s64 	%rd11, %rd4, 14336;
	// begin inline asm
	ld.global.nc.u32 %r112, [%rd11];
	// end inline asm
	mov.b32 	%f59, %r112;
	add.s64 	%rd12, %rd4, 16384;
	// begin inline asm
	ld.global.nc.u32 %r113, [%rd12];
	// end inline asm
	mov.b32 	%f60, %r113;
	add.s64 	%rd13, %rd4, 18432;
	// begin inline asm
	ld.global.nc.u32 %r114, [%rd13];
	// end inline asm
	mov.b32 	%f61, %r114;
	add.s64 	%rd14, %rd4, 20480;
	// begin inline asm
	ld.global.nc.u32 %r115, [%rd14];
	// end inline asm
	mov.b32 	%f62, %r115;
	add.s64 	%rd15, %rd4, 22528;
	// begin inline asm
	ld.global.nc.u32 %r116, [%rd15];
	// end inline asm
	mov.b32 	%f63, %r116;
	add.s64 	%rd16, %rd4, 24576;
	// begin inline asm
	ld.global.nc.u32 %r117, [%rd16];
	// end inline asm
	mov.b32 	%f64, %r117;
	add.s64 	%rd17, %rd4, 26624;
	// begin inline asm
	ld.global.nc.u32 %r118, [%rd17];
	// end inline asm
	mov.b32 	%f65, %r118;
	add.s64 	%rd18, %rd4, 28672;
	// begin inline asm
	ld.global.nc.u32 %r119, [%rd18];
	// end inline asm
	mov.b32 	%f66, %r119;
	add.s64 	%rd19, %rd4, 30720;
	// begin inline asm
	ld.global.nc.u32 %r120, [%rd19];
	// end inline asm
	mov.b32 	%f67, %r120;
	add.f32 	%f68, %f52, %f53;
	add.f32 	%f69, %f54, %f55;
	add.f32 	%f70, %f56, %f57;
	add.f32 	%f71, %f58, %f59;
	add.f32 	%f72, %f60, %f61;
	add.f32 	%f73, %f62, %f63;
	add.f32 	%f74, %f64, %f65;
	add.f32 	%f75, %f66, %f67;
	add.f32 	%f76, %f68, %f69;
	add.f32 	%f77, %f70, %f71;
	add.f32 	%f78, %f72, %f73;
	add.f32 	%f79, %f74, %f75;
	add.f32 	%f80, %f76, %f77;
	add.f32 	%f81, %f78, %f79;
	add.f32 	%f529, %f80, %f81;
	setp.lt.u32 	%p3, %r56, %r4;
	@%p3 bra 	$L__BB5_67;
	add.s32 	%r77, %r4, %r5;
	add.s32 	%r401, %r77, 512;
	add.s32 	%r400, %r77, %r76;
	mov.b32 	%r402, 0;
$L__BB5_57:
	add.s32 	%r5, %r5, %r4;
	add.s32 	%r123, %r1, -8192;
	setp.gt.u32 	%p4, %r5, %r123;
	@%p4 bra 	$L__BB5_59;
	add.s32 	%r140, %r76, %r5;
	mul.wide.u32 	%rd37, %r140, 4;
	add.s64 	%rd21, %rd1, %rd37;
	// begin inline asm
	ld.global.nc.u32 %r124, [%rd21];
	// end inline asm
	mov.b32 	%f82, %r124;
	add.s64 	%rd22, %rd21, 2048;
	// begin inline asm
	ld.global.nc.u32 %r125, [%rd22];
	// end inline asm
	mov.b32 	%f83, %r125;
	add.s64 	%rd23, %rd21, 4096;
	// begin inline asm
	ld.global.nc.u32 %r126, [%rd23];
	// end inline asm
	mov.b32 	%f84, %r126;
	add.s64 	%rd24, %rd21, 6144;
	// begin inline asm
	ld.global.nc.u32 %r127, [%rd24];
	// end inline asm
	mov.b32 	%f85, %r127;
	add.s64 	%rd25, %rd21, 8192;
	// begin inline asm
	ld.global.nc.u32 %r128, [%rd25];
	// end inline asm
	mov.b32 	%f86, %r128;
	add.s64 	%rd26, %rd21, 10240;
	// begin inline asm
	ld.global.nc.u32 %r129, [%rd26];
	// end inline asm
	mov.b32 	%f87, %r129;
	add.s64 	%rd27, %rd21, 12288;
	// begin inline asm
	ld.global.nc.u32 %r130, [%rd27];
	// end inline asm
	mov.b32 	%f88, %r130;
	add.s64 	%rd28, %rd21, 14336;
	// begin inline asm
	ld.global.nc.u32 %r131, [%rd28];
	// end inline asm
	mov.b32 	%f89, %r131;
	add.s64 	%rd29, %rd21, 16384;
	// begin inline asm
	ld.global.nc.u32 %r132, [%rd29];
	// end inline asm
	mov.b32 	%f90, %r132;
	add.s64 	%rd30, %rd21, 18432;
	// begin inline asm
	ld.global.nc.u32 %r133, [%rd30];
	// end inline asm
	mov.b32 	%f91, %r133;
	add.s64 	%rd31, %rd21, 20480;
	// begin inline asm
	ld.global.nc.u32 %r134, [%rd31];
	// end inline asm
	mov.b32 	%f92, %r134;
	add.s64 	%rd32, %rd21, 22528;
	// begin inline asm
	ld.global.nc.u32 %r135, [%rd32];
	// end inline asm
	mov.b32 	%f93, %r135;
	add.s64 	%rd33, %rd21, 24576;
	// begin inline asm
	ld.global.nc.u32 %r136, [%rd33];
	// end inline asm
	mov.b32 	%f94, %r136;
	add.s64 	%rd34, %rd21, 26624;
	// begin inline asm
	ld.global.nc.u32 %r137, [%rd34];
	// end inline asm
	mov.b32 	%f95, %r137;
	add.s64 	%rd35, %rd21, 28672;
	// begin inline asm
	ld.global.nc.u32 %r138, [%rd35];
	// end inline asm
	mov.b32 	%f96, %r138;
	add.s64 	%rd36, %rd21, 30720;
	// begin inline asm
	ld.global.nc.u32 %r139, [%rd36];
	// end inline asm
	mov.b32 	%f97, %r139;
	add.f32 	%f98, %f529, %f82;
	add.f32 	%f99, %f83, %f84;
	add.f32 	%f100, %f85, %f86;
	add.f32 	%f101, %f87, %f88;
	add.f32 	%f102, %f89, %f90;
	add.f32 	%f103, %f91, %f92;
	add.f32 	%f104, %f93, %f94;
	add.f32 	%f105, %f95, %f96;
	add.f32 	%f106, %f98, %f99;
	add.f32 	%f107, %f100, %f101;
	add.f32 	%f108, %f102, %f103;
	add.f32 	%f109, %f104, %f105;
	add.f32 	%f110, %f106, %f107;
	add.f32 	%f111, %f108, %f109;
	add.f32 	%f112, %f110, %f111;
	add.f32 	%f529, %f112, %f97;
	sub.s32 	%r141, %r1, %r5;
	setp.lt.u32 	%p5, %r141, %r4;
	add.s32 	%r402, %r402, 1;
	add.s32 	%r401, %r401, %r4;
	add.s32 	%r400, %r400, %r4;
	@%p5 bra 	$L__BB5_67;
	bra.uni 	$L__BB5_57;
$L__BB5_59:
	setp.le.u32 	%p6, %r1, %r5;
	@%p6 bra 	$L__BB5_67;
	sub.s32 	%r88, %r1, %r5;
	setp.ge.s32 	%p7, %r76, %r88;
	@%p7 bra 	$L__BB5_67;
	not.b32 	%r142, %r76;
	add.s32 	%r143, %r1, %r142;
	sub.s32 	%r144, %r143, %r77;
	mul.lo.s32 	%r145, %r2, %r402;
	shl.b32 	%r146, %r145, 13;
	sub.s32 	%r89, %r144, %r146;
	shr.u32 	%r147, %r143, 9;
	add.s32 	%r90, %r147, 1;
	and.b32  	%r148, %r143, 1536;
	setp.eq.s32 	%p8, %r148, 1536;
	mov.u32 	%r407, %r76;
	@%p8 bra 	$L__BB5_64;
	and.b32  	%r149, %r90, 3;
	neg.s32 	%r404, %r149;
	mov.u32 	%r407, %r76;
$L__BB5_63:
	.pragma "nounroll";
	mul.wide.u32 	%rd39, %r400, 4;
	add.s64 	%rd38, %rd1, %rd39;
	// begin inline asm
	ld.global.nc.u32 %r150, [%rd38];
	// end inline asm
	mov.b32 	%f114, %r150;
	add.f32 	%f529, %f529, %f114;
	add.s32 	%r407, %r407, 512;
	add.s32 	%r400, %r400, 512;
	add.s32 	%r404, %r404, 1;
	setp.ne.s32 	%p9, %r404, 0;
	@%p9 bra 	$L__BB5_63;
$L__BB5_64:
	setp.lt.u32 	%p10, %r89, 1536;
	@%p10 bra 	$L__BB5_67;
	add.s32 	%r409, %r407, 1024;
	add.s32 	%r408, %r407, %r401;
$L__BB5_66:
	add.s32 	%r155, %r408, -512;
	mul.wide.u32 	%rd44, %r155, 4;
	add.s64 	%rd40, %rd1, %rd44;
	// begin inline asm
	ld.global.nc.u32 %r151, [%rd40];
	// end inline asm
	mov.b32 	%f115, %r151;
	add.f32 	%f116, %f529, %f115;
	mul.wide.u32 	%rd45, %r408, 4;
	add.s64 	%rd41, %rd1, %rd45;
	// begin inline asm
	ld.global.nc.u32 %r152, [%rd41];
	// end inline asm
	mov.b32 	%f117, %r152;
	add.f32 	%f118, %f116, %f117;
	add.s32 	%r156, %r408, 512;
	mul.wide.u32 	%rd46, %r156, 4;
	add.s64 	%rd42, %rd1, %rd46;
	// begin inline asm
	ld.global.nc.u32 %r153, [%rd42];
	// end inline asm
	mov.b32 	%f119, %r153;
	add.f32 	%f120, %f118, %f119;
	add.s32 	%r157, %r408, 1024;
	mul.wide.u32 	%rd47, %r157, 4;
	add.s64 	%rd43, %rd1, %rd47;
	// begin inline asm
	ld.global.nc.u32 %r154, [%rd43];
	// end inline asm
	mov.b32 	%f121, %r154;
	add.f32 	%f529, %f120, %f121;
	add.s32 	%r103, %r409, 2048;
	add.s32 	%r158, %r409, 1024;
	add.s32 	%r408, %r408, 2048;
	setp.lt.s32 	%p11, %r158, %r88;
	mov.u32 	%r409, %r103;
	@%p11 bra 	$L__BB5_66;
$L__BB5_67:
	// begin inline asm
	mov.u32 %r159, %laneid;
	// end inline asm
	mov.b32 	%r160, 1;
	mov.b32 	%r173, 31;
	mov.b32 	%r174, -1;
	// begin inline asm
	{  .reg .f32 r0;  .reg .pred p;  shfl.sync.down.b32 r0|p, %f529, %r160, %r173, %r174;  @p add.f32 r0, r0, %f529;  mov.f32 %f122, r0;}
	// end inline asm
	mov.b32 	%r163, 2;
	// begin inline asm
	{  .reg .f32 r0;  .reg .pred p;  shfl.sync.down.b32 r0|p, %f122, %r163, %r173, %r174;  @p add.f32 r0, r0, %f122;  mov.f32 %f125, r0;}
	// end inline asm
	mov.b32 	%r166, 4;
	// begin inline asm
	{  .reg .f32 r0;  .reg .pred p;  shfl.sync.down.b32 r0|p, %f125, %r166, %r173, %r174;  @p add.f32 r0, r0, %f125;  mov.f32 %f128, r0;}
	// end inline asm
	mov.b32 	%r169, 8;
	// begin inline asm
	{  .reg .f32 r0;  .reg .pred p;  shfl.sync.down.b32 r0|p, %f128, %r169, %r173, %r174;  @p add.f32 r0, r0, %f128;  mov.f32 %f131, r0;}
	// end inline asm
	mov.b32 	%r172, 16;
	// begin inline asm
	{  .reg .f32 r0;  .reg .pred p;  shfl.sync.down.b32 r0|p, %f131, %r172, %r173, %r174;  @p add.f32 r0, r0, %f131;  mov.f32 %f530, r0;}
	// end inline asm
	setp.ne.s32 	%p12, %r159, 0;
	@%p12 bra 	$L__BB5_69;
	shr.u32 	%r175, %r76, 3;
	and.b32  	%r176, %r175, 124;
	mov.u32 	%r177, _ZZN3cub18CUB_300001_SM_10006detail6reduce18DeviceReduceKernelINS2_10policy_hubIfjN4cuda3std3__44plusIvEEE10Policy1000EPfjS9_fNS7_10__identityEEEvT0_PT3_T1_NS0_13GridEvenShareISH_EET2_T4_E12temp_storage;
	add.s32 	%r178, %r177, %r176;
	st.shared.f32 	[%r178+16], %f530;
$L__BB5_69:
	bar.sync 	0;
	setp.ne.s32 	%p13, %r76, 0;
	@%p13 bra 	$L__BB5_71;
	ld.shared.f32 	%f137, [_ZZN3cub18CUB_300001_SM_10006detail6reduce18DeviceReduceKernelINS2_10policy_hubIfjN4cuda3std3__44plusIvEEE10Policy1000EPfjS9_fNS7_10__identityEEEvT0_PT3_T1_NS0_13GridEvenShareISH_EET2_T4_E12temp_storage+20];
	add.f32 	%f138, %f530, %f137;
	ld.shared.f32 	%f139, [_ZZN3cub18CUB_300001_SM_10006detail6reduce18DeviceReduceKernelINS2_10policy_hubIfjN4cuda3std3__44plusIvEEE10Policy1000EPfjS9_fNS7_10__identityEEEvT0_PT3_T1_NS0_13GridEvenShareISH_EET2_T4_E12temp_storage+24];
	add.f32 	%f140, %f138, %f139;
	ld.shared.f32 	%f141, [_ZZN3cub18CUB_300001_SM_10006detail6reduce18DeviceReduceKernelINS2_10policy_hubIfjN4cuda3std3__44plusIvEEE10Policy1000EPfjS9_fNS7_10__identityEEEvT0_PT3_T1_NS0_13GridEvenShareISH_EET2_T4_E12temp_storage+28];
	add.f32 	%f142, %f140, %f141;
	ld.shared.f32 	%f143, [_ZZN3cub18CUB_300001_SM_10006detail6reduce18DeviceReduceKernelINS2_10policy_hubIfjN4cuda3std3__44plusIvEEE10Policy1000EPfjS9_fNS7_10__identityEEEvT0_PT3_T1_NS0_13GridEvenShareISH_EET2_T4_E12temp_storage+32];
	add.f32 	%f144, %f142, %f143;
	ld.shared.f32 	%f145, [_ZZN3cub18CUB_300001_SM_10006detail6reduce18DeviceReduceKernelINS2_10policy_hubIfjN4cuda3std3__44plusIvEEE10Policy1000EPfjS9_fNS7_10__identityEEEvT0_PT3_T1_NS0_13GridEvenShareISH_EET2_T4_E12temp_storage+36];
	add.f32 	%f146, %f144, %f145;
	ld.shared.f32 	%f147, [_ZZN3cub18CUB_300001_SM_10006detail6reduce18DeviceReduceKernelINS2_10policy_hubIfjN4cuda3std3__44plusIvEEE10Policy1000EPfjS9_fNS7_10__identityEEEvT0_PT3_T1_NS0_13GridEvenShareISH_EET2_T4_E12temp_storage+40];
	add.f32 	%f148, %f146, %f147;
	ld.shared.f32 	%f149, [_ZZN3cub18CUB_300001_SM_10006detail6reduce18DeviceReduceKernelINS2_10policy_hubIfjN4cuda3std3__44plusIvEEE10Policy1000EPfjS9_fNS7_10__identityEEEvT0_PT3_T1_NS0_13GridEvenShareISH_EET2_T4_E12temp_storage+44];
	add.f32 	%f150, %f148, %f149;
	ld.shared.f32 	%f151, [_ZZN3cub18CUB_300001_SM_10006detail6reduce18DeviceReduceKernelINS2_10policy_hubIfjN4cuda3std3__44plusIvEEE10Policy1000EPfjS9_fNS7_10__identityEEEvT0_PT3_T1_NS0_13GridEvenShareISH_EET2_T4_E12temp_storage+48];
	add.f32 	%f152, %f150, %f151;
	ld.shared.f32 	%f153, [_ZZN3cub18CUB_300001_SM_10006detail6reduce18DeviceReduceKernelINS2_10policy_hubIfjN4cuda3std3__44plusIvEEE10Policy1000EPfjS9_fNS7_10__identityEEEvT0_PT3_T1_NS0_13GridEvenShareISH_EET2_T4_E12temp_storage+52];
	add.f32 	%f154, %f152, %f153;
	ld.shared.f32 	%f155, [_ZZN3cub18CUB_300001_SM_10006detail6reduce18DeviceReduceKernelINS2_10policy_hubIfjN4cuda3std3__44plusIvEEE10Policy1000EPfjS9_fNS7_10__identityEEEvT0_PT3_T1_NS0_13GridEvenShareISH_EET2_T4_E12temp_storage+56];
	add.f32 	%f156, %f154, %f155;
	ld.shared.f32 	%f157, [_ZZN3cub18CUB_300001_SM_10006detail6reduce18DeviceReduceKernelINS2_10policy_hubIfjN4cuda3std3__44plusIvEEE10Policy1000EPfjS9_fNS7_10__identityEEEvT0_PT3_T1_NS0_13GridEvenShareISH_EET2_T4_E12temp_storage+60];
	add.f32 	%f158, %f156, %f157;
	ld.shared.f32 	%f159, [_ZZN3cub18CUB_300001_SM_10006detail6reduce18DeviceReduceKernelINS2_10policy_hubIfjN4cuda3std3__44plusIvEEE10Policy1000EPfjS9_fNS7_10__identityEEEvT0_PT3_T1_NS0_13GridEvenShareISH_EET2_T4_E12temp_storage+64];
	add.f32 	%f160, %f158, %f159;
	ld.shared.f32 	%f161, [_ZZN3cub18CUB_300001_SM_10006detail6reduce18DeviceReduceKernelINS2_10policy_hubIfjN4cuda3std3__44plusIvEEE10Policy1000EPfjS9_fNS7_10__identityEEEvT0_PT3_T1_NS0_13GridEvenShareISH_EET2_T4_E12temp_storage+68];
	add.f32 	%f162, %f160, %f161;
	ld.shared.f32 	%f163, [_ZZN3cub18CUB_300001_SM_10006detail6reduce18DeviceReduceKernelINS2_10policy_hubIfjN4cuda3std3__44plusIvEEE10Policy1000EPfjS9_fNS7_10__identityEEEvT0_PT3_T1_NS0_13GridEvenShareISH_EET2_T4_E12temp_storage+72];
	add.f32 	%f164, %f162, %f163;
	ld.shared.f32 	%f165, [_ZZN3cub18CUB_300001_SM_10006detail6reduce18DeviceReduceKernelINS2_10policy_hubIfjN4cuda3std3__44plusIvEEE10Policy1000EPfjS9_fNS7_10__identityEEEvT0_PT3_T1_NS0_13GridEvenShareISH_EET2_T4_E12temp_storage+76];
	add.f32 	%f530, %f164, %f165;
$L__BB5_71:
	mov.u32 	%r375, %tid.x;
	setp.ne.s32 	%p80, %r375, 0;
	@%p80 bra 	$L__BB5_73;
	ld.param.u64 	%rd119, [_ZN3cub18CUB_300001_SM_10006detail6reduce18DeviceReduceKernelINS2_10policy_hubIfjN4cuda3std3__44plusIvEEE10Policy1000EPfjS9_fNS7_10__identityEEEvT0_PT3_T1_NS0_13GridEvenShareISH_EET2_T4__param_1];
	cvta.to.global.u64 	%rd116, %rd119;
	mul.wide.u32 	%rd117, %r3, 4;
	add.s64 	%rd118, %rd116, %rd117;
	st.global.f32 	[%rd118], %f530;
$L__BB5_73:
	ret;

}
	// .globl	_ZN3cub18CUB_300001_SM_10006detail6reduce28DeviceReduceSingleTileKernelINS2_10policy_hubIfjN4cuda3std3__44plusIvEEE10Policy1000EPfSC_iS9_ffNS7_10__identityEEEvT0_T1_T2_T3_T4_T6_
.visible .entry _ZN3cub18CUB_300001_SM_10006detail6reduce28DeviceReduceSingleTileKernelINS2_10policy_hubIfjN4cuda3std3__44plusIvEEE10Policy1000EPfSC_iS9_ffNS7_10__identityEEEvT0_T1_T2_T3_T4_T6_(
	.param .u64 .ptr .align 1 _ZN3cub18CUB_300001_SM_10006detail6reduce28DeviceReduceSingleTileKernelINS2_10policy_hubIfjN4cuda3std3__44plusIvEEE10Policy1000EPfSC_iS9_ffNS7_10__identityEEEvT0_T1_T2_T3_T4_T6__param_0,
	.param .u64 .ptr .align 1 _ZN3cub18CUB_300001_SM_10006detail6reduce28DeviceReduceSingleTileKernelINS2_10policy_hubIfjN4cuda3std3__44plusIvEEE10Policy1000EPfSC_iS9_ffNS7_10__identityEEEvT0_T1_T2_T3_T4_T6__param_1,
	.param .u32 _ZN3cub18CUB_300001_SM_10006detail6reduce28DeviceReduceSingleTileKernelINS2_10policy_hubIfjN4cuda3std3__44plusIvEEE10Policy1000EPfSC_iS9_ffNS7_10__identityEEEvT0_T1_T2_T3_T4_T6__param_2,
	.param .align 1 .b8 _ZN3cub18CUB_300001_SM_10006detail6reduce28DeviceReduceSingleTileKernelINS2_10policy_hubIfjN4cuda3std3__44plusIvEEE10Policy1000EPfSC_iS9_ffNS7_10__identityEEEvT0_T1_T2_T3_T4_T6__param_3[1],
	.param .f32 _ZN3cub18CUB_300001_SM_10006detail6reduce28DeviceReduceSingleTileKernelINS2_10policy_hubIfjN4cuda3std3__44plusIvEEE10Policy1000EPfSC_iS9_ffNS7_10__identityEEEvT0_T1_T2_T3_T4_T6__param_4,
	.param .align 1 .b8 _ZN3cub18CUB_300001_SM_10006detail6reduce28DeviceReduceSingleTileKernelINS2_10policy_hubIfjN4cuda3std3__44plusIvEEE10Policy1000EPfSC_iS9_ffNS7_10__identityEEEvT0_T1_T2_T3_T4_T6__param_5[1]
)
.maxntid 512
.minnctapersm 1
{
	.reg .pred 	%p<83>;
	.reg .b32 	%r<339>;
	.reg .b32 	%f<537>;
	.reg .b64 	%rd<133>;
	// demoted variable
	.shared .align 4 .b8 _ZZN3cub18CUB_300001_SM_10006detail6reduce28DeviceReduceSingleTileKernelINS2_10policy_hubIfjN4cuda3std3__44plusIvEEE10Policy1000EPfSC_iS9_ffNS7_10__identityEEEvT0_T1_T2_T3_T4_T6_E12temp_storage[84];
	ld.param.u64 	%rd16, [_ZN3cub18CUB_300001_SM_10006detail6reduce28DeviceReduceSingleTileKernelINS2_10policy_hubIfjN4cuda3std3__44plusIvEEE10Policy1000EPfSC_iS9_ffNS7_10__identityEEEvT0_T1_T2_T3_T4_T6__param_0];
	ld.param.u64 	%rd17, [_ZN3cub18CUB_300001_SM_10006detail6reduce28DeviceReduceSingleTileKernelINS2_10policy_hubIfjN4cuda3std3__44plusIvEEE10Policy1000EPfSC_iS9_ffNS7_10__identityEEEvT0_T1_T2_T3_T4_T6__param_1];
	ld.param.u32 	%r67, [_ZN3cub18CUB_300001_SM_10006detail6reduce28DeviceReduceSingleTileKernelINS2_10policy_hubIfjN4cuda3std3__44plusIvEEE10Policy1000EPfSC_iS9_ffNS7_10__identityEEEvT0_T1_T2_T3_T4_T6__param_2];
	ld.param.f32 	%f54, [_ZN3cub18CUB_300001_SM_10006detail6reduce28DeviceReduceSingleTileKernelINS2_10policy_hubIfjN4cuda3std3__44plusIvEEE10Policy1000EPfSC_iS9_ffNS7_10__identityEEEvT0_T1_T2_T3_T4_T6__param_4];
	cvta.to.global.u64 	%rd1, %rd17;
	setp.ne.s32 	%p1, %r67, 0;
	@%p1 bra 	$L__BB6_3;
	mov.u32 	%r312, %tid.x;
	setp.ne.s32 	%p82, %r312, 0;
	@%p82 bra 	$L__BB6_74;
	st.global.f32 	[%rd1], %f54;
	bra.uni 	$L__BB6_74;
$L__BB6_3:
	and.b64  	%rd18, %rd16, 7;
	setp.ne.s64 	%p2, %rd18, 0;
	@%p2 bra 	$L__BB6_38;
	setp.gt.s32 	%p42, %r67, 8191;
	@%p42 bra 	$L__BB6_22;
	mov.u32 	%r1, %tid.x;
	setp.ge.s32 	%p54, %r1, %r67;
	mov.f32 	%f515, 0f00000000;
	mov.u32 	%r316, %r1;
	@%p54 bra 	$L__BB6_7;
	mul.wide.u32 	%rd121, %r1, 4;
	add.s64 	%rd120, %rd16, %rd121;
	// begin inline asm
	ld.global.nc.u32 %r256, [%rd120];
	// end inline asm
	mov.b32 	%f515, %r256;
	add.s32 	%r316, %r1, 512;
$L__BB6_7:
	setp.ge.s32 	%p55, %r316, %r67;
	@%p55 bra 	$L__BB6_13;
	not.b32 	%r257, %r316;
	add.s32 	%r4, %r67, %r257;
	and.b32  	%r258, %r4, 1536;
	setp.eq.s32 	%p56, %r258, 1536;
	@%p56 bra 	$L__BB6_11;
	mul.wide.u32 	%rd122, %r316, 4;
	add.s64 	%rd129, %rd16, %rd122;
	shr.u32 	%r259, %r4, 9;
	add.s32 	%r260, %r259, 1;
	and.b32  	%r261, %r260, 3;
	neg.s32 	%r314, %r261;
$L__BB6_10:
	.pragma "nounroll";
	// begin inline asm
	ld.global.nc.u32 %r262, [%rd129];
	// end inline asm
	mov.b32 	%f398, %r262;
	add.f32 	%f515, %f515, %f398;
	add.s32 	%r316, %r316, 512;
	add.s64 	%rd129, %rd129, 2048;
	add.s32 	%r314, %r314, 1;
	setp.ne.s32 	%p57, %r314, 0;
	@%p57 bra 	$L__BB6_10;
$L__BB6_11:
	setp.lt.u32 	%p58, %r4, 1536;
	@%p58 bra 	$L__BB6_13;
$L__BB6_12:
	mul.wide.s32 	%rd128, %r316, 4;
	add.s64 	%rd124, %rd16, %rd128;
	// begin inline asm
	ld.global.nc.u32 %r263, [%rd124];
	// end inline asm
	mov.b32 	%f399, %r263;
	add.f32 	%f400, %f515, %f399;
	add.s64 	%rd125, %rd124, 2048;
	// begin inline asm
	ld.global.nc.u32 %r264, [%rd125];
	// end inline asm
	mov.b32 	%f401, %r264;
	add.f32 	%f402, %f400, %f401;
	add.s64 	%rd126, %rd124, 4096;
	// begin inline asm
	ld.global.nc.u32 %r265, [%rd126];
	// end inline asm
	mov.b32 	%f403, %r265;
	add.f32 	%f404, %f402, %f403;
	add.s64 	%rd127, %rd124, 6144;
	// begin inline asm
	ld.global.nc.u32 %r266, [%rd127];
	// end inline asm
	mov.b32 	%f405, %r266;
	add.f32 	%f515, %f404, %f405;
	add.s32 	%r316, %r316, 2048;
	setp.lt.s32 	%p59, %r316, %r67;
	@%p59 bra 	$L__BB6_12;
$L__BB6_13:
	setp.lt.s32 	%p60, %r67, 512;
	@%p60 bra 	$L__BB6_18;
	// begin inline asm
	mov.u32 %r291, %laneid;
	// end inline asm
	mov.b32 	%r292, 1;
	mov.b32 	%r305, 31;
	mov.b32 	%r306, -1;
	// begin inline asm
	{  .reg .f32 r0;  .reg .pred p;  shfl.sync.down.b32 r0|p, %f515, %r292, %r305, %r306;  @p add.f32 r0, r0, %f515;  mov.f32 %f465, r0;}
	// end inline asm
	mov.b32 	%r295, 2;
	// begin inline asm
	{  .reg .f32 r0;  .reg .pred p;  shfl.sync.down.b32 r0|p, %f465, %r295, %r305, %r306;  @p add.f32 r0, r0, %f465;  mov.f32 %f468, r0;}
	// end inline asm
	mov.b32 	%r298, 4;
	// begin inline asm
	{  .reg .f32 r0;  .reg .pred p;  shfl.sync.down.b32 r0|p, %f468, %r298, %r305, %r306;  @p add.f32 r0, r0, %f468;  mov.f32 %f471, r0;}
	// end inline asm
	mov.b32 	%r301, 8;
	// begin inline asm
	{  .reg .f32 r0;  .reg .pred p;  shfl.sync.down.b32 r0|p, %f471, %r301, %r305, %r306;  @p add.f32 r0, r0, %f471;  mov.f32 %f474, r0;}
	// end inline asm
	mov.b32 	%r304, 16;
	// begin inline asm
	{  .reg .f32 r0;  .reg .pred p;  shfl.sync.down.b32 r0|p, %f474, %r304, %r305, %r306;  @p add.f32 r0, r0, %f474;  mov.f32 %f536, r0;}
	// end inline asm
	setp.ne.s32 	%p79, %r291, 0;
	@%p79 bra 	$L__BB6_16;
	shr.u32 	%r307, %r1, 3;
	and.b32  	%r308, %r307, 124;
	mov.u32 	%r309, _ZZN3cub18CUB_300001_SM_10006detail6reduce28DeviceReduceSingleTileKernelINS2_10policy_hubIfjN4cuda3std3__44plusIvEEE10Policy1000EPfSC_iS9_ffNS7_10__identityEEEvT0_T1_T2_T3_T4_T6_E12temp_storage;
	add.s32 	%r310, %r309, %r308;
	st.shared.f32 	[%r310+16], %f536;
$L__BB6_16:
	bar.sync 	0;
	setp.ne.s32 	%p80, %r1, 0;
	@%p80 bra 	$L__BB6_72;
	ld.shared.f32 	%f480, [_ZZN3cub18CUB_300001_SM_10006detail6reduce28DeviceReduceSingleTileKernelINS2_10policy_hubIfjN4cuda3std3__44plusIvEEE10Policy1000EPfSC_iS9_ffNS7_10__identityEEEvT0_T1_T2_T3_T4_T6_E12temp_storage+20];
	add.f32 	%f481, %f536, %f480;
	ld.shared.f32 	%f482, [_ZZN3cub18CUB_300001_SM_10006detail6reduce28DeviceReduceSingleTileKernelINS2_10policy_hubIfjN4cuda3std3__44plusIvEEE10Policy1000EPfSC_iS9_ffNS7_10__identityEEEvT0_T1_T2_T3_T4_T6_E12temp_storage+24];
	add.f32 	%f483, %f481, %f482;
	ld.shared.f32 	%f484, [_ZZN3cub18CUB_300001_SM_10006detail6reduce28DeviceReduceSingleTileKernelINS2_10policy_hubIfjN4cuda3std3__44plusIvEEE10Policy1000EPfSC_iS9_ffNS7_10__identityEEEvT0_T1_T2_T3_T4_T6_E12temp_storage+28];
	add.f32 	%f485, %f483, %f484;
	ld.shared.f32 	%f486, [_ZZN3cub18CUB_300001_SM_10006detail6reduce28DeviceReduceSingleTileKernelINS2_10policy_hubIfjN4cuda3std3__44plusIvEEE10Policy1000EPfSC_iS9_ffNS7_10__identityEEEvT0_T1_T2_T3_T4_T6_E12temp_storage+32];
	add.f32 	%f487, %f485, %f486;
	ld.shared.f32 	%f488, [_ZZN3cub18CUB_300001_SM_10006detail6reduce28DeviceReduceSingleTileKernelINS2_10policy_hubIfjN4cuda3std3__44plusIvEEE10Policy1000EPfSC_iS9_ffNS7_10__identityEEEvT0_T1_T2_T3_T4_T6_E12temp_storage+36];
	add.f32 	%f489, %f487, %f488;
	ld.shared.f32 	%f490, [_ZZN3cub18CUB_300001_SM_10006detail6reduce28DeviceReduceSingleTileKernelINS2_10policy_hubIfjN4cuda3std3__44plusIvEEE10Policy1000EPfSC_iS9_ffNS7_10__identityEEEvT0_T1_T2_T3_T4_T6_E12temp_storage+40];
	add.f32 	%f491, %f489, %f490;
	ld.shared.f32 	%f492, [_ZZN3cub18CUB_300001_SM_10006detail6reduce28DeviceReduceSingleTileKernelINS2_10policy_hubIfjN4cuda3std3__44plusIvEEE10Policy1000EPfSC_iS9_ffNS7_10__identityEEEvT0_T1_T2_T3_T4_T6_E12temp_storage+44];
	add.f32 	%f493, %f491, %f492;
	ld.shared.f32 	%f494, [_ZZN3cub18CUB_300001_SM_10006detail6reduce28DeviceReduceSingleTileKernelINS2_10policy_hubIfjN4cuda3std3__44plusIvEEE10Policy1000EPfSC_iS9_ffNS7_10__identityEEEvT0_T1_T2_T3_T4_T6_E12temp_storage+48];
	add.f32 	%f495, %f493, %f494;
	ld.shared.f32 	%f496, [_ZZN3cub18CUB_300001_SM_10006detail6reduce28DeviceReduceSingleTileKernelINS2_10policy_hubIfjN4cuda3std3__44plusIvEEE10Policy1000EPfSC_iS9_ffNS7_10__identityEEEvT0_T1_T2_T3_T4_T6_E12temp_storage+52];
	add.f32 	%f497, %f495, %f496;
	ld.shared.f32 	%f498, [_ZZN3cub18CUB_300001_SM_10006detail6reduce28DeviceReduceSingleTileKernelINS2_10policy_hubIfjN4cuda3std3__44plusIvEEE10Policy1000EPfSC_iS9_ffNS7_10__identityEEEvT0_T1_T2_T3_T4_T6_E12temp_storage+56];
	add.f32 	%f499, %f497, %f498;
	ld.shared.f32 	%f500, [_ZZN3cub18CUB_300001_SM_10006detail6reduce28DeviceReduceSingleTileKernelINS2_10policy_hubIfjN4cuda3std3__44plusIvEEE10Policy1000EPfSC_iS9_ffNS7_10__identityEEEvT0_T1_T2_T3_T4_T6_E12temp_storage+60];
	add.f32 	%f501, %f499, %f500;
	ld.shared.f32 	%f502, [_ZZN3cub18CUB_300001_SM_10006detail6reduce28DeviceReduceSingleTileKernelINS2_10policy_hubIfjN4cuda3std3__44plusIvEEE10Policy1000EPfSC_iS9_ffNS7_10__identityEEEvT0_T1_T2_T3_T4_T6_E12temp_storage+64];
	add.f32 	%f503, %f501, %f502;
	ld.shared.f32 	%f504, [_ZZN3cub18CUB_300001_SM_10006detail6reduce28DeviceReduceSingleTileKernelINS2_10policy_hubIfjN4cuda3std3__44plusIvEEE10Policy1000EPfSC_iS9_ffNS7_10__identityEEEvT0_T1_T2_T3_T4_T6_E12temp_storage+68];
	add.f32 	%f505, %f503, %f504;
	ld.shared.f32 	%f506, [_ZZN3cub18CUB_300001_SM_10006detail6reduce28DeviceReduceSingleTileKernelINS2_10policy_hubIfjN4cuda3std3__44plusIvEEE10Policy1000EPfSC_iS9_ffNS7_10__identityEEEvT0_T1_T2_T3_T4_T6_E12temp_storage+72];
	add.f32 	%f507, %f505, %f506;
	ld.shared.f32 	%f508, [_ZZN3cub18CUB_300001_SM_10006detail6reduce28DeviceReduceSingleTileKernelINS2_10policy_hubIfjN4cuda3std3__44plusIvEEE10Policy1000EPfSC_iS9_ffNS7_10__identityEEEvT0_T1_T2_T3_T4_T6_E12temp_storage+76];
	add.f32 	%f536, %f507, %f508;
	bra.uni 	$L__BB6_72;
$L__BB6_18:
	// begin inline asm
	mov.u32 %r267, %laneid;
	// end inline asm
	and.b32  	%r283, %r1, 992;
	add.s32 	%r284, %r283, 32;
	setp.gt.s32 	%p61, %r284, %r67;
	not.b32 	%r285, %r283;
	add.s32 	%r286, %r67, %r285;
	selp.b32 	%r281, %r286, 31, %p61;
	mov.b32 	%r268, 1;
	mov.b32 	%r282, -1;
	// begin inline asm
	{  .reg .f32 r0;  .reg .pred p;  shfl.sync.down.b32 r0|p, %f515, %r268, %r281, %r282;  @p add.f32 r0, r0, %f515;  mov.f32 %f406, r0;}
	// end inline asm
	mov.b32 	%r271, 2;
	// begin inline asm
	{  .reg .f32 r0;  .reg .pred p;  shfl.sync.down.b32 r0|p, %f406, %r271, %r281, %r282;  @p add.f32 r0, r0, %f406;  mov.f32 %f409, r0;}
	// end inline asm
	mov.b32 	%r274, 4;
	// begin inline asm
	{  .reg .f32 r0;  .reg .pred p;  shfl.sync.down.b32 r0|p, %f409, %r274, %r281, %r282;  @p add.f32 r0, r0, %f409;  mov.f32 %f412, r0;}
	// end inline asm
	mov.b32 	%r277, 8;
	// begin inline asm
	{  .reg .f32 r0;  .reg .pred p;  shfl.sync.down.b32 r0|p, %f412, %r277, %r281, %r282;  @p add.f32 r0, r0, %f412;  mov.f32 %f415, r0;}
	// end inline asm
	mov.b32 	%r280, 16;
	// begin inline asm
	{  .reg .f32 r0;  .reg .pred p;  shfl.sync.down.b32 r0|p, %f415, %r280, %r281, %r282;  @p add.f32 r0, r0, %f415;  mov.f32 %f536, r0;}
	// end inline asm
	setp.ne.s32 	%p62, %r267, 0;
	@%p62 bra 	$L__BB6_20;
	shr.u32 	%r287, %r1, 3;
	and.b32  	%r288, %r287, 124;
	mov.u32 	%r289, _ZZN3cub18CUB_300001_SM_10006detail6reduce28DeviceReduceSingleTileKernelINS2_10policy_hubIfjN4cuda3std3__44plusIvEEE10Policy1000EPfSC_iS9_ffNS7_10__identityEEEvT0_T1_T2_T3_T4_T6_E12temp_storage;
	add.s32 	%r290, %r289, %r288;
	st.shared.f32 	[%r290+16], %f536;
$L__BB6_20:
	bar.sync 	0;
	setp.ne.s32 	%p63, %r1, 0;
	@%p63 bra 	$L__BB6_72;
	setp.gt.s32 	%p64, %r67, 32;
	ld.shared.f32 	%f421, [_ZZN3cub18CUB_300001_SM_10006detail6reduce28DeviceReduceSingleTileKernelINS2_10policy_hubIfjN4cuda3std3__44plusIvEEE10Policy1000EPfSC_iS9_ffNS7_10__identityEEEvT0_T1_T2_T3_T4_T6_E12temp_storage+20];
	add.f32 	%f422, %f536, %f421;
	selp.f32 	%f423, %f422, %f536, %p64;
	setp.gt.s32 	%p65, %r67, 64;
	ld.shared.f32 	%f424, [_ZZN3cub18CUB_300001_SM_10006detail6reduce28DeviceReduceSingleTileKernelINS2_10policy_hubIfjN4cuda3std3__44plusIvEEE10Policy1000EPfSC_iS9_ffNS7_10__identityEEEvT0_T1_T2_T3_T4_T6_E12temp_storage+24];
	add.f32 	%f425, %f424, %f423;
	selp.f32 	%f426, %f425, %f423, %p65;
	setp.gt.s32 	%p66, %r67, 96;
	ld.shared.f32 	%f427, [_ZZN3cub18CUB_300001_SM_10006detail6reduce28DeviceReduceSingleTileKernelINS2_10policy_hubIfjN4cuda3std3__44plusIvEEE10Policy1000EPfSC_iS9_ffNS7_10__identityEEEvT0_T1_T2_T3_T4_T6_E12temp_storage+28];
	add.f32 	%f428, %f427, %f426;
	selp.f32 	%f429, %f428, %f426, %p66;
	setp.gt.s32 	%p67, %r67, 128;
	ld.shared.f32 	%f430, [_ZZN3cub18CUB_300001_SM_10006detail6reduce28DeviceReduceSingleTileKernelINS2_10policy_hubIfjN4cuda3std3__44plusIvEEE10Policy1000EPfSC_iS9_ffNS7_10__identityEEEvT0_T1_T2_T3_T4_T6_E12temp_storage+32];
	add.f32 	%f431, %f430, %f429;
	selp.f32 	%f432, %f431, %f429, %p67;
	setp.gt.s32 	%p68, %r67, 160;
	ld.shared.f32 	%f433, [_ZZN3cub18CUB_300001_SM_10006detail6reduce28DeviceReduceSingleTileKernelINS2_10policy_hubIfjN4cuda3std3__44plusIvEEE10Policy1000EPfSC_iS9_ffNS7_10__identityEEEvT0_T1_T2_T3_T4_T6_E12temp_storage+36];
	add.f32 	%f434, %f433, %f432;
	selp.f32 	%f435, %f434, %f432, %p68;
	setp.gt.s32 	%p69, %r67, 192;
	ld.shared.f32 	%f436, [_ZZN3cub18CUB_300001_SM_10006detail6reduce28DeviceReduceSingleTileKernelINS2_10policy_hubIfjN4cuda3std3__44plusIvEEE10Policy1000EPfSC_iS9_ffNS7_10__identityEEEvT0_T1_T2_T3_T4_T6_E12temp_storage+40];
	add.f32 	%f437, %f436, %f435;
	selp.f32 	%f438, %f437, %f435, %p69;
	setp.gt.s32 	%p70, %r67, 224;
	ld.shared.f32 	%f439, [_ZZN3cub18CUB_300001_SM_10006detail6reduce28DeviceReduceSingleTileKernelINS2_10policy_hubIfjN4cuda3std3__44plusIvEEE10Policy1000EPfSC_iS9_ffNS7_10__identityEEEvT0_T1_T2_T3_T4_T6_E12temp_storage+44];
	add.f32 	%f440, %f439, %f438;
	selp.f32 	%f441, %f440, %f438, %p70;
	setp.gt.s32 	%p71, %r67, 256;
	ld.shared.f32 	%f442, [_ZZN3cub18CUB_300001_SM_10006detail6reduce28DeviceReduceSingleTileKernelINS2_10policy_hubIfjN4cuda3std3__44plusIvEEE10Policy1000EPfSC_iS9_ffNS7_10__identityEEEvT0_T1_T2_T3_T4_T6_E12temp_storage+48];
	add.f32 	%f443, %f442, %f441;
	selp.f32 	%f444, %f443, %f441, %p71;
	setp.gt.s32 	%p72, %r67, 288;
	ld.shared.f32 	%f445, [_ZZN3cub18CUB_300001_SM_10006detail6reduce28DeviceReduceSingleTileKernelINS2_10policy_hubIfjN4cuda3std3__44plusIvEEE10Policy1000EPfSC_iS9_ffNS7_10__identityEEEvT0_T1_T2_T3_T4_T6_E12temp_storage+52];
	add.f32 	%f446, %f445, %f444;
	selp.f32 	%f447, %f446, %f444, %p72;
	setp.gt.s32 	%p73, %r67, 320;
	ld.shared.f32 	%f448, [_ZZN3cub18CUB_300001_SM_10006detail6reduce28DeviceReduceSingleTileKernelINS2_10policy_hubIfjN4cuda3std3__44plusIvEEE10Policy1000EPfSC_iS9_ffNS7_10__identityEEEvT0_T1_T2_T3_T4_T6_E12temp_storage+56];
	add.f32 	%f449, %f448, %f447;
	selp.f32 	%f450, %f449, %f447, %p73;
	setp.gt.s32 	%p74, %r67, 352;
	ld.shared.f32 	%f451, [_ZZN3cub18CUB_300001_SM_10006detail6reduce28DeviceReduceSingleTileKernelINS2_10policy_hubIfjN4cuda3std3__44plusIvEEE10Policy1000EPfSC_iS9_ffNS7_10__identityEEEvT0_T1_T2_T3_T4_T6_E12temp_storage+60];
	add.f32 	%f452, %f451, %f450;
	selp.f32 	%f453, %f452, %f450, %p74;
	setp.gt.s32 	%p75, %r67, 384;
	ld.shared.f32 	%f454, [_ZZN3cub18CUB_300001_SM_10006detail6reduce28DeviceReduceSingleTileKernelINS2_10policy_hubIfjN4cuda3std3__44plusIvEEE10Policy1000EPfSC_iS9_ffNS7_10__identityEEEvT0_T1_T2_T3_T4_T6_E12temp_storage+64];
	add.f32 	%f455, %f454, %f453;
	selp.f32 	%f456, %f455, %f453, %p75;
	setp.gt.s32 	%p76, %r67, 416;
	ld.shared.f32 	%f457, [_ZZN3cub18CUB_300001_SM_10006detail6reduce28DeviceReduceSingleTileKernelINS2_10policy_hubIfjN4cuda3std3__44plusIvEEE10Policy1000EPfSC_iS9_ffNS7_10__identityEEEvT0_T1_T2_T3_T4_T6_E12temp_storage+68];
	add.f32 	%f458, %f457, %f456;
	selp.f32 	%f459, %f458, %f456, %p76;
	setp.gt.s32 	%p77, %r67, 448;
	ld.shared.f32 	%f460, [_ZZN3cub18CUB_300001_SM_10006detail6reduce28DeviceReduceSingleTileKernelINS2_10policy_hubIfjN4cuda3std3__44plusIvEEE10Policy1000EPfSC_iS9_ffNS7_10__identityEEEvT0_T1_T2_T3_T4_T6_E12temp_storage+72];
	add.f32 	%f461, %f460, %f459;
	selp.f32 	%f462, %f461, %f459, %p77;
	setp.gt.s32 	%p78, %r67, 480;
	ld.shared.f32 	%f463, [_ZZN3cub18CUB_300001_SM_10006detail6reduce28DeviceReduceSingleTileKernelINS2_10policy_hubIfjN4cuda3std3__44plusIvEEE10Policy1000EPfSC_iS9_ffNS7_10__identityEEEvT0_T1_T2_T3_T4_T6_E12temp_storage+76];
	add.f32 	%f464, %f463, %f462;
	selp.f32 	%f536, %f464, %f462, %p78;
	bra.uni 	$L__BB6_72;
$L__BB6_22:
	mov.u32 	%r13, %tid.x;
	shl.b32 	%r190, %r13, 1;
	mul.wide.u32 	%rd90, %r190, 4;
	add.s64 	%rd75, %rd16, %rd90;
	// begin inline asm
	ld.global.nc.u64 %rd74, [%rd75];
	// end inline asm
	mov.b64 	{%r191, %r192}, %rd74;
	mov.b32 	%f282, %r192;
	mov.b32 	%f283, %r191;
	add.s64 	%rd77, %rd75, 4096;
	// begin inline asm
	ld.global.nc.u64 %rd76, [%rd77];
	// end inline asm
	mov.b64 	{%r193, %r194}, %rd76;
	mov.b32 	%f284, %r194;
	mov.b32 	%f285, %r193;
	add.s64 	%rd79, %rd75, 8192;
	// begin inline asm
	ld.global.nc.u64 %rd78, [%rd79];
	// end inline asm
	mov.b64 	{%r195, %r196}, %rd78;
	mov.b32 	%f286, %r196;
	mov.b32 	%f287, %r195;
	add.s64 	%rd81, %rd75, 12288;
	// begin inline asm
	ld.global.nc.u64 %rd80, [%rd81];
	// end inline asm
	mov.b64 	{%r197, %r198}, %rd80;
	mov.b32 	%f288, %r198;
	mov.b32 	%f289, %r197;
	add.s64 	%rd83, %rd75, 16384;
	// begin inline asm
	ld.global.nc.u64 %rd82, [%rd83];
	// end inline asm
	mov.b64 	{%r199, %r200}, %rd82;
	mov.b32 	%f290, %r200;
	mov.b32 	%f291, %r199;
	add.s64 	%rd85, %rd75, 20480;
	// begin inline asm
	ld.global.nc.u64 %rd84, [%rd85];
	// end inline asm
	mov.b64 	{%r201, %r202}, %rd84;
	mov.b32 	%f292, %r202;
	mov.b32 	%f293, %r201;
	add.s64 	%rd87, %rd75, 24576;
	// begin inline asm
	ld.global.nc.u64 %rd86, [%rd87];
	// end inline asm
	mov.b64 	{%r203, %r204}, %rd86;
	mov.b32 	%f294, %r204;
	mov.b32 	%f295, %r203;
	add.s64 	%rd89, %rd75, 28672;
	// begin inline asm
	ld.global.nc.u64 %rd88, [%rd89];
	// end inline asm
	mov.b64 	{%r205, %r206}, %rd88;
	mov.b32 	%f296, %r206;
	mov.b32 	%f297, %r205;
	add.f32 	%f298, %f283, %f282;
	add.f32 	%f299, %f285, %f284;
	add.f32 	%f300, %f287, %f286;
	add.f32 	%f301, %f289, %f288;
	add.f32 	%f302, %f291, %f290;
	add.f32 	%f303, %f293, %f292;
	add.f32 	%f304, %f295, %f294;
	add.f32 	%f305, %f297, %f296;
	add.f32 	%f306, %f298, %f299;
	add.f32 	%f307, %f300, %f301;
	add.f32 	%f308, %f302, %f303;
	add.f32 	%f309, %f304, %f305;
	add.f32 	%f310, %f306, %f307;
	add.f32 	%f311, %f308, %f309;
	add.f32 	%f522, %f310, %f311;
	setp.lt.u32 	%p43, %r67, 16384;
	mov.b32 	%r319, 8192;
	@%p43 bra 	$L__BB6_26;
	add.s32 	%r14, %r67, -8192;
	mov.b32 	%r319, 8192;
$L__BB6_24:
	mul.wide.s32 	%rd107, %r319, 4;
	add.s64 	%rd92, %rd75, %rd107;
	// begin inline asm
	ld.global.nc.u64 %rd91, [%rd92];
	// end inline asm
	mov.b64 	{%r208, %r209}, %rd91;
	mov.b32 	%f312, %r209;
	mov.b32 	%f313, %r208;
	add.s64 	%rd94, %rd92, 4096;
	// begin inline asm
	ld.global.nc.u64 %rd93, [%rd94];
	// end inline asm
	mov.b64 	{%r210, %r211}, %rd93;
	mov.b32 	%f314, %r211;
	mov.b32 	%f315, %r210;
	add.s64 	%rd96, %rd92, 8192;
	// begin inline asm
	ld.global.nc.u64 %rd95, [%rd96];
	// end inline asm
	mov.b64 	{%r212, %r213}, %rd95;
	mov.b32 	%f316, %r213;
	mov.b32 	%f317, %r212;
	add.s64 	%rd98, %rd92, 12288;
	// begin inline asm
	ld.global.nc.u64 %rd97, [%rd98];
	// end inline asm
	mov.b64 	{%r214, %r215}, %rd97;
	mov.b32 	%f318, %r215;
	mov.b32 	%f319, %r214;
	add.s64 	%rd100, %rd92, 16384;
	// begin inline asm
	ld.global.nc.u64 %rd99, [%rd100];
	// end inline asm
	mov.b64 	{%r216, %r217}, %rd99;
	mov.b32 	%f320, %r217;
	mov.b32 	%f321, %r216;
	add.s64 	%rd102, %rd92, 20480;
	// begin inline asm
	ld.global.nc.u64 %rd101, [%rd102];
	// end inline asm
	mov.b64 	{%r218, %r219}, %rd101;
	mov.b32 	%f322, %r219;
	mov.b32 	%f323, %r218;
	add.s64 	%rd104, %rd92, 24576;
	// begin inline asm
	ld.global.nc.u64 %rd103, [%rd104];
	// end inline asm
	mov.b64 	{%r220, %r221}, %rd103;
	mov.b32 	%f324, %r221;
	mov.b32 	%f325, %r220;
	add.s64 	%rd106, %rd92, 28672;
	// begin inline asm
	ld.global.nc.u64 %rd105, [%rd106];
	// end inline asm
	mov.b64 	{%r222, %r223}, %rd105;
	mov.b32 	%f326, %r223;
	mov.b32 	%f327, %r222;
	add.f32 	%f328, %f522, %f313;
	add.f32 	%f329, %f312, %f315;
	add.f32 	%f330, %f314, %f317;
	add.f32 	%f331, %f316, %f319;
	add.f32 	%f332, %f318, %f321;
	add.f32 	%f333, %f320, %f323;
	add.f32 	%f334, %f322, %f325;
	add.f32 	%f335, %f324, %f327;
	add.f32 	%f336, %f328, %f329;
	add.f32 	%f337, %f330, %f331;
	add.f32 	%f338, %f332, %f333;
	add.f32 	%f339, %f334, %f335;
	add.f32 	%f340, %f336, %f337;
	add.f32 	%f341, %f338, %f339;
	add.f32 	%f342, %f340, %f341;
	add.f32 	%f522, %f342, %f326;
	sub.s32 	%r224, %r67, %r319;
	setp.lt.s32 	%p44, %r224, 8192;
	@%p44 bra 	$L__BB6_34;
	add.s32 	%r319, %r319, 8192;
	setp.le.s32 	%p45, %r319, %r14;
	@%p45 bra 	$L__BB6_24;
$L__BB6_26:
	setp.le.s32 	%p46, %r67, %r319;
	@%p46 bra 	$L__BB6_34;
	sub.s32 	%r18, %r67, %r319;
	setp.ge.s32 	%p47, %r13, %r18;
	@%p47 bra 	$L__BB6_34;
	not.b32 	%r225, %r13;
	add.s32 	%r226, %r67, %r225;
	sub.s32 	%r19, %r226, %r319;
	and.b32  	%r227, %r19, 1536;
	setp.eq.s32 	%p48, %r227, 1536;
	mov.u32 	%r323, %r13;
	@%p48 bra 	$L__BB6_31;
	add.s32 	%r321, %r13, %r319;
	shr.u32 	%r228, %r19, 9;
	add.s32 	%r229, %r228, 1;
	and.b32  	%r230, %r229, 3;
	neg.s32 	%r320, %r230;
	mov.u32 	%r323, %r13;
$L__BB6_30:
	.pragma "nounroll";
	mul.wide.u32 	%rd109, %r321, 4;
	add.s64 	%rd108, %rd16, %rd109;
	// begin inline asm
	ld.global.nc.u32 %r231, [%rd108];
	// end inline asm
	mov.b32 	%f344, %r231;
	add.f32 	%f522, %f522, %f344;
	add.s32 	%r323, %r323, 512;
	add.s32 	%r321, %r321, 512;
	add.s32 	%r320, %r320, 1;
	setp.ne.s32 	%p49, %r320, 0;
	@%p49 bra 	$L__BB6_30;
$L__BB6_31:
	setp.lt.u32 	%p50, %r19, 1536;
	@%p50 bra 	$L__BB6_34;
	cvt.u64.u32 	%rd110, %r323;
	cvt.u64.u32 	%rd111, %r319;
	add.s64 	%rd112, %rd110, %rd111;
	shl.b64 	%rd113, %rd112, 2;
	add.s64 	%rd114, %rd113, %rd16;
	add.s64 	%rd130, %rd114, 4096;
	add.s32 	%r324, %r323, %r319;
$L__BB6_33:
	mul.wide.u32 	%rd119, %r324, 4;
	add.s64 	%rd115, %rd16, %rd119;
	// begin inline asm
	ld.global.nc.u32 %r232, [%rd115];
	// end inline asm
	mov.b32 	%f345, %r232;
	add.f32 	%f346, %f522, %f345;
	add.s64 	%rd116, %rd130, -2048;
	// begin inline asm
	ld.global.nc.u32 %r233, [%rd116];
	// end inline asm
	mov.b32 	%f347, %r233;
	add.f32 	%f348, %f346, %f347;
	// begin inline asm
	ld.global.nc.u32 %r234, [%rd130];
	// end inline asm
	mov.b32 	%f349, %r234;
	add.f32 	%f350, %f348, %f349;
	add.s64 	%rd118, %rd130, 2048;
	// begin inline asm
	ld.global.nc.u32 %r235, [%rd118];
	// end inline asm
	mov.b32 	%f351, %r235;
	add.f32 	%f522, %f350, %f351;
	add.s32 	%r323, %r323, 2048;
	add.s64 	%rd130, %rd130, 8192;
	add.s32 	%r324, %r324, 2048;
	setp.lt.s32 	%p51, %r323, %r18;
	@%p51 bra 	$L__BB6_33;
$L__BB6_34:
	// begin inline asm
	mov.u32 %r236, %laneid;
	// end inline asm
	mov.b32 	%r237, 1;
	mov.b32 	%r250, 31;
	mov.b32 	%r251, -1;
	// begin inline asm
	{  .reg .f32 r0;  .reg .pred p;  shfl.sync.down.b32 r0|p, %f522, %r237, %r250, %r251;  @p add.f32 r0, r0, %f522;  mov.f32 %f352, r0;}
	// end inline asm
	mov.b32 	%r240, 2;
	// begin inline asm
	{  .reg .f32 r0;  .reg .pred p;  shfl.sync.down.b32 r0|p, %f352, %r240, %r250, %r251;  @p add.f32 r0, r0, %f352;  mov.f32 %f355, r0;}
	// end inline asm
	mov.b32 	%r243, 4;
	// begin inline asm
	{  .reg .f32 r0;  .reg .pred p;  shfl.sync.down.b32 r0|p, %f355, %r243, %r250, %r251;  @p add.f32 r0, r0, %f355;  mov.f32 %f358, r0;}
	// end inline asm
	mov.b32 	%r246, 8;
	// begin inline asm
	{  .reg .f32 r0;  .reg .pred p;  shfl.sync.down.b32 r0|p, %f358, %r246, %r250, %r251;  @p add.f32 r0, r0, %f358;  mov.f32 %f361, r0;}
	// end inline asm
	mov.b32 	%r249, 16;
	// begin inline asm
	{  .reg .f32 r0;  .reg .pred p;  shfl.sync.down.b32 r0|p, %f361, %r249, %r250, %r251;  @p add.f32 r0, r0, %f361;  mov.f32 %f536, r0;}
	// end inline asm
	setp.ne.s32 	%p52, %r236, 0;
	@%p52 bra 	$L__BB6_36;
	shr.u32 	%r252, %r13, 3;
	and.b32  	%r253, %r252, 124;
	mov.u32 	%r254, _ZZN3cub18CUB_300001_SM_10006detail6reduce28DeviceReduceSingleTileKernelINS2_10policy_hubIfjN4cuda3std3__44plusIvEEE10Policy1000EPfSC_iS9_ffNS7_10__identityEEEvT0_T1_T2_T3_T4_T6_E12temp_storage;
	add.s32 	%r255, %r254, %r253;
	st.shared.f32 	[%r255+16], %f536;
$L__BB6_36:
	bar.sync 	0;
	setp.ne.s32 	%p53, %r13, 0;
	@%p53 bra 	$L__BB6_72;
	ld.shared.f32 	%f367, [_ZZN3cub18CUB_300001_SM_10006detail6reduce28DeviceReduceSingleTileKernelINS2_10policy_hubIfjN4cuda3std3__44plusIvEEE10Policy1000EPfSC_iS9_ffNS7_10__identityEEEvT0_T1_T2_T3_T4_T6_E12temp_storage+20];
	add.f32 	%f368, %f536, %f367;
	ld.shared.f32 	%f369, [_ZZN3cub18CUB_300001_SM_10006detail6reduce28DeviceReduceSingleTileKernelINS2_10policy_hubIfjN4cuda3std3__44plusIvEEE10Policy1000EPfSC_iS9_ffNS7_10__identityEEEvT0_T1_T2_T3_T4_T6_E12temp_storage+24];
	add.f32 	%f370, %f368, %f369;
	ld.shared.f32 	%f371, [_ZZN3cub18CUB_300001_SM_10006detail6reduce28DeviceReduceSingleTileKernelINS2_10policy_hubIfjN4cuda3std3__44plusIvEEE10Policy1000EPfSC_iS9_ffNS7_10__identityEEEvT0_T1_T2_T3_T4_T6_E12temp_storage+28];
	add.f32 	%f372, %f370, %f371;
	ld.shared.f32 	%f373, [_ZZN3cub18CUB_300001_SM_10006detail6reduce28DeviceReduceSingleTileKernelINS2_10policy_hubIfjN4cuda3std3__44plusIvEEE10Policy1000EPfSC_iS9_ffNS7_10__identityEEEvT0_T1_T2_T3_T4_T6_E12temp_storage+32];
	add.f32 	%f374, %f372, %f373;
	ld.shared.f32 	%f375, [_ZZN3cub18CUB_300001_SM_10006detail6reduce28DeviceReduceSingleTileKernelINS2_10policy_hubIfjN4cuda3std3__44plusIvEEE10Policy1000EPfSC_iS9_ffNS7_10__identityEEEvT0_T1_T2_T3_T4_T6_E12temp_storage+36];
	add.f32 	%f376, %f374, %f375;
	ld.shared.f32 	%f377, [_ZZN3cub18CUB_300001_SM_10006detail6reduce28DeviceReduceSingleTileKernelINS2_10policy_hubIfjN4cuda3std3__44plusIvEEE10Policy1000EPfSC_iS9_ffNS7_10__identityEEEvT0_T1_T2_T3_T4_T6_E12temp_storage+40];
	add.f32 	%f378, %f376, %f377;
	ld.shared.f32 	%f379, [_ZZN3cub18CUB_300001_SM_10006detail6reduce28DeviceReduceSingleTileKernelINS2_10policy_hubIfjN4cuda3std3__44plusIvEEE10Policy1000EPfSC_iS9_ffNS7_10__identityEEEvT0_T1_T2_T3_T4_T6_E12temp_storage+44];
	add.f32 	%f380, %f378, %f379;
	ld.shared.f32 	%f381, [_ZZN3cub18CUB_300001_SM_10006detail6reduce28DeviceReduceSingleTileKernelINS2_10policy_hubIfjN4cuda3std3__44plusIvEEE10Policy1000EPfSC_iS9_ffNS7_10__identityEEEvT0_T1_T2_T3_T4_T6_E12temp_storage+48];
	add.f32 	%f382, %f380, %f381;
	ld.shared.f32 	%f383, [_ZZN3cub18CUB_300001_SM_10006detail6reduce28DeviceReduceSingleTileKernelINS2_10policy_hubIfjN4cuda3std3__44plusIvEEE10Policy1000EPfSC_iS9_ffNS7_10__identityEEEvT0_T1_T2_T3_T4_T6_E12temp_storage+52];
	add.f32 	%f384, %f382, %f383;
	ld.shared.f32 	%f385, [_ZZN3cub18CUB_300001_SM_10006detail6reduce28DeviceReduceSingleTileKernelINS2_10policy_hubIfjN4cuda3std3__44plusIvEEE10Policy1000EPfSC_iS9_ffNS7_10__identityEEEvT0_T1_T2_T3_T4_T6_E12temp_storage+56];
	add.f32 	%f386, %f384, %f385;
	ld.shared.f32 	%f387, [_ZZN3cub18CUB_300001_SM_10006detail6reduce28DeviceReduceSingleTileKernelINS2_10policy_hubIfjN4cuda3std3__44plusIvEEE10Policy1000EPfSC_iS9_ffNS7_10__identityEEEvT0_T1_T2_T3_T4_T6_E12temp_storage+60];
	add.f32 	%f388, %f386, %f387;
	ld.shared.f32 	%f389, [_ZZN3cub18CUB_300001_SM_10006detail6reduce28DeviceReduceSingleTileKernelINS2_10policy_hubIfjN4cuda3std3__44plusIvEEE10Policy1000EPfSC_iS9_ffNS7_10__identityEEEvT0_T1_T2_T3_T4_T6_E12temp_storage+64];
	add.f32 	%f390, %f388, %f389;
	ld.shared.f32 	%f391, [_ZZN3cub18CUB_300001_SM_10006detail6reduce28DeviceReduceSingleTileKernelINS2_10policy_hubIfjN4cuda3std3__44plusIvEEE10Policy1000EPfSC_iS9_ffNS7_10__identityEEEvT0_T1_T2_T3_T4_T6_E12temp_storage+68];
	add.f32 	%f392, %f390, %f391;
	ld.shared.f32 	%f393, [_ZZN3cub18CUB_300001_SM_10006detail6reduce28DeviceReduceSingleTileKernelINS2_10policy_hubIfjN4cuda3std3__44plusIvEEE10Policy1000EPfSC_iS9_ffNS7_10__identityEEEvT0_T1_T2_T3_T4_T6_E12temp_storage+72];
	add.f32 	%f394, %f392, %f393;
	ld.shared.f32 	%f395, [_ZZN3cub18CUB_300001_SM_10006detail6reduce28DeviceReduceSingleTileKernelINS2_10policy_hubIfjN4cuda3std3__44plusIvEEE10Policy1000EPfSC_iS9_ffNS7_10__identityEEEvT0_T1_T2_T3_T4_T6_E12temp_storage+76];
	add.f32 	%f536, %f394, %f395;
	bra.uni 	$L__BB6_72;
$L__BB6_38:
	setp.gt.s32 	%p3, %r67, 8191;
	@%p3 bra 	$L__BB6_56;
	mov.u32 	%r34, %tid.x;
	setp.ge.s32 	%p15, %r34, %r67;
	mov.f32 	%f528, 0f00000000;
	mov.u32 	%r329, %r34;
	@%p15 bra 	$L__BB6_41;
	mul.wide.u32 	%rd66, %r34, 4;
	add.s64 	%rd65, %rd16, %rd66;
	// begin inline asm
	ld.global.nc.u32 %r134, [%rd65];
	// end inline asm
	mov.b32 	%f528, %r134;
	add.s32 	%r329, %r34, 512;
$L__BB6_41:
	setp.ge.s32 	%p16, %r329, %r67;
	@%p16 bra 	$L__BB6_47;
	not.b32 	%r135, %r329;
	add.s32 	%r37, %r67, %r135;
	and.b32  	%r136, %r37, 1536;
	setp.eq.s32 	%p17, %r136, 1536;
	@%p17 bra 	$L__BB6_45;
	mul.wide.u32 	%rd67, %r329, 4;
	add.s64 	%rd131, %rd16, %rd67;
	shr.u32 	%r137, %r37, 9;
	add.s32 	%r138, %r137, 1;
	and.b32  	%r139, %r138, 3;
	neg.s32 	%r327, %r139;
$L__BB6_44:
	.pragma "nounroll";
	// begin inline asm
	ld.global.nc.u32 %r140, [%rd131];
	// end inline asm
	mov.b32 	%f171, %r140;
	add.f32 	%f528, %f528, %f171;
	add.s32 	%r329, %r329, 512;
	add.s64 	%rd131, %rd131, 2048;
	add.s32 	%r327, %r327, 1;
	setp.ne.s32 	%p18, %r327, 0;
	@%p18 bra 	$L__BB6_44;
$L__BB6_45:
	setp.lt.u32 	%p19, %r37, 1536;
	@%p19 bra 	$L__BB6_47;
$L__BB6_46:
	mul.wide.s32 	%rd73, %r329, 4;
	add.s64 	%rd69, %rd16, %rd73;
	// begin inline asm
	ld.global.nc.u32 %r141, [%rd69];
	// end inline asm
	mov.b32 	%f172, %r141;
	add.f32 	%f173, %f528, %f172;
	add.s64 	%rd70, %rd69, 2048;
	// begin inline asm
	ld.global.nc.u32 %r142, [%rd70];
	// end inline asm
	mov.b32 	%f174, %r142;
	add.f32 	%f175, %f173, %f174;
	add.s64 	%rd71, %rd69, 4096;
	// begin inline asm
	ld.global.nc.u32 %r143, [%rd71];
	// end inline asm
	mov.b32 	%f176, %r143;
	add.f32 	%f177, %f175, %f176;
	add.s64 	%rd72, %rd69, 6144;
	// begin inline asm
	ld.global.nc.u32 %r144, [%rd72];
	// end inline asm
	mov.b32 	%f178, %r144;
	add.f32 	%f528, %f177, %f178;
	add.s32 	%r329, %r329, 2048;
	setp.lt.s32 	%p20, %r329, %r67;
	@%p20 bra 	$L__BB6_46;
$L__BB6_47:
	setp.lt.s32 	%p21, %r67, 512;
	@%p21 bra 	$L__BB6_52;
	// begin inline asm
	mov.u32 %r169, %laneid;
	// end inline asm
	mov.b32 	%r170, 1;
	mov.b32 	%r183, 31;
	mov.b32 	%r184, -1;
	// begin inline asm
	{  .reg .f32 r0;  .reg .pred p;  shfl.sync.down.b32 r0|p, %f528, %r170, %r183, %r184;  @p add.f32 r0, r0, %f528;  mov.f32 %f238, r0;}
	// end inline asm
	mov.b32 	%r173, 2;
	// begin inline asm
	{  .reg .f32 r0;  .reg .pred p;  shfl.sync.down.b32 r0|p, %f238, %r173, %r183, %r184;  @p add.f32 r0, r0, %f238;  mov.f32 %f241, r0;}
	// end inline asm
	mov.b32 	%r176, 4;
	// begin inline asm
	{  .reg .f32 r0;  .reg .pred p;  shfl.sync.down.b32 r0|p, %f241, %r176, %r183, %r184;  @p add.f32 r0, r0, %f241;  mov.f32 %f244, r0;}
	// end inline asm
	mov.b32 	%r179, 8;
	// begin inline asm
	{  .reg .f32 r0;  .reg .pred p;  shfl.sync.down.b32 r0|p, %f244, %r179, %r183, %r184;  @p add.f32 r0, r0, %f244;  mov.f32 %f247, r0;}
	// end inline asm
	mov.b32 	%r182, 16;
	// begin inline asm
	{  .reg .f32 r0;  .reg .pred p;  shfl.sync.down.b32 r0|p, %f247, %r182, %r183, %r184;  @p add.f32 r0, r0, %f247;  mov.f32 %f536, r0;}
	// end inline asm
	setp.ne.s32 	%p40, %r169, 0;
	@%p40 bra 	$L__BB6_50;
	shr.u32 	%r185, %r34, 3;
	and.b32  	%r186, %r185, 124;
	mov.u32 	%r187, _ZZN3cub18CUB_300001_SM_10006detail6reduce28DeviceReduceSingleTileKernelINS2_10policy_hubIfjN4cuda3std3__44plusIvEEE10Policy1000EPfSC_iS9_ffNS7_10__identityEEEvT0_T1_T2_T3_T4_T6_E12temp_storage;
	add.s32 	%r188, %r187, %r186;
	st.shared.f32 	[%r188+16], %f536;
$L__BB6_50:
	bar.sync 	0;
	setp.ne.s32 	%p41, %r34, 0;
	@%p41 bra 	$L__BB6_72;
	ld.shared.f32 	%f253, [_ZZN3cub18CUB_300001_SM_10006detail6reduce28DeviceReduceSingleTileKernelINS2_10policy_hubIfjN4cuda3std3__44plusIvEEE10Policy1000EPfSC_iS9_ffNS7_10__identityEEEvT0_T1_T2_T3_T4_T6_E12temp_storage+20];
	add.f32 	%f254, %f536, %f253;
	ld.shared.f32 	%f255, [_ZZN3cub18CUB_300001_SM_10006detail6reduce28DeviceReduceSingleTileKernelINS2_10policy_hubIfjN4cuda3std3__44plusIvEEE10Policy1000EPfSC_iS9_ffNS7_10__identityEEEvT0_T1_T2_T3_T4_T6_E12temp_storage+24];
	add.f32 	%f256, %f254, %f255;
	ld.shared.f32 	%f257, [_ZZN3cub18CUB_300001_SM_10006detail6reduce28DeviceReduceSingleTileKernelINS2_10policy_hubIfjN4cuda3std3__44plusIvEEE10Policy1000EPfSC_iS9_ffNS7_10__identityEEEvT0_T1_T2_T3_T4_T6_E12temp_storage+28];
	add.f32 	%f258, %f256, %f257;
	ld.shared.f32 	%f259, [_ZZN3cub18CUB_300001_SM_10006detail6reduce28DeviceReduceSingleTileKernelINS2_10policy_hubIfjN4cuda3std3__44plusIvEEE10Policy1000EPfSC_iS9_ffNS7_10__identityEEEvT0_T1_T2_T3_T4_T6_E12temp_storage+32];
	add.f32 	%f260, %f258, %f259;
	ld.shared.f32 	%f261, [_ZZN3cub18CUB_300001_SM_10006detail6reduce28DeviceReduceSingleTileKernelINS2_10policy_hubIfjN4cuda3std3__44plusIvEEE10Policy1000EPfSC_iS9_ffNS7_10__identityEEEvT0_T1_T2_T3_T4_T6_E12temp_storage+36];
	add.f32 	%f262, %f260, %f261;
	ld.shared.f32 	%f263, [_ZZN3cub18CUB_300001_SM_10006detail6reduce28DeviceReduceSingleTileKernelINS2_10policy_hubIfjN4cuda3std3__44plusIvEEE10Policy1000EPfSC_iS9_ffNS7_10__identityEEEvT0_T1_T2_T3_T4_T6_E12temp_storage+40];
	add.f32 	%f264, %f262, %f263;
	ld.shared.f32 	%f265, [_ZZN3cub18CUB_300001_SM_10006detail6reduce28DeviceReduceSingleTileKernelINS2_10policy_hubIfjN4cuda3std3__44plusIvEEE10Policy1000EPfSC_iS9_ffNS7_10__identityEEEvT0_T1_T2_T3_T4_T6_E12temp_storage+44];
	add.f32 	%f266, %f264, %f265;
	ld.shared.f32 	%f267, [_ZZN3cub18CUB_300001_SM_10006detail6reduce28DeviceReduceSingleTileKernelINS2_10policy_hubIfjN4cuda3std3__44plusIvEEE10Policy1000EPfSC_iS9_ffNS7_10__identityEEEvT0_T1_T2_T3_T4_T6_E12temp_storage+48];
	add.f32 	%f268, %f266, %f267;
	ld.shared.f32 	%f269, [_ZZN3cub18CUB_300001_SM_10006detail6reduce28DeviceReduceSingleTileKernelINS2_10policy_hubIfjN4cuda3std3__44plusIvEEE10Policy1000EPfSC_iS9_ffNS7_10__identityEEEvT0_T1_T2_T3_T4_T6_E12temp_storage+52];
	add.f32 	%f270, %f268, %f269;
	ld.shared.f32 	%f271, [_ZZN3cub18CUB_300001_SM_10006detail6reduce28DeviceReduceSingleTileKernelINS2_10policy_hubIfjN4cuda3std3__44plusIvEEE10Policy1000EPfSC_iS9_ffNS7_10__identityEEEvT0_T1_T2_T3_T4_T6_E12temp_storage+56];
	add.f32 	%f272, %f270, %f271;
	ld.shared.f32 	%f273, [_ZZN3cub18CUB_300001_SM_10006detail6reduce28DeviceReduceSingleTileKernelINS2_10policy_hubIfjN4cuda3std3__44plusIvEEE10Policy1000EPfSC_iS9_ffNS7_10__identityEEEvT0_T1_T2_T3_T4_T6_E12temp_storage+60];
	add.f32 	%f274, %f272, %f273;
	ld.shared.f32 	%f275, [_ZZN3cub18CUB_300001_SM_10006detail6reduce28DeviceReduceSingleTileKernelINS2_10policy_hubIfjN4cuda3std3__44plusIvEEE10Policy1000EPfSC_iS9_ffNS7_10__identityEEEvT0_T1_T2_T3_T4_T6_E12temp_storage+64];
	add.f32 	%f276, %f274, %f275;
	ld.shared.f32 	%f277, [_ZZN3cub18CUB_300001_SM_10006detail6reduce28DeviceReduceSingleTileKernelINS2_10policy_hubIfjN4cuda3std3__44plusIvEEE10Policy1000EPfSC_iS9_ffNS7_10__identityEEEvT0_T1_T2_T3_T4_T6_E12temp_storage+68];
	add.f32 	%f278, %f276, %f277;
	ld.shared.f32 	%f279, [_ZZN3cub18CUB_300001_SM_10006detail6reduce28DeviceReduceSingleTileKernelINS2_10policy_hubIfjN4cuda3std3__44plusIvEEE10Policy1000EPfSC_iS9_ffNS7_10__identityEEEvT0_T1_T2_T3_T4_T6_E12temp_storage+72];
	add.f32 	%f280, %f278, %f279;
	ld.shared.f32 	%f281, [_ZZN3cub18CUB_300001_SM_10006detail6reduce28DeviceReduceSingleTileKernelINS2_10policy_hubIfjN4cuda3std3__44plusIvEEE10Policy1000EPfSC_iS9_ffNS7_10__identityEEEvT0_T1_T2_T3_T4_T6_E12temp_storage+76];
	add.f32 	%f536, %f280, %f281;
	bra.uni 	$L__BB6_72;
$L__BB6_52:
	// begin inline asm
	mov.u32 %r145, %laneid;
	// end inline asm
	and.b32  	%r161, %r34, 992;
	add.s32 	%r162, %r161, 32;
	setp.gt.s32 	%p22, %r162, %r67;
	not.b32 	%r163, %r161;
	add.s32 	%r164, %r67, %r163;
	selp.b32 	%r159, %r164, 31, %p22;
	mov.b32 	%r146, 1;
	mov.b32 	%r160, -1;
	// begin inline asm
	{  .reg .f32 r0;  .reg .pred p;  shfl.sync.down.b32 r0|p, %f528, %r146, %r159, %r160;  @p add.f32 r0, r0, %f528;  mov.f32 %f179, r0;}
	// end inline asm
	mov.b32 	%r149, 2;
	// begin inline asm
	{  .reg .f32 r0;  .reg .pred p;  shfl.sync.down.b32 r0|p, %f179, %r149, %r159, %r160;  @p add.f32 r0, r0, %f179;  mov.f32 %f182, r0;}
	// end inline asm
	mov.b32 	%r152, 4;
	// begin inline asm
	{  .reg .f32 r0;  .reg .pred p;  shfl.sync.down.b32 r0|p, %f182, %r152, %r159, %r160;  @p add.f32 r0, r0, %f182;  mov.f32 %f185, r0;}
	// end inline asm
	mov.b32 	%r155, 8;
	// begin inline asm
	{  .reg .f32 r0;  .reg .pred p;  shfl.sync.down.b32 r0|p, %f185, %r155, %r159, %r160;  @p add.f32 r0, r0, %f185;  mov.f32 %f188, r0;}
	// end inline asm
	mov.b32 	%r158, 16;
	// begin inline asm
	{  .reg .f32 r0;  .reg .pred p;  shfl.sync.down.b32 r0|p, %f188, %r158, %r159, %r160;  @p add.f32 r0, r0, %f188;  mov.f32 %f536, r0;}
	// end inline asm
	setp.ne.s32 	%p23, %r145, 0;
	@%p23 bra 	$L__BB6_54;
	shr.u32 	%r165, %r34, 3;
	and.b32  	%r166, %r165, 124;
	mov.u32 	%r167, _ZZN3cub18CUB_300001_SM_10006detail6reduce28DeviceReduceSingleTileKernelINS2_10policy_hubIfjN4cuda3std3__44plusIvEEE10Policy1000EPfSC_iS9_ffNS7_10__identityEEEvT0_T1_T2_T3_T4_T6_E12temp_storage;
	add.s32 	%r168, %r167, %r166;
	st.shared.f32 	[%r168+16], %f536;
$L__BB6_54:
	bar.sync 	0;
	setp.ne.s32 	%p24, %r34, 0;
	@%p24 bra 	$L__BB6_72;
	setp.gt.s32 	%p25, %r67, 32;
	ld.shared.f32 	%f194, [_ZZN3cub18CUB_300001_SM_10006detail6reduce28DeviceReduceSingleTileKernelINS2_10policy_hubIfjN4cuda3std3__44plusIvEEE10Policy1000EPfSC_iS9_ffNS7_10__identityEEEvT0_T1_T2_T3_T4_T6_E12temp_storage+20];
	add.f32 	%f195, %f536, %f194;
	selp.f32 	%f196, %f195, %f536, %p25;
	setp.gt.s32 	%p26, %r67, 64;
	ld.shared.f32 	%f197, [_ZZN3cub18CUB_300001_SM_10006detail6reduce28DeviceReduceSingleTileKernelINS2_10policy_hubIfjN4cuda3std3__44plusIvEEE10Policy1000EPfSC_iS9_ffNS7_10__identityEEEvT0_T1_T2_T3_T4_T6_E12temp_storage+24];
	add.f32 	%f198, %f197, %f196;
	selp.f32 	%f199, %f198, %f196, %p26;
	setp.gt.s32 	%p27, %r67, 96;
	ld.shared.f32 	%f200, [_ZZN3cub18CUB_300001_SM_10006detail6reduce28DeviceReduceSingleTileKernelINS2_10policy_hubIfjN4cuda3std3__44plusIvEEE10Policy1000EPfSC_iS9_ffNS7_10__identityEEEvT0_T1_T2_T3_T4_T6_E12temp_storage+28];
	add.f32 	%f201, %f200, %f199;
	selp.f32 	%f202, %f201, %f199, %p27;
	setp.gt.s32 	%p28, %r67, 128;
	ld.shared.f32 	%f203, [_ZZN3cub18CUB_300001_SM_10006detail6reduce28DeviceReduceSingleTileKernelINS2_10policy_hubIfjN4cuda3std3__44plusIvEEE10Policy1000EPfSC_iS9_ffNS7_10__identityEEEvT0_T1_T2_T3_T4_T6_E12temp_storage+32];
	add.f32 	%f204, %f203, %f202;
	selp.f32 	%f205, %f204, %f202, %p28;
	setp.gt.s32 	%p29, %r67, 160;
	ld.shared.f32 	%f206, [_ZZN3cub18CUB_300001_SM_10006detail6reduce28DeviceReduceSingleTileKernelINS2_10policy_hubIfjN4cuda3std3__44plusIvEEE10Policy1000EPfSC_iS9_ffNS7_10__identityEEEvT0_T1_T2_T3_T4_T6_E12temp_storage+36];
	add.f32 	%f207, %f206, %f205;
	selp.f32 	%f208, %f207, %f205, %p29;
	setp.gt.s32 	%p30, %r67, 192;
	ld.shared.f32 	%f209, [_ZZN3cub18CUB_300001_SM_10006detail6reduce28DeviceReduceSingleTileKernelINS2_10policy_hubIfjN4cuda3std3__44plusIvEEE10Policy1000EPfSC_iS9_ffNS7_10__identityEEEvT0_T1_T2_T3_T4_T6_E12temp_storage+40];
	add.f32 	%f210, %f209, %f208;
	selp.f32 	%f211, %f210, %f208, %p30;
	setp.gt.s32 	%p31, %r67, 224;
	ld.shared.f32 	%f212, [_ZZN3cub18CUB_300001_SM_10006detail6reduce28DeviceReduceSingleTileKernelINS2_10policy_hubIfjN4cuda3std3__44plusIvEEE10Policy1000EPfSC_iS9_ffNS7_10__identityEEEvT0_T1_T2_T3_T4_T6_E12temp_storage+44];
	add.f32 	%f213, %f212, %f211;
	selp.f32 	%f214, %f213, %f211, %p31;
	setp.gt.s32 	%p32, %r67, 256;
	ld.shared.f32 	%f215, [_ZZN3cub18CUB_300001_SM_10006detail6reduce28DeviceReduceSingleTileKernelINS2_10policy_hubIfjN4cuda3std3__44plusIvEEE10Policy1000EPfSC_iS9_ffNS7_10__identityEEEvT0_T1_T2_T3_T4_T6_E12temp_storage+48];
	add.f32 	%f216, %f215, %f214;
	selp.f32 	%f217, %f216, %f214, %p32;
	setp.gt.s32 	%p33, %r67, 288;
	ld.shared.f32 	%f218, [_ZZN3cub18CUB_300001_SM_10006detail6reduce28DeviceReduceSingleTileKernelINS2_10policy_hubIfjN4cuda3std3__44plusIvEEE10Policy1000EPfSC_iS9_ffNS7_10__identityEEEvT0_T1_T2_T3_T4_T6_E12temp_storage+52];
	add.f32 	%f219, %f218, %f217;
	selp.f32 	%f220, %f219, %f217, %p33;
	setp.gt.s32 	%p34, %r67, 320;
	ld.shared.f32 	%f221, [_ZZN3cub18CUB_300001_SM_10006detail6reduce28DeviceReduceSingleTileKernelINS2_10policy_hubIfjN4cuda3std3__44plusIvEEE10Policy1000EPfSC_iS9_ffNS7_10__identityEEEvT0_T1_T2_T3_T4_T6_E12temp_storage+56];
	add.f32 	%f222, %f221, %f220;
	selp.f32 	%f223, %f222, %f220, %p34;
	setp.gt.s32 	%p35, %r67, 352;
	ld.shared.f32 	%f224, [_ZZN3cub18CUB_300001_SM_10006detail6reduce28DeviceReduceSingleTileKernelINS2_10policy_hubIfjN4cuda3std3__44plusIvEEE10Policy1000EPfSC_iS9_ffNS7_10__identityEEEvT0_T1_T2_T3_T4_T6_E12temp_storage+60];
	add.f32 	%f225, %f224, %f223;
	selp.f32 	%f226, %f225, %f223, %p35;
	setp.gt.s32 	%p36, %r67, 384;
	ld.shared.f32 	%f227, [_ZZN3cub18CUB_300001_SM_10006detail6reduce28DeviceReduceSingleTileKernelINS2_10policy_hubIfjN4cuda3std3__44plusIvEEE10Policy1000EPfSC_iS9_ffNS7_10__identityEEEvT0_T1_T2_T3_T4_T6_E12temp_storage+64];
	add.f32 	%f228, %f227, %f226;
	selp.f32 	%f229, %f228, %f226, %p36;
	setp.gt.s32 	%p37, %r67, 416;
	ld.shared.f32 	%f230, [_ZZN3cub18CUB_300001_SM_10006detail6reduce28DeviceReduceSingleTileKernelINS2_10policy_hubIfjN4cuda3std3__44plusIvEEE10Policy1000EPfSC_iS9_ffNS7_10__identityEEEvT0_T1_T2_T3_T4_T6_E12temp_storage+68];
	add.f32 	%f231, %f230, %f229;
	selp.f32 	%f232, %f231, %f229, %p37;
	setp.gt.s32 	%p38, %r67, 448;
	ld.shared.f32 	%f233, [_ZZN3cub18CUB_300001_SM_10006detail6reduce28DeviceReduceSingleTileKernelINS2_10policy_hubIfjN4cuda3std3__44plusIvEEE10Policy1000EPfSC_iS9_ffNS7_10__identityEEEvT0_T1_T2_T3_T4_T6_E12temp_storage+72];
	add.f32 	%f234, %f233, %f232;
	selp.f32 	%f235, %f234, %f232, %p38;
	setp.gt.s32 	%p39, %r67, 480;
	ld.shared.f32 	%f236, [_ZZN3cub18CUB_300001_SM_10006detail6reduce28DeviceReduceSingleTileKernelINS2_10policy_hubIfjN4cuda3std3__44plusIvEEE10Policy1000EPfSC_iS9_ffNS7_10__identityEEEvT0_T1_T2_T3_T4_T6_E12temp_storage+76];
	add.f32 	%f237, %f236, %f235;
	selp.f32 	%f536, %f237, %f235, %p39;
	bra.uni 	$L__BB6_72;
$L__BB6_56:
	mov.u32 	%r46, %tid.x;
	mul.wide.u32 	%rd35, %r46, 4;
	add.s64 	%rd19, %rd16, %rd35;
	// begin inline asm
	ld.global.nc.u32 %r68, [%rd19];
	// end inline asm
	mov.b32 	%f55, %r68;
	add.s64 	%rd20, %rd19, 2048;
	// begin inline asm
	ld.global.nc.u32 %r69, [%rd20];
	// end inline asm
	mov.b32 	%f56, %r69;
	add.s64 	%rd21, %rd19, 4096;
	// begin inline asm
	ld.global.nc.u32 %r70, [%rd21];
	// end inline asm
	mov.b32 	%f57, %r70;
	add.s64 	%rd22, %rd19, 6144;
	// begin inline asm
	ld.global.nc.u32 %r71, [%rd22];
	// end inline asm
	mov.b32 	%f58, %r71;
	add.s64 	%rd23, %rd19, 8192;
	// begin inline asm
	ld.global.nc.u32 %r72, [%rd23];
	// end inline asm
	mov.b32 	%f59, %r72;
	add.s64 	%rd24, %rd19, 10240;
	// begin inline asm
	ld.global.nc.u32 %r73, [%rd24];
	// end inline asm
	mov.b32 	%f60, %r73;
	add.s64 	%rd25, %rd19, 12288;
	// begin inline asm
	ld.global.nc.u32 %r74, [%rd25];
	// end inline asm
	mov.b32 	%f61, %r74;
	add.s64 	%rd26, %rd19, 14336;
	// begin inline asm
	ld.global.nc.u32 %r75, [%rd26];
	// end inline asm
	mov.b32 	%f62, %r75;
	add.s64 	%rd27, %rd19, 16384;
	// begin inline asm
	ld.global.nc.u32 %r76, [%rd27];
	// end inline asm
	mov.b32 	%f63, %r76;
	add.s64 	%rd28, %rd19, 18432;
	// begin inline asm
	ld.global.nc.u32 %r77, [%rd28];
	// end inline asm
	mov.b32 	%f64, %r77;
	add.s64 	%rd29, %rd19, 20480;
	// begin inline asm
	ld.global.nc.u32 %r78, [%rd29];
	// end inline asm
	mov.b32 	%f65, %r78;
	add.s64 	%rd30, %rd19, 22528;
	// begin inline asm
	ld.global.nc.u32 %r79, [%rd30];
	// end inline asm
	mov.b32 	%f66, %r79;
	add.s64 	%rd31, %rd19, 24576;
	// begin inline asm
	ld.global.nc.u32 %r80, [%rd31];
	// end inline asm
	mov.b32 	%f67, %r80;
	add.s64 	%rd32, %rd19, 26624;
	// begin inline asm
	ld.global.nc.u32 %r81, [%rd32];
	// end inline asm
	mov.b32 	%f68, %r81;
	add.s64 	%rd33, %rd19, 28672;
	// begin inline asm
	ld.global.nc.u32 %r82, [%rd33];
	// end inline asm
	mov.b32 	%f69, %r82;
	add.s64 	%rd34, %rd19, 30720;
	// begin inline asm
	ld.global.nc.u32 %r83, [%rd34];
	// end inline asm
	mov.b32 	%f70, %r83;
	add.f32 	%f71, %f55, %f56;
	add.f32 	%f72, %f57, %f58;
	add.f32 	%f73, %f59, %f60;
	add.f32 	%f74, %f61, %f62;
	add.f32 	%f75, %f63, %f64;
	add.f32 	%f76, %f65, %f66;
	add.f32 	%f77, %f67, %f68;
	add.f32 	%f78, %f69, %f70;
	add.f32 	%f79, %f71, %f72;
	add.f32 	%f80, %f73, %f74;
	add.f32 	%f81, %f75, %f76;
	add.f32 	%f82, %f77, %f78;
	add.f32 	%f83, %f79, %f80;
	add.f32 	%f84, %f81, %f82;
	add.f32 	%f535, %f83, %f84;
	setp.lt.u32 	%p4, %r67, 16384;
	mov.b32 	%r332, 8192;
	@%p4 bra 	$L__BB6_60;
	add.s32 	%r47, %r67, -8192;
	mov.b32 	%r332, 8192;
$L__BB6_58:
	mul.wide.s32 	%rd52, %r332, 4;
	add.s64 	%rd36, %rd19, %rd52;
	// begin inline asm
	ld.global.nc.u32 %r86, [%rd36];
	// end inline asm
	mov.b32 	%f85, %r86;
	add.s64 	%rd37, %rd36, 2048;
	// begin inline asm
	ld.global.nc.u32 %r87, [%rd37];
	// end inline asm
	mov.b32 	%f86, %r87;
	add.s64 	%rd38, %rd36, 4096;
	// begin inline asm
	ld.global.nc.u32 %r88, [%rd38];
	// end inline asm
	mov.b32 	%f87, %r88;
	add.s64 	%rd39, %rd36, 6144;
	// begin inline asm
	ld.global.nc.u32 %r89, [%rd39];
	// end inline asm
	mov.b32 	%f88, %r89;
	add.s64 	%rd40, %rd36, 8192;
	// begin inline asm
	ld.global.nc.u32 %r90, [%rd40];
	// end inline asm
	mov.b32 	%f89, %r90;
	add.s64 	%rd41, %rd36, 10240;
	// begin inline asm
	ld.global.nc.u32 %r91, [%rd41];
	// end inline asm
	mov.b32 	%f90, %r91;
	add.s64 	%rd42, %rd36, 12288;
	// begin inline asm
	ld.global.nc.u32 %r92, [%rd42];
	// end inline asm
	mov.b32 	%f91, %r92;
	add.s64 	%rd43, %rd36, 14336;
	// begin inline asm
	ld.global.nc.u32 %r93, [%rd43];
	// end inline asm
	mov.b32 	%f92, %r93;
	add.s64 	%rd44, %rd36, 16384;
	// begin inline asm
	ld.global.nc.u32 %r94, [%rd44];
	// end inline asm
	mov.b32 	%f93, %r94;
	add.s64 	%rd45, %rd36, 18432;
	// begin inline asm
	ld.global.nc.u32 %r95, [%rd45];
	// end inline asm
	mov.b32 	%f94, %r95;
	add.s64 	%rd46, %rd36, 20480;
	// begin inline asm
	ld.global.nc.u32 %r96, [%rd46];
	// end inline asm
	mov.b32 	%f95, %r96;
	add.s64 	%rd47, %rd36, 22528;
	// begin inline asm
	ld.global.nc.u32 %r97, [%rd47];
	// end inline asm
	mov.b32 	%f96, %r97;
	add.s64 	%rd48, %rd36, 24576;
	// begin inline asm
	ld.global.nc.u32 %r98, [%rd48];
	// end inline asm
	mov.b32 	%f97, %r98;
	add.s64 	%rd49, %rd36, 26624;
	// begin inline asm
	ld.global.nc.u32 %r99, [%rd49];
	// end inline asm
	mov.b32 	%f98, %r99;
	add.s64 	%rd50, %rd36, 28672;
	// begin inline asm
	ld.global.nc.u32 %r100, [%rd50];
	// end inline asm
	mov.b32 	%f99, %r100;
	add.s64 	%rd51, %rd36, 30720;
	// begin inline asm
	ld.global.nc.u32 %r101, [%rd51];
	// end inline asm
	mov.b32 	%f100, %r101;
	add.f32 	%f101, %f535, %f85;
	add.f32 	%f102, %f86, %f87;
	add.f32 	%f103, %f88, %f89;
	add.f32 	%f104, %f90, %f91;
	add.f32 	%f105, %f92, %f93;
	add.f32 	%f106, %f94, %f95;
	add.f32 	%f107, %f96, %f97;
	add.f32 	%f108, %f98, %f99;
	add.f32 	%f109, %f101, %f102;
	add.f32 	%f110, %f103, %f104;
	add.f32 	%f111, %f105, %f106;
	add.f32 	%f112, %f107, %f108;
	add.f32 	%f113, %f109, %f110;
	add.f32 	%f114, %f111, %f112;
	add.f32 	%f115, %f113, %f114;
	add.f32 	%f535, %f115, %f100;
	sub.s32 	%r102, %r67, %r332;
	setp.lt.s32 	%p5, %r102, 8192;
	@%p5 bra 	$L__BB6_68;
	add.s32 	%r332, %r332, 8192;
	setp.le.s32 	%p6, %r332, %r47;
	@%p6 bra 	$L__BB6_58;
$L__BB6_60:
	setp.le.s32 	%p7, %r67, %r332;
	@%p7 bra 	$L__BB6_68;
	sub.s32 	%r51, %r67, %r332;
	setp.ge.s32 	%p8, %r46, %r51;
	@%p8 bra 	$L__BB6_68;
	not.b32 	%r103, %r46;
	add.s32 	%r104, %r67, %r103;
	sub.s32 	%r52, %r104, %r332;
	and.b32  	%r105, %r52, 1536;
	setp.eq.s32 	%p9, %r105, 1536;
	mov.u32 	%r336, %r46;
	@%p9 bra 	$L__BB6_65;
	add.s32 	%r334, %r46, %r332;
	shr.u32 	%r106, %r52, 9;
	add.s32 	%r107, %r106, 1;
	and.b32  	%r108, %r107, 3;
	neg.s32 	%r333, %r108;
	mov.u32 	%r336, %r46;
$L__BB6_64:
	.pragma "nounroll";
	mul.wide.u32 	%rd54, %r334, 4;
	add.s64 	%rd53, %rd16, %rd54;
	// begin inline asm
	ld.global.nc.u32 %r109, [%rd53];
	// end inline asm
	mov.b32 	%f117, %r109;
	add.f32 	%f535, %f535, %f117;
	add.s32 	%r336, %r336, 512;
	add.s32 	%r334, %r334, 512;
	add.s32 	%r333, %r333, 1;
	setp.ne.s32 	%p10, %r333, 0;
	@%p10 bra 	$L__BB6_64;
$L__BB6_65:
	setp.lt.u32 	%p11, %r52, 1536;
	@%p11 bra 	$L__BB6_68;
	cvt.u64.u32 	%rd55, %r336;
	cvt.u64.u32 	%rd56, %r332;
	add.s64 	%rd57, %rd55, %rd56;
	shl.b64 	%rd58, %rd57, 2;
	add.s64 	%rd59, %rd58, %rd16;
	add.s64 	%rd132, %rd59, 4096;
	add.s32 	%r337, %r336, %r332;
$L__BB6_67:
	mul.wide.u32 	%rd64, %r337, 4;
	add.s64 	%rd60, %rd16, %rd64;
	// begin inline asm
	ld.global.nc.u32 %r110, [%rd60];
	// end inline asm
	mov.b32 	%f118, %r110;
	add.f32 	%f119, %f535, %f118;
	add.s64 	%rd61, %rd132, -2048;
	// begin inline asm
	ld.global.nc.u32 %r111, [%rd61];
	// end inline asm
	mov.b32 	%f120, %r111;
	add.f32 	%f121, %f119, %f120;
	// begin inline asm
	ld.global.nc.u32 %r112, [%rd132];
	// end inline asm
	mov.b32 	%f122, %r112;
	add.f32 	%f123, %f121, %f122;
	add.s64 	%rd63, %rd132, 2048;
	// begin inline asm
	ld.global.nc.u32 %r113, [%rd63];
	// end inline asm
	mov.b32 	%f124, %r113;
	add.f32 	%f535, %f123, %f124;
	add.s32 	%r336, %r336, 2048;
	add.s64 	%rd132, %rd132, 8192;
	add.s32 	%r337, %r337, 2048;
	setp.lt.s32 	%p12, %r336, %r51;
	@%p12 bra 	$L__BB6_67;
$L__BB6_68:
	// begin inline asm
	mov.u32 %r114, %laneid;
	// end inline asm
	mov.b32 	%r115, 1;
	mov.b32 	%r128, 31;
	mov.b32 	%r129, -1;
	// begin inline asm
	{  .reg .f32 r0;  .reg .pred p;  shfl.sync.down.b32 r0|p, %f535, %r115, %r128, %r129;  @p add.f32 r0, r0, %f535;  mov.f32 %f125, r0;}
	// end inline asm
	mov.b32 	%r118, 2;
	// begin inline asm
	{  .reg .f32 r0;  .reg .pred p;  shfl.sync.down.b32 r0|p, %f125, %r118, %r128, %r129;  @p add.f32 r0, r0, %f125;  mov.f32 %f128, r0;}
	// end inline asm
	mov.b32 	%r121, 4;
	// begin inline asm
	{  .reg .f32 r0;  .reg .pred p;  shfl.sync.down.b32 r0|p, %f128, %r121, %r128, %r129;  @p add.f32 r0, r0, %f128;  mov.f32 %f131, r0;}
	// end inline asm
	mov.b32 	%r124, 8;
	// begin inline asm
	{  .reg .f32 r0;  .reg .pred p;  shfl.sync.down.b32 r0|p, %f131, %r124, %r128, %r129;  @p add.f32 r0, r0, %f131;  mov.f32 %f134, r0;}
	// end inline asm
	mov.b32 	%r127, 16;
	// begin inline asm
	{  .reg .f32 r0;  .reg .pred p;  shfl.sync.down.b32 r0|p, %f134, %r127, %r128, %r129;  @p add.f32 r0, r0, %f134;  mov.f32 %f536, r0;}
	// end inline asm
	setp.ne.s32 	%p13, %r114, 0;
	@%p13 bra 	$L__BB6_70;
	shr.u32 	%r130, %r46, 3;
	and.b32  	%r131, %r130, 124;
	mov.u32 	%r132, _ZZN3cub18CUB_300001_SM_10006detail6reduce28DeviceReduceSingleTileKernelINS2_10policy_hubIfjN4cuda3std3__44plusIvEEE10Policy1000EPfSC_iS9_ffNS7_10__identityEEEvT0_T1_T2_T3_T4_T6_E12temp_storage;
	add.s32 	%r133, %r132, %r131;
	st.shared.f32 	[%r133+16], %f536;
$L__BB6_70:
	bar.sync 	0;
	setp.ne.s32 	%p14, %r46, 0;
	@%p14 bra 	$L__BB6_72;
	ld.shared.f32 	%f140, [_ZZN3cub18CUB_300001_SM_10006detail6reduce28DeviceReduceSingleTileKernelINS2_10policy_hubIfjN4cuda3std3__44plusIvEEE10Policy1000EPfSC_iS9_ffNS7_10__identityEEEvT0_T1_T2_T3_T4_T6_E12temp_storage+20];
	add.f32 	%f141, %f536, %f140;
	ld.shared.f32 	%f142, [_ZZN3cub18CUB_300001_SM_10006detail6reduce28DeviceReduceSingleTileKernelINS2_10policy_hubIfjN4cuda3std3__44plusIvEEE10Policy1000EPfSC_iS9_ffNS7_10__identityEEEvT0_T1_T2_T3_T4_T6_E12temp_storage+24];
	add.f32 	%f143, %f141, %f142;
	ld.shared.f32 	%f144, [_ZZN3cub18CUB_300001_SM_10006detail6reduce28DeviceReduceSingleTileKernelINS2_10policy_hubIfjN4cuda3std3__44plusIvEEE10Policy1000EPfSC_iS9_ffNS7_10__identityEEEvT0_T1_T2_T3_T4_T6_E12temp_storage+28];
	add.f32 	%f145, %f143, %f144;
	ld.shared.f32 	%f146, [_ZZN3cub18CUB_300001_SM_10006detail6reduce28DeviceReduceSingleTileKernelINS2_10policy_hubIfjN4cuda3std3__44plusIvEEE10Policy1000EPfSC_iS9_ffNS7_10__identityEEEvT0_T1_T2_T3_T4_T6_E12temp_storage+32];
	add.f32 	%f147, %f145, %f146;
	ld.shared.f32 	%f148, [_ZZN3cub18CUB_300001_SM_10006detail6reduce28DeviceReduceSingleTileKernelINS2_10policy_hubIfjN4cuda3std3__44plusIvEEE10Policy1000EPfSC_iS9_ffNS7_10__identityEEEvT0_T1_T2_T3_T4_T6_E12temp_storage+36];
	add.f32 	%f149, %f147, %f148;
	ld.shared.f32 	%f150, [_ZZN3cub18CUB_300001_SM_10006detail6reduce28DeviceReduceSingleTileKernelINS2_10policy_hubIfjN4cuda3std3__44plusIvEEE10Policy1000EPfSC_iS9_ffNS7_10__identityEEEvT0_T1_T2_T3_T4_T6_E12temp_storage+40];
	add.f32 	%f151, %f149, %f150;
	ld.shared.f32 	%f152, [_ZZN3cub18CUB_300001_SM_10006detail6reduce28DeviceReduceSingleTileKernelINS2_10policy_hubIfjN4cuda3std3__44plusIvEEE10Policy1000EPfSC_iS9_ffNS7_10__identityEEEvT0_T1_T2_T3_T4_T6_E12temp_storage+44];
	add.f32 	%f153, %f151, %f152;
	ld.shared.f32 	%f154, [_ZZN3cub18CUB_300001_SM_10006detail6reduce28DeviceReduceSingleTileKernelINS2_10policy_hubIfjN4cuda3std3__44plusIvEEE10Policy1000EPfSC_iS9_ffNS7_10__identityEEEvT0_T1_T2_T3_T4_T6_E12temp_storage+48];
	add.f32 	%f155, %f153, %f154;
	ld.shared.f32 	%f156, [_ZZN3cub18CUB_300001_SM_10006detail6reduce28DeviceReduceSingleTileKernelINS2_10policy_hubIfjN4cuda3std3__44plusIvEEE10Policy1000EPfSC_iS9_ffNS7_10__identityEEEvT0_T1_T2_T3_T4_T6_E12temp_storage+52];
	add.f32 	%f157, %f155, %f156;
	ld.shared.f32 	%f158, [_ZZN3cub18CUB_300001_SM_10006detail6reduce28DeviceReduceSingleTileKernelINS2_10policy_hubIfjN4cuda3std3__44plusIvEEE10Policy1000EPfSC_iS9_ffNS7_10__identityEEEvT0_T1_T2_T3_T4_T6_E12temp_storage+56];
	add.f32 	%f159, %f157, %f158;
	ld.shared.f32 	%f160, [_ZZN3cub18CUB_300001_SM_10006detail6reduce28DeviceReduceSingleTileKernelINS2_10policy_hubIfjN4cuda3std3__44plusIvEEE10Policy1000EPfSC_iS9_ffNS7_10__identityEEEvT0_T1_T2_T3_T4_T6_E12temp_storage+60];
	add.f32 	%f161, %f159, %f160;
	ld.shared.f32 	%f162, [_ZZN3cub18CUB_300001_SM_10006detail6reduce28DeviceReduceSingleTileKernelINS2_10policy_hubIfjN4cuda3std3__44plusIvEEE10Policy1000EPfSC_iS9_ffNS7_10__identityEEEvT0_T1_T2_T3_T4_T6_E12temp_storage+64];
	add.f32 	%f163, %f161, %f162;
	ld.shared.f32 	%f164, [_ZZN3cub18CUB_300001_SM_10006detail6reduce28DeviceReduceSingleTileKernelINS2_10policy_hubIfjN4cuda3std3__44plusIvEEE10Policy1000EPfSC_iS9_ffNS7_10__identityEEEvT0_T1_T2_T3_T4_T6_E12temp_storage+68];
	add.f32 	%f165, %f163, %f164;
	ld.shared.f32 	%f166, [_ZZN3cub18CUB_300001_SM_10006detail6reduce28DeviceReduceSingleTileKernelINS2_10policy_hubIfjN4cuda3std3__44plusIvEEE10Policy1000EPfSC_iS9_ffNS7_10__identityEEEvT0_T1_T2_T3_T4_T6_E12temp_storage+72];
	add.f32 	%f167, %f165, %f166;
	ld.shared.f32 	%f168, [_ZZN3cub18CUB_300001_SM_10006detail6reduce28DeviceReduceSingleTileKernelINS2_10policy_hubIfjN4cuda3std3__44plusIvEEE10Policy1000EPfSC_iS9_ffNS7_10__identityEEEvT0_T1_T2_T3_T4_T6_E12temp_storage+76];
	add.f32 	%f536, %f167, %f168;
$L__BB6_72:
	mov.u32 	%r311, %tid.x;
	setp.ne.s32 	%p81, %r311, 0;
	@%p81 bra 	$L__BB6_74;
	add.f32 	%f509, %f54, %f536;
	st.global.f32 	[%rd1], %f509;
$L__BB6_74:
	ret;

}


// ===== COMPILED SASS (sm_100) =====

	.target	sm_100

	.elftype	@"ET_EXEC"


//--------------------- .note.nv.tkinfo           --------------------------
	.section	.note.nv.tkinfo,"",@"SHT_NOTE"
	.sectionflags	@"SHF_NOTE_NV_TKINFO"
	.tkinfo
        /*0018*/ 	.word	0x00000002
        /*0030*/ 	.string	""
        /*0030*/ 	.string	"ptxas"
        /*0030*/ 	.string	"Cuda compilation tools, release 13.0, V13.0.88"
        /*0030*/ 	.string	"Build cuda_13.0.r13.0/compiler.36424714_0"
        /*0030*/ 	.string	"-arch sm_100 -m 64 "



//--------------------- .note.nv.cuinfo           --------------------------
	.section	.note.nv.cuinfo,"",@"SHT_NOTE"
	.sectionflags	@"SHF_NOTE_NV_CUINFO"
        /*0018*/ 	.short	0x0002
        /*001a*/ 	.short	0x0064
        /*001c*/ 	.short	0x0082
	.zero		2


//--------------------- .nv.info                  --------------------------
	.section	.nv.info,"",@"SHT_CUDA_INFO"
	.align	4


	//----- nvinfo : EIATTR_REGCOUNT
	.align		4
        /*0000*/ 	.byte	0x04, 0x2f
        /*0002*/ 	.short	(.L_41 - .L_40)
	.align		4
.L_40:
        /*0004*/ 	.word	index@(_Z14finalReductionPfS_i)
        /*0008*/ 	.word	0x00000020


	//----- nvinfo : EIATTR_FRAME_SIZE
	.align		4
.L_41:
        /*000c*/ 	.byte	0x04, 0x11
        /*000e*/ 	.short	(.L_43 - .L_42)
	.align		4
.L_42:
        /*0010*/ 	.word	index@(_Z14finalReductionPfS_i)
        /*0014*/ 	.word	0x00000000


	//----- nvinfo : EIATTR_REGCOUNT
	.align		4
.L_43:
        /*0018*/ 	.byte	0x04, 0x2f
        /*001a*/ 	.short	(.L_45 - .L_44)
	.align		4
.L_44:
        /*001c*/ 	.word	index@(_Z20warpShuffleReductionILj1024EEvPfS0_i)
        /*0020*/ 	.word	0x0000000e


	//----- nvinfo : EIATTR_FRAME_SIZE
	.align		4
.L_45:
        /*0024*/ 	.byte	0x04, 0x11
        /*0026*/ 	.short	(.L_47 - .L_46)
	.align		4
.L_46:
        /*0028*/ 	.word	index@(_Z20warpShuffleReductionILj1024EEvPfS0_i)
        /*002c*/ 	.word	0x00000000


	//----- nvinfo : EIATTR_REGCOUNT
	.align		4
.L_47:
        /*0030*/ 	.byte	0x04, 0x2f
        /*0032*/ 	.short	(.L_49 - .L_48)
	.align		4
.L_48:
        /*0034*/ 	.word	index@(_Z30warpShuffleReductionVectorizedILj1024EEvPfS0_i)
        /*0038*/ 	.word	0x0000001f


	//----- nvinfo : EIATTR_FRAME_SIZE
	.align		4
.L_49:
        /*003c*/ 	.byte	0x04, 0x11
        /*003e*/ 	.short	(.L_51 - .L_50)
	.align		4
.L_50:
        /*0040*/ 	.word	index@(_Z30warpShuffleReductionVectorizedILj1024EEvPfS0_i)
        /*0044*/ 	.word	0x00000000


	//----- nvinfo : EIATTR_REGCOUNT
	.align		4
.L_51:
        /*0048*/ 	.byte	0x04, 0x2f
        /*004a*/ 	.short	(.L_53 - .L_52)
	.align		4
.L_52:
        /*004c*/ 	.word	index@(_ZN3cub18CUB_300001_SM_10006detail11EmptyKernelIvEEvv)
        /*0050*/ 	.word	0x00000004


	//----- nvinfo : EIATTR_FRAME_SIZE
	.align		4
.L_53:
        /*0054*/ 	.byte	0x04, 0x11
        /*0056*/ 	.short	(.L_55 - .L_54)
	.align		4
.L_54:
        /*0058*/ 	.word	index@(_ZN3cub18CUB_300001_SM_10006detail11EmptyKernelIvEEvv)
        /*005c*/ 	.word	0x00000000


	//----- nvinfo : EIATTR_REGCOUNT
	.align		4
.L_55:
        /*0060*/ 	.byte	0x04, 0x2f
        /*0062*/ 	.short	(.L_57 - .L_56)
	.align		4
.L_56:
        /*0064*/ 	.word	index@(_ZN3cub18CUB_300001_SM_10006detail6reduce28DeviceReduceSingleTileKernelINS2_10policy_hubIfjN4cuda3std3__44plusIvEEE10Policy1000EPfSC_jS9_ffNS7_10__identityEEEvT0_T1_T2_T3_T4_T6_)
        /*0068*/ 	.word	0x00000020


	//----- nvinfo : EIATTR_FRAME_SIZE
	.align		4
.L_57:
        /*006c*/ 	.byte	0x04, 0x11
        /*006e*/ 	.short	(.L_59 - .L_58)
	.align		4
.L_58:
        /*0070*/ 	.word	index@(_ZN3cub18CUB_300001_SM_10006detail6reduce28DeviceReduceSingleTileKernelINS2_10policy_hubIfjN4cuda3std3__44plusIvEEE10Policy1000EPfSC_jS9_ffNS7_10__identityEEEvT0_T1_T2_T3_T4_T6_)
        /*0074*/ 	.word	0x00000000


	//----- nvinfo : EIATTR_REGCOUNT
	.align		4
.L_59:
        /*0078*/ 	.byte	0x04, 0x2f
        /*007a*/ 	.short	(.L_61 - .L_60)
	.align		4
.L_60:
        /*007c*/ 	.word	index@(_ZN3cub18CUB_300001_SM_10006detail6reduce18DeviceReduceKernelINS2_10policy_hubIfjN4cuda3std3__44plusIvEEE10Policy1000EPfjS9_fNS7_10__identityEEEvT0_PT3_T1_NS0_13GridEvenShareISH_EET2_T4_)
        /*0080*/ 	.word	0x0000001e


	//----- nvinfo : EIATTR_FRAME_SIZE
	.align		4
.L_61:
        /*0084*/ 	.byte	0x04, 0x11
        /*0086*/ 	.short	(.L_63 - .L_62)
	.align		4
.L_62:
        /*0088*/ 	.word	index@(_ZN3cub18CUB_300001_SM_10006detail6reduce18DeviceReduceKernelINS2_10policy_hubIfjN4cuda3std3__44plusIvEEE10Policy1000EPfjS9_fNS7_10__identityEEEvT0_PT3_T1_NS0_13GridEvenShareISH_EET2_T4_)
        /*008c*/ 	.word	0x00000000


	//----- nvinfo : EIATTR_REGCOUNT
	.align		4
.L_63:
        /*0090*/ 	.byte	0x04, 0x2f
        /*0092*/ 	.short	(.L_65 - .L_64)
	.align		4
.L_64:
        /*0094*/ 	.word	index@(_ZN3cub18CUB_300001_SM_10006detail6reduce28DeviceReduceSingleTileKernelINS2_10policy_hubIfjN4cuda3std3__44plusIvEEE10Policy1000EPfSC_iS9_ffNS7_10__identityEEEvT0_T1_T2_T3_T4_T6_)
        /*0098*/ 	.word	0x0000001e


	//----- nvinfo : EIATTR_FRAME_SIZE
	.align		4
.L_65:
        /*009c*/ 	.byte	0x04, 0x11
        /*009e*/ 	.short	(.L_67 - .L_66)
	.align		4
.L_66:
        /*00a0*/ 	.word	index@(_ZN3cub18CUB_300001_SM_10006detail6reduce28DeviceReduceSingleTileKernelINS2_10policy_hubIfjN4cuda3std3__44plusIvEEE10Policy1000EPfSC_iS9_ffNS7_10__identityEEEvT0_T1_T2_T3_T4_T6_)
        /*00a4*/ 	.word	0x00000000


	//----- nvinfo : EIATTR_MIN_STACK_SIZE
	.align		4
.L_67:
        /*00a8*/ 	.byte	0x04, 0x12
        /*00aa*/ 	.short	(.L_69 - .L_68)
	.align		4
.L_68:
        /*00ac*/ 	.word	index@(_ZN3cub18CUB_300001_SM_10006detail6reduce28DeviceReduceSingleTileKernelINS2_10policy_hubIfjN4cuda3std3__44plusIvEEE10Policy1000EPfSC_iS9_ffNS7_10__identityEEEvT0_T1_T2_T3_T4_T6_)
        /*00b0*/ 	.word	0x00000000


	//----- nvinfo : EIATTR_MIN_STACK_SIZE
	.align		4
.L_69:
        /*00b4*/ 	.byte	0x04, 0x12
        /*00b6*/ 	.short	(.L_71 - .L_70)
	.align		4
.L_70:
        /*00b8*/ 	.word	index@(_ZN3cub18CUB_300001_SM_10006detail6reduce18DeviceReduceKernelINS2_10policy_hubIfjN4cuda3std3__44plusIvEEE10Policy1000EPfjS9_fNS7_10__identityEEEvT0_PT3_T1_NS0_13GridEvenShareISH_EET2_T4_)
        /*00bc*/ 	.word	0x00000000


	//----- nvinfo : EIATTR_MIN_STACK_SIZE
	.align		4
.L_71:
        /*00c0*/ 	.byte	0x04, 0x12
        /*00c2*/ 	.short	(.L_73 - .L_72)
	.align		4
.L_72:
        /*00c4*/ 	.word	index@(_ZN3cub18CUB_300001_SM_10006detail6reduce28DeviceReduceSingleTileKernelINS2_10policy_hubIfjN4cuda3std3__44plusIvEEE10Policy1000EPfSC_jS9_ffNS7_10__identityEEEvT0_T1_T2_T3_T4_T6_)
        /*00c8*/ 	.word	0x00000000


	//----- nvinfo : EIATTR_MIN_STACK_SIZE
	.align		4
.L_73:
        /*00cc*/ 	.byte	0x04, 0x12
        /*00ce*/ 	.short	(.L_75 - .L_74)
	.align		4
.L_74:
        /*00d0*/ 	.word	index@(_ZN3cub18CUB_300001_SM_10006detail11EmptyKernelIvEEvv)
        /*00d4*/ 	.word	0x00000000


	//----- nvinfo : EIATTR_MIN_STACK_SIZE
	.align		4
.L_75:
        /*00d8*/ 	.byte	0x04, 0x12
        /*00da*/ 	.short	(.L_77 - .L_76)
	.align		4
.L_76:
        /*00dc*/ 	.word	index@(_Z30warpShuffleReductionVectorizedILj1024EEvPfS0_i)
        /*00e0*/ 	.word	0x00000000


	//----- nvinfo : EIATTR_MIN_STACK_SIZE
	.align		4
.L_77:
        /*00e4*/ 	.byte	0x04, 0x12
        /*00e6*/ 	.short	(.L_79 - .L_78)
	.align		4
.L_78:
        /*00e8*/ 	.word	index@(_Z20warpShuffleReductionILj1024EEvPfS0_i)
        /*00ec*/ 	.word	0x00000000


	//----- nvinfo : EIATTR_MIN_STACK_SIZE
	.align		4
.L_79:
        /*00f0*/ 	.byte	0x04, 0x12
        /*00f2*/ 	.short	(.L_81 - .L_80)
	.align		4
.L_80:
        /*00f4*/ 	.word	index@(_Z14finalReductionPfS_i)
        /*00f8*/ 	.word	0x00000000
.L_81:


//--------------------- .nv.compat                --------------------------
	.section	.nv.compat,"",@"SHT_CUDA_COMPAT_INFO"
	.align	4
        /*0000*/ 	.byte	0x02, 0x09, 0x00, 0x00, 0x02, 0x02, 0x01, 0x00, 0x02, 0x05, 0x05, 0x00, 0x03, 0x07, 0x01, 0x01
        /*0010*/ 	.byte	0x02, 0x03, 0x00, 0x00, 0x02, 0x06, 0x01, 0x00, 0x04, 0x0b, 0x08, 0x00, 0x09, 0x00, 0x00, 0x00
        /*0020*/ 	.byte	0x00, 0x00, 0x00, 0x00


//--------------------- .nv.info._ZN3cub18CUB_300001_SM_10006detail6reduce28DeviceReduceSingleTileKernelINS2_10policy_hubIfjN4cuda3std3__44plusIvEEE10Policy1000EPfSC_iS9_ffNS7_10__identityEEEvT0_T1_T2_T3_T4_T6_ --------------------------
	.section	.nv.info._ZN3cub18CUB_300001_SM_10006detail6reduce28DeviceReduceSingleTileKernelINS2_10policy_hubIfjN4cuda3std3__44plusIvEEE10Policy1000EPfSC_iS9_ffNS7_10__identityEEEvT0_T1_T2_T3_T4_T6_,"",@"SHT_CUDA_INFO"
	.sectionflags	@""
	.align	4


	//----- nvinfo : EIATTR_CUDA_API_VERSION
	.align		4
        /*0000*/ 	.byte	0x04, 0x37
        /*0002*/ 	.short	(.L_83 - .L_82)
.L_82:
        /*0004*/ 	.word	0x00000082


	//----- nvinfo : EIATTR_KPARAM_INFO
	.align		4
.L_83:
        /*0008*/ 	.byte	0x04, 0x17
        /*000a*/ 	.short	(.L_85 - .L_84)
.L_84:
        /*000c*/ 	.word	0x00000000
        /*0010*/ 	.short	0x0005
        /*0012*/ 	.short	0x001c
        /*0014*/ 	.byte	0x00, 0xf0, 0x05, 0x00


	//----- nvinfo : EIATTR_KPARAM_INFO
	.align		4
.L_85:
        /*0018*/ 	.byte	0x04, 0x17
        /*001a*/ 	.short	(.L_87 - .L_86)
.L_86:
        /*001c*/ 	.word	0x00000000
        /*0020*/ 	.short	0x0004
        /*0022*/ 	.short	0x0018
        /*0024*/ 	.byte	0x00, 0xf0, 0x11, 0x00


	//----- nvinfo : EIATTR_KPARAM_INFO
	.align		4
.L_87:
        /*0028*/ 	.byte	0x04, 0x17
        /*002a*/ 	.short	(.L_89 - .L_88)
.L_88:
        /*002c*/ 	.word	0x00000000
        /*0030*/ 	.short	0x0003
        /*0032*/ 	.short	0x0014
        /*0034*/ 	.byte	0x00, 0xf0, 0x05, 0x00


	//----- nvinfo : EIATTR_KPARAM_INFO
	.align		4
.L_89:
        /*0038*/ 	.byte	0x04, 0x17
        /*003a*/ 	.short	(.L_91 - .L_90)
.L_90:
        /*003c*/ 	.word	0x00000000
        /*0040*/ 	.short	0x0002
        /*0042*/ 	.short	0x0010
        /*0044*/ 	.byte	0x00, 0xf0, 0x11, 0x00


	//----- nvinfo : EIATTR_KPARAM_INFO
	.align		4
.L_91:
        /*0048*/ 	.byte	0x04, 0x17
        /*004a*/ 	.short	(.L_93 - .L_92)
.L_92:
        /*004c*/ 	.word	0x00000000
        /*0050*/ 	.short	0x0001
        /*0052*/ 	.short	0x0008
        /*0054*/ 	.byte	0x00, 0xf5, 0x21, 0x00


	//----- nvinfo : EIATTR_KPARAM_INFO
	.align		4
.L_93:
        /*0058*/ 	.byte	0x04, 0x17
        /*005a*/ 	.short	(.L_95 - .L_94)
.L_94:
        /*005c*/ 	.word	0x00000000
        /*0060*/ 	.short	0x0000
        /*0062*/ 	.short	0x0000
        /*0064*/ 	.byte	0x00, 0xf5, 0x21, 0x00


	//----- nvinfo : EIATTR_SPARSE_MMA_MASK
	.align		4
.L_95:
        /*0068*/ 	.byte	0x03, 0x50
        /*006a*/ 	.short	0x0000


	//----- nvinfo : EIATTR_MAXREG_COUNT
	.align		4
        /*006c*/ 	.byte	0x03, 0x1b
        /*006e*/ 	.short	0x0080


	//----- nvinfo : EIATTR_NUM_BARRIERS
	.align		4
        /*0070*/ 	.byte	0x02, 0x4c
        /*0072*/ 	.byte	0x01
	.zero		1


	//----- nvinfo : EIATTR_MERCURY_ISA_VERSION
	.align		4
        /*0074*/ 	.byte	0x03, 0x5f
        /*0076*/ 	.short	0x0101


	//----- nvinfo : EIATTR_UNUSED_LOAD_BYTE_OFFSET
	.align		4
        /*0078*/ 	.byte	0x04, 0x44
        /*007a*/ 	.short	(.L_97 - .L_96)


	//   ....[0]....
.L_96:
        /*007c*/ 	.word	0x00000af0
        /*0080*/ 	.word	0x0000fff0


	//   ....[1]....
        /*0084*/ 	.word	0x00000e60
        /*0088*/ 	.word	0x0000fff0


	//   ....[2]....
        /*008c*/ 	.word	0x00001e80
        /*0090*/ 	.word	0x0000fff0


	//   ....[3]....
        /*0094*/ 	.word	0x000029a0
        /*0098*/ 	.word	0x0000fff0


	//   ....[4]....
        /*009c*/ 	.word	0x00002d10
        /*00a0*/ 	.word	0x0000fff0


	//   ....[5]....
        /*00a4*/ 	.word	0x00003e20
        /*00a8*/ 	.word	0x0000fff0


	//----- nvinfo : EIATTR_COOP_GROUP_MASK_REGIDS
	.align		4
.L_97:
        /*00ac*/ 	.byte	0x04, 0x29
        /*00ae*/ 	.short	(.L_99 - .L_98)


	//   ....[0]....
.L_98:
        /*00b0*/ 	.word	0xffffffff


	//   ....[1]....
        /*00b4*/ 	.word	0xffffffff


	//   ....[2]....
        /*00b8*/ 	.word	0xffffffff


	//   ....[3]....
        /*00bc*/ 	.word	0xffffffff


	//   ....[4]....
        /*00c0*/ 	.word	0xffffffff


	//   ....[5]....
        /*00c4*/ 	.word	0xffffffff


	//   ....[6]....
        /*00c8*/ 	.word	0xffffffff


	//   ....[7]....
        /*00cc*/ 	.word	0xffffffff


	//   ....[8]....
        /*00d0*/ 	.word	0xffffffff


	//   ....[9]....
        /*00d4*/ 	.word	0xffffffff


	//   ....[10]....
        /*00d8*/ 	.word	0xffffffff


	//   ....[11]....
        /*00dc*/ 	.word	0xffffffff


	//   ....[12]....
        /*00e0*/ 	.word	0xffffffff


	//   ....[13]....
        /*00e4*/ 	.word	0xffffffff


	//   ....[14]....
        /*00e8*/ 	.word	0xffffffff


	//   ....[15]....
        /*00ec*/ 	.word	0xffffffff


	//   ....[16]....
        /*00f0*/ 	.word	0xffffffff


	//   ....[17]....
        /*00f4*/ 	.word	0xffffffff


	//   ....[18]....
        /*00f8*/ 	.word	0xffffffff


	//   ....[19]....
        /*00fc*/ 	.word	0xffffffff


	//   ....[20]....
        /*0100*/ 	.word	0xffffffff


	//   ....[21]....
        /*0104*/ 	.word	0xffffffff


	//   ....[22]....
        /*0108*/ 	.word	0xffffffff


	//   ....[23]....
        /*010c*/ 	.word	0xffffffff


	//   ....[24]....
        /*0110*/ 	.word	0xffffffff


	//   ....[25]....
        /*0114*/ 	.word	0xffffffff


	//   ....[26]....
        /*0118*/ 	.word	0xffffffff


	//   ....[27]....
        /*011c*/ 	.word	0xffffffff


	//   ....[28]....
        /*0120*/ 	.word	0xffffffff


	//   ....[29]....
        /*0124*/ 	.word	0xffffffff


	//----- nvinfo : EIATTR_COOP_GROUP_INSTR_OFFSETS
	.align		4
.L_99:
        /*0128*/ 	.byte	0x04, 0x28
        /*012a*/ 	.short	(.L_101 - .L_100)


	//   ....[0]....
.L_100:
        /*012c*/ 	.word	0x00000960


	//   ....[1]....
        /*0130*/ 	.word	0x00000990


	//   ....[2]....
        /*0134*/ 	.word	0x000009f0


	//   ....[3]....
        /*0138*/ 	.word	0x00000a40


	//   ....[4]....
        /*013c*/ 	.word	0x00000a60


	//   ....[5]....
        /*0140*/ 	.word	0x00000ca0


	//   ....[6]....
        /*0144*/ 	.word	0x00000cf0


	//   ....[7]....
        /*0148*/ 	.word	0x00000d30


	//   ....[8]....
        /*014c*/ 	.word	0x00000d70


	//   ....[9]....
        /*0150*/ 	.word	0x00000d90


	//   ....[10]....
        /*0154*/ 	.word	0x00001cf0


	//   ....[11]....
        /*0158*/ 	.word	0x00001d20


	//   ....[12]....
        /*015c*/ 	.word	0x00001d80


	//   ....[13]....
        /*0160*/ 	.word	0x00001dd0


	//   ....[14]....
        /*0164*/ 	.word	0x00001df0


	//   ....[15]....
        /*0168*/ 	.word	0x00002810


	//   ....[16]....
        /*016c*/ 	.word	0x00002840


	//   ....[17]....
        /*0170*/ 	.word	0x000028a0


	//   ....[18]....
        /*0174*/ 	.word	0x000028f0


	//   ....[19]....
        /*0178*/ 	.word	0x00002910


	//   ....[20]....
        /*017c*/ 	.word	0x00002b50


	//   ....[21]....
        /*0180*/ 	.word	0x00002ba0


	//   ....[22]....
        /*0184*/ 	.word	0x00002be0


	//   ....[23]....
        /*0188*/ 	.word	0x00002c20


	//   ....[24]....
        /*018c*/ 	.word	0x00002c40


	//   ....[25]....
        /*0190*/ 	.word	0x00003c90


	//   ....[26]....
        /*0194*/ 	.word	0x00003cc0


	//   ....[27]....
        /*0198*/ 	.word	0x00003d20


	//   ....[28]....
        /*019c*/ 	.word	0x00003d70


	//   ....[29]....
        /*01a0*/ 	.word	0x00003d90


	//----- nvinfo : EIATTR_VRC_CTA_INIT_COUNT
	.align		4
.L_101:
        /*01a4*/ 	.byte	0x02, 0x4a
	.zero		1
	.zero		1


	//----- nvinfo : EIATTR_EXIT_INSTR_OFFSETS
	.align		4
        /*01a8*/ 	.byte	0x04, 0x1c
        /*01aa*/ 	.short	(.L_103 - .L_102)


	//   ....[0]....
.L_102:
        /*01ac*/ 	.word	0x00000080


	//   ....[1]....
        /*01b0*/ 	.word	0x000000c0


	//   ....[2]....
        /*01b4*/ 	.word	0x00003f60


	//   ....[3]....
        /*01b8*/ 	.word	0x00003fb0


	//----- nvinfo : EIATTR_MAX_THREADS
	.align		4
.L_103:
        /*01bc*/ 	.byte	0x04, 0x05
        /*01be*/ 	.short	(.L_105 - .L_104)
.L_104:
        /*01c0*/ 	.word	0x00000200
        /*01c4*/ 	.word	0x00000001
        /*01c8*/ 	.word	0x00000001


	//----- nvinfo : EIATTR_CRS_STACK_SIZE
	.align		4
.L_105:
        /*01cc*/ 	.byte	0x04, 0x1e
        /*01ce*/ 	.short	(.L_107 - .L_106)
.L_106:
        /*01d0*/ 	.word	0x00000000


	//----- nvinfo : EIATTR_CBANK_PARAM_SIZE
	.align		4
.L_107:
        /*01d4*/ 	.byte	0x03, 0x19
        /*01d6*/ 	.short	0x001d


	//----- nvinfo : EIATTR_PARAM_CBANK
	.align		4
        /*01d8*/ 	.byte	0x04, 0x0a
        /*01da*/ 	.short	(.L_109 - .L_108)
	.align		4
.L_108:
        /*01dc*/ 	.word	index@(.nv.constant0._ZN3cub18CUB_300001_SM_10006detail6reduce28DeviceReduceSingleTileKernelINS2_10policy_hubIfjN4cuda3std3__44plusIvEEE10Policy1000EPfSC_iS9_ffNS7_10__identityEEEvT0_T1_T2_T3_T4_T6_)
        /*01e0*/ 	.short	0x0380
        /*01e2*/ 	.short	0x001d


	//----- nvinfo : EIATTR_SW_WAR
	.align		4
.L_109:
        /*01e4*/ 	.byte	0x04, 0x36
        /*01e6*/ 	.short	(.L_111 - .L_110)
.L_110:
        /*01e8*/ 	.word	0x00000008
.L_111:


//--------------------- .nv.info._ZN3cub18CUB_300001_SM_10006detail6reduce18DeviceReduceKernelINS2_10policy_hubIfjN4cuda3std3__44plusIvEEE10Policy1000EPfjS9_fNS7_10__identityEEEvT0_PT3_T1_NS0_13GridEvenShareISH_EET2_T4_ --------------------------
	.section	.nv.info._ZN3cub18CUB_300001_SM_10006detail6reduce18DeviceReduceKernelINS2_10policy_hubIfjN4cuda3std3__44plusIvEEE10Policy1000EPfjS9_fNS7_10__identityEEEvT0_PT3_T1_NS0_13GridEvenShareISH_EET2_T4_,"",@"SHT_CUDA_INFO"
	.sectionflags	@""
	.align	4


	//----- nvinfo : EIATTR_CUDA_API_VERSION
	.align		4
        /*0000*/ 	.byte	0x04, 0x37
        /*0002*/ 	.short	(.L_113 - .L_112)
.L_112:
        /*0004*/ 	.word	0x00000082


	//----- nvinfo : EIATTR_KPARAM_INFO
	.align		4
.L_113:
        /*0008*/ 	.byte	0x04, 0x17
        /*000a*/ 	.short	(.L_115 - .L_114)
.L_114:
        /*000c*/ 	.word	0x00000000
        /*0010*/ 	.short	0x0005
        /*0012*/ 	.short	0x003d
        /*0014*/ 	.byte	0x00, 0xf0, 0x05, 0x00


	//----- nvinfo : EIATTR_KPARAM_INFO
	.align		4
.L_115:
        /*0018*/ 	.byte	0x04, 0x17
        /*001a*/ 	.short	(.L_117 - .L_116)
.L_116:
        /*001c*/ 	.word	0x00000000
        /*0020*/ 	.short	0x0004
        /*0022*/ 	.short	0x003c
        /*0024*/ 	.byte	0x00, 0xf0, 0x05, 0x00


	//----- nvinfo : EIATTR_KPARAM_INFO
	.align		4
.L_117:
        /*0028*/ 	.byte	0x04, 0x17
        /*002a*/ 	.short	(.L_119 - .L_118)
.L_118:
        /*002c*/ 	.word	0x00000000
        /*0030*/ 	.short	0x0003
        /*0032*/ 	.short	0x0014
        /*0034*/ 	.byte	0x00, 0xf0, 0xa1, 0x00


	//----- nvinfo : EIATTR_KPARAM_INFO
	.align		4
.L_119:
        /*0038*/ 	.byte	0x04, 0x17
        /*003a*/ 	.short	(.L_121 - .L_120)
.L_120:
        /*003c*/ 	.word	0x00000000
        /*0040*/ 	.short	0x0002
        /*0042*/ 	.short	0x0010
        /*0044*/ 	.byte	0x00, 0xf0, 0x11, 0x00


	//----- nvinfo : EIATTR_KPARAM_INFO
	.align		4
.L_121:
        /*0048*/ 	.byte	0x04, 0x17
        /*004a*/ 	.short	(.L_123 - .L_122)
.L_122:
        /*004c*/ 	.word	0x00000000
        /*0050*/ 	.short	0x0001
        /*0052*/ 	.short	0x0008
        /*0054*/ 	.byte	0x00, 0xf5, 0x21, 0x00


	//----- nvinfo : EIATTR_KPARAM_INFO
	.align		4
.L_123:
        /*0058*/ 	.byte	0x04, 0x17
        /*005a*/ 	.short	(.L_125 - .L_124)
.L_124:
        /*005c*/ 	.word	0x00000000
        /*0060*/ 	.short	0x0000
        /*0062*/ 	.short	0x0000
        /*0064*/ 	.byte	0x00, 0xf5, 0x21, 0x00


	//----- nvinfo : EIATTR_SPARSE_MMA_MASK
	.align		4
.L_125:
        /*0068*/ 	.byte	0x03, 0x50
        /*006a*/ 	.short	0x0000


	//----- nvinfo : EIATTR_MAXREG_COUNT
	.align		4
        /*006c*/ 	.byte	0x03, 0x1b
        /*006e*/ 	.short	0x0080


	//----- nvinfo : EIATTR_NUM_BARRIERS
	.align		4
        /*0070*/ 	.byte	0x02, 0x4c
        /*0072*/ 	.byte	0x01
	.zero		1


	//----- nvinfo : EIATTR_MERCURY_ISA_VERSION
	.align		4
        /*0074*/ 	.byte	0x03, 0x5f
        /*0076*/ 	.short	0x0101


	//----- nvinfo : EIATTR_UNUSED_LOAD_BYTE_OFFSET
	.align		4
        /*0078*/ 	.byte	0x04, 0x44
        /*007a*/ 	.short	(.L_127 - .L_126)


	//   ....[0]....
.L_126:
        /*007c*/ 	.word	0x00000670
        /*0080*/ 	.word	0x0000fff0


	//   ....[1]....
        /*0084*/ 	.word	0x000009e0
        /*0088*/ 	.word	0x0000fff0


	//   ....[2]....
        /*008c*/ 	.word	0x00001590
        /*0090*/ 	.word	0x0000fff0


	//   ....[3]....
        /*0094*/ 	.word	0x00001ca0
        /*0098*/ 	.word	0x0000fff0


	//   ....[4]....
        /*009c*/ 	.word	0x00002010
        /*00a0*/ 	.word	0x0000fff0


	//   ....[5]....
        /*00a4*/ 	.word	0x00002d00
        /*00a8*/ 	.word	0x0000fff0


	//----- nvinfo : EIATTR_COOP_GROUP_MASK_REGIDS
	.align		4
.L_127:
        /*00ac*/ 	.byte	0x04, 0x29
        /*00ae*/ 	.short	(.L_129 - .L_128)


	//   ....[0]....
.L_128:
        /*00b0*/ 	.word	0xffffffff


	//   ....[1]....
        /*00b4*/ 	.word	0xffffffff


	//   ....[2]....
        /*00b8*/ 	.word	0xffffffff


	//   ....[3]....
        /*00bc*/ 	.word	0xffffffff


	//   ....[4]....
        /*00c0*/ 	.word	0xffffffff


	//   ....[5]....
        /*00c4*/ 	.word	0xffffffff


	//   ....[6]....
        /*00c8*/ 	.word	0xffffffff


	//   ....[7]....
        /*00cc*/ 	.word	0xffffffff


	//   ....[8]....
        /*00d0*/ 	.word	0xffffffff


	//   ....[9]....
        /*00d4*/ 	.word	0xffffffff


	//   ....[10]....
        /*00d8*/ 	.word	0xffffffff


	//   ....[11]....
        /*00dc*/ 	.word	0xffffffff


	//   ....[12]....
        /*00e0*/ 	.word	0xffffffff


	//   ....[13]....
        /*00e4*/ 	.word	0xffffffff


	//   ....[14]....
        /*00e8*/ 	.word	0xffffffff


	//   ....[15]....
        /*00ec*/ 	.word	0xffffffff


	//   ....[16]....
        /*00f0*/ 	.word	0xffffffff


	//   ....[17]....
        /*00f4*/ 	.word	0xffffffff


	//   ....[18]....
        /*00f8*/ 	.word	0xffffffff


	//   ....[19]....
        /*00fc*/ 	.word	0xffffffff


	//   ....[20]....
        /*0100*/ 	.word	0xffffffff


	//   ....[21]....
        /*0104*/ 	.word	0xffffffff


	//   ....[22]....
        /*0108*/ 	.word	0xffffffff


	//   ....[23]....
        /*010c*/ 	.word	0xffffffff


	//   ....[24]....
        /*0110*/ 	.word	0xffffffff


	//   ....[25]....
        /*0114*/ 	.word	0xffffffff


	//   ....[26]....
        /*0118*/ 	.word	0xffffffff


	//   ....[27]....
        /*011c*/ 	.word	0xffffffff


	//   ....[28]....
        /*0120*/ 	.word	0xffffffff


	//   ....[29]....
        /*0124*/ 	.word	0xffffffff


	//----- nvinfo : EIATTR_COOP_GROUP_INSTR_OFFSETS
	.align		4
.L_129:
        /*0128*/ 	.byte	0x04, 0x28
        /*012a*/ 	.short	(.L_131 - .L_130)


	//   ....[0]....
.L_130:
        /*012c*/ 	.word	0x000004e0


	//   ....[1]....
        /*0130*/ 	.word	0x00000510


	//   ....[2]....
        /*0134*/ 	.word	0x00000570


	//   ....[3]....
        /*0138*/ 	.word	0x000005c0


	//   ....[4]....
        /*013c*/ 	.word	0x000005e0


	//   ....[5]....
        /*0140*/ 	.word	0x00000820


	//   ....[6]....
        /*0144*/ 	.word	0x00000870


	//   ....[7]....
        /*0148*/ 	.word	0x000008b0


	//   ....[8]....
        /*014c*/ 	.word	0x000008f0


	//   ....[9]....
        /*0150*/ 	.word	0x00000910


	//   ....[10]....
        /*0154*/ 	.word	0x00001400


	//   ....[11]....
        /*0158*/ 	.word	0x00001430


	//   ....[12]....
        /*015c*/ 	.word	0x00001490


	//   ....[13]....
        /*0160*/ 	.word	0x000014e0


	//   ....[14]....
        /*0164*/ 	.word	0x00001500


	//   ....[15]....
        /*0168*/ 	.word	0x00001b10


	//   ....[16]....
        /*016c*/ 	.word	0x00001b40


	//   ....[17]....
        /*0170*/ 	.word	0x00001ba0


	//   ....[18]....
        /*0174*/ 	.word	0x00001bf0


	//   ....[19]....
        /*0178*/ 	.word	0x00001c10


	//   ....[20]....
        /*017c*/ 	.word	0x00001e50


	//   ....[21]....
        /*0180*/ 	.word	0x00001ea0


	//   ....[22]....
        /*0184*/ 	.word	0x00001ee0


	//   ....[23]....
        /*0188*/ 	.word	0x00001f20


	//   ....[24]....
        /*018c*/ 	.word	0x00001f40


	//   ....[25]....
        /*0190*/ 	.word	0x00002b70


	//   ....[26]....
        /*0194*/ 	.word	0x00002ba0


	//   ....[27]....
        /*0198*/ 	.word	0x00002c00


	//   ....[28]....
        /*019c*/ 	.word	0x00002c50


	//   ....[29]....
        /*01a0*/ 	.word	0x00002c70


	//----- nvinfo : EIATTR_VRC_CTA_INIT_COUNT
	.align		4
.L_131:
        /*01a4*/ 	.byte	0x02, 0x4a
	.zero		1
	.zero		1


	//----- nvinfo : EIATTR_EXIT_INSTR_OFFSETS
	.align		4
        /*01a8*/ 	.byte	0x04, 0x1c
        /*01aa*/ 	.short	(.L_133 - .L_132)


	//   ....[0]....
.L_132:
        /*01ac*/ 	.word	0x00002e40


	//   ....[1]....
        /*01b0*/ 	.word	0x00002e80


	//----- nvinfo : EIATTR_MAX_THREADS
	.align		4
.L_133:
        /*01b4*/ 	.byte	0x04, 0x05
        /*01b6*/ 	.short	(.L_135 - .L_134)
.L_134:
        /*01b8*/ 	.word	0x00000200
        /*01bc*/ 	.word	0x00000001
        /*01c0*/ 	.word	0x00000001


	//----- nvinfo : EIATTR_CRS_STACK_SIZE
	.align		4
.L_135:
        /*01c4*/ 	.byte	0x04, 0x1e
        /*01c6*/ 	.short	(.L_137 - .L_136)
.L_136:
        /*01c8*/ 	.word	0x00000000


	//----- nvinfo : EIATTR_CBANK_PARAM_SIZE
	.align		4
.L_137:
        /*01cc*/ 	.byte	0x03, 0x19
        /*01ce*/ 	.short	0x003e


	//----- nvinfo : EIATTR_PARAM_CBANK
	.align		4
        /*01d0*/ 	.byte	0x04, 0x0a
        /*01d2*/ 	.short	(.L_139 - .L_138)
	.align		4
.L_138:
        /*01d4*/ 	.word	index@(.nv.constant0._ZN3cub18CUB_300001_SM_10006detail6reduce18DeviceReduceKernelINS2_10policy_hubIfjN4cuda3std3__44plusIvEEE10Policy1000EPfjS9_fNS7_10__identityEEEvT0_PT3_T1_NS0_13GridEvenShareISH_EET2_T4_)
        /*01d8*/ 	.short	0x0380
        /*01da*/ 	.short	0x003e


	//----- nvinfo : EIATTR_SW_WAR
	.align		4
.L_139:
        /*01dc*/ 	.byte	0x04, 0x36
        /*01de*/ 	.short	(.L_141 - .L_140)
.L_140:
        /*01e0*/ 	.word	0x00000008
.L_141:


//--------------------- .nv.info._ZN3cub18CUB_300001_SM_10006detail6reduce28DeviceReduceSingleTileKernelINS2_10policy_hubIfjN4cuda3std3__44plusIvEEE10Policy1000EPfSC_jS9_ffNS7_10__identityEEEvT0_T1_T2_T3_T4_T6_ --------------------------
	.section	.nv.info._ZN3cub18CUB_300001_SM_10006detail6reduce28DeviceReduceSingleTileKernelINS2_10policy_hubIfjN4cuda3std3__44plusIvEEE10Policy1000EPfSC_jS9_ffNS7_10__identityEEEvT0_T1_T2_T3_T4_T6_,"",@"SHT_CUDA_INFO"
	.sectionflags	@""
	.align	4


	//----- nvinfo : EIATTR_CUDA_API_VERSION
	.align		4
        /*0000*/ 	.byte	0x04, 0x37
        /*0002*/ 	.short	(.L_143 - .L_142)
.L_142:
        /*0004*/ 	.word	0x00000082


	//----- nvinfo : EIATTR_KPARAM_INFO
	.align		4
.L_143:
        /*0008*/ 	.byte	0x04, 0x17
        /*000a*/ 	.short	(.L_145 - .L_144)
.L_144:
        /*000c*/ 	.word	0x00000000
        /*0010*/ 	.short	0x0005
        /*0012*/ 	.short	0x001c
        /*0014*/ 	.byte	0x00, 0xf0, 0x05, 0x00


	//----- nvinfo : EIATTR_KPARAM_INFO
	.align		4
.L_145:
        /*0018*/ 	.byte	0x04, 0x17
        /*001a*/ 	.short	(.L_147 - .L_146)
.L_146:
        /*001c*/ 	.word	0x00000000
        /*0020*/ 	.short	0x0004
        /*0022*/ 	.short	0x0018
        /*0024*/ 	.byte	0x00, 0xf0, 0x11, 0x00


	//----- nvinfo : EIATTR_KPARAM_INFO
	.align		4
.L_147:
        /*0028*/ 	.byte	0x04, 0x17
        /*002a*/ 	.short	(.L_149 - .L_148)
.L_148:
        /*002c*/ 	.word	0x00000000
        /*0030*/ 	.short	0x0003
        /*0032*/ 	.short	0x0014
        /*0034*/ 	.byte	0x00, 0xf0, 0x05, 0x00


	//----- nvinfo : EIATTR_KPARAM_INFO
	.align		4
.L_149:
        /*0038*/ 	.byte	0x04, 0x17
        /*003a*/ 	.short	(.L_151 - .L_150)
.L_150:
        /*003c*/ 	.word	0x00000000
        /*0040*/ 	.short	0x0002
        /*0042*/ 	.short	0x0010
        /*0044*/ 	.byte	0x00, 0xf0, 0x11, 0x00


	//----- nvinfo : EIATTR_KPARAM_INFO
	.align		4
.L_151:
        /*0048*/ 	.byte	0x04, 0x17
        /*004a*/ 	.short	(.L_153 - .L_152)
.L_152:
        /*004c*/ 	.word	0x00000000
        /*0050*/ 	.short	0x0001
        /*0052*/ 	.short	0x0008
        /*0054*/ 	.byte	0x00, 0xf5, 0x21, 0x00


	//----- nvinfo : EIATTR_KPARAM_INFO
	.align		4
.L_153:
        /*0058*/ 	.byte	0x04, 0x17
        /*005a*/ 	.short	(.L_155 - .L_154)
.L_154:
        /*005c*/ 	.word	0x00000000
        /*0060*/ 	.short	0x0000
        /*0062*/ 	.short	0x0000
        /*0064*/ 	.byte	0x00, 0xf5, 0x21, 0x00


	//----- nvinfo : EIATTR_SPARSE_MMA_MASK
	.align		4
.L_155:
        /*0068*/ 	.byte	0x03, 0x50
        /*006a*/ 	.short	0x0000


	//----- nvinfo : EIATTR_MAXREG_COUNT
	.align		4
        /*006c*/ 	.byte	0x03, 0x1b
        /*006e*/ 	.short	0x0080


	//----- nvinfo : EIATTR_NUM_BARRIERS
	.align		4
        /*0070*/ 	.byte	0x02, 0x4c
        /*0072*/ 	.byte	0x01
	.zero		1


	//----- nvinfo : EIATTR_MERCURY_ISA_VERSION
	.align		4
        /*0074*/ 	.byte	0x03, 0x5f
        /*0076*/ 	.short	0x0101


	//----- nvinfo : EIATTR_UNUSED_LOAD_BYTE_OFFSET
	.align		4
        /*0078*/ 	.byte	0x04, 0x44
        /*007a*/ 	.short	(.L_157 - .L_156)


	//   ....[0]....
.L_156:
        /*007c*/ 	.word	0x00000a90
        /*0080*/ 	.word	0x0000fff0


	//   ....[1]....
        /*0084*/ 	.word	0x00000e00
        /*0088*/ 	.word	0x0000fff0


	//   ....[2]....
        /*008c*/ 	.word	0x00001900
        /*0090*/ 	.word	0x0000fff0


	//   ....[3]....
        /*0094*/ 	.word	0x000023c0
        /*0098*/ 	.word	0x0000fff0


	//   ....[4]....
        /*009c*/ 	.word	0x00002730
        /*00a0*/ 	.word	0x0000fff0


	//   ....[5]....
        /*00a4*/ 	.word	0x00003340
        /*00a8*/ 	.word	0x0000fff0


	//----- nvinfo : EIATTR_COOP_GROUP_MASK_REGIDS
	.align		4
.L_157:
        /*00ac*/ 	.byte	0x04, 0x29
        /*00ae*/ 	.short	(.L_159 - .L_158)


	//   ....[0]....
.L_158:
        /*00b0*/ 	.word	0xffffffff


	//   ....[1]....
        /*00b4*/ 	.word	0xffffffff


	//   ....[2]....
        /*00b8*/ 	.word	0xffffffff


	//   ....[3]....
        /*00bc*/ 	.word	0xffffffff


	//   ....[4]....
        /*00c0*/ 	.word	0xffffffff


	//   ....[5]....
        /*00c4*/ 	.word	0xffffffff


	//   ....[6]....
        /*00c8*/ 	.word	0xffffffff


	//   ....[7]....
        /*00cc*/ 	.word	0xffffffff


	//   ....[8]....
        /*00d0*/ 	.word	0xffffffff


	//   ....[9]....
        /*00d4*/ 	.word	0xffffffff


	//   ....[10]....
        /*00d8*/ 	.word	0xffffffff


	//   ....[11]....
        /*00dc*/ 	.word	0xffffffff


	//   ....[12]....
        /*00e0*/ 	.word	0xffffffff


	//   ....[13]....
        /*00e4*/ 	.word	0xffffffff


	//   ....[14]....
        /*00e8*/ 	.word	0xffffffff


	//   ....[15]....
        /*00ec*/ 	.word	0xffffffff


	//   ....[16]....
        /*00f0*/ 	.word	0xffffffff


	//   ....[17]....
        /*00f4*/ 	.word	0xffffffff


	//   ....[18]....
        /*00f8*/ 	.word	0xffffffff


	//   ....[19]....
        /*00fc*/ 	.word	0xffffffff


	//   ....[20]....
        /*0100*/ 	.word	0xffffffff


	//   ....[21]....
        /*0104*/ 	.word	0xffffffff


	//   ....[22]....
        /*0108*/ 	.word	0xffffffff


	//   ....[23]....
        /*010c*/ 	.word	0xffffffff


	//   ....[24]....
        /*0110*/ 	.word	0xffffffff


	//   ....[25]....
        /*0114*/ 	.word	0xffffffff


	//   ....[26]....
        /*0118*/ 	.word	0xffffffff


	//   ....[27]....
        /*011c*/ 	.word	0xffffffff


	//   ....[28]....
        /*0120*/ 	.word	0xffffffff


	//   ....[29]....
        /*0124*/ 	.word	0xffffffff


	//----- nvinfo : EIATTR_COOP_GROUP_INSTR_OFFSETS
	.align		4
.L_159:
        /*0128*/ 	.byte	0x04, 0x28
        /*012a*/ 	.short	(.L_161 - .L_160)


	//   ....[0]....
.L_160:
        /*012c*/ 	.word	0x00000900


	//   ....[1]....
        /*0130*/ 	.word	0x00000930


	//   ....[2]....
        /*0134*/ 	.word	0x00000990


	//   ....[3]....
        /*0138*/ 	.word	0x000009e0


	//   ....[4]....
        /*013c*/ 	.word	0x00000a00


	//   ....[5]....
        /*0140*/ 	.word	0x00000c40


	//   ....[6]....
        /*0144*/ 	.word	0x00000c70


	//   ....[7]....
        /*0148*/ 	.word	0x00000cc0


	//   ....[8]....
        /*014c*/ 	.word	0x00000d10


	//   ....[9]....
        /*0150*/ 	.word	0x00000d30


	//   ....[10]....
        /*0154*/ 	.word	0x00001770


	//   ....[11]....
        /*0158*/ 	.word	0x000017a0


	//   ....[12]....
        /*015c*/ 	.word	0x00001800


	//   ....[13]....
        /*0160*/ 	.word	0x00001850


	//   ....[14]....
        /*0164*/ 	.word	0x00001870


	//   ....[15]....
        /*0168*/ 	.word	0x00002230


	//   ....[16]....
        /*016c*/ 	.word	0x00002260


	//   ....[17]....
        /*0170*/ 	.word	0x000022c0


	//   ....[18]....
        /*0174*/ 	.word	0x00002310


	//   ....[19]....
        /*0178*/ 	.word	0x00002330


	//   ....[20]....
        /*017c*/ 	.word	0x00002570


	//   ....[21]....
        /*0180*/ 	.word	0x000025a0


	//   ....[22]....
        /*0184*/ 	.word	0x000025f0


	//   ....[23]....
        /*0188*/ 	.word	0x00002640


	//   ....[24]....
        /*018c*/ 	.word	0x00002660


	//   ....[25]....
        /*0190*/ 	.word	0x000031b0


	//   ....[26]....
        /*0194*/ 	.word	0x000031e0


	//   ....[27]....
        /*0198*/ 	.word	0x00003240


	//   ....[28]....
        /*019c*/ 	.word	0x00003290


	//   ....[29]....
        /*01a0*/ 	.word	0x000032b0


	//----- nvinfo : EIATTR_VRC_CTA_INIT_COUNT
	.align		4
.L_161:
        /*01a4*/ 	.byte	0x02, 0x4a
	.zero		1
	.zero		1


	//----- nvinfo : EIATTR_EXIT_INSTR_OFFSETS
	.align		4
        /*01a8*/ 	.byte	0x04, 0x1c
        /*01aa*/ 	.short	(.L_163 - .L_162)


	//   ....[0]....
.L_162:
        /*01ac*/ 	.word	0x00000080


	//   ....[1]....
        /*01b0*/ 	.word	0x000000c0


	//   ....[2]....
        /*01b4*/ 	.word	0x00003480


	//   ....[3]....
        /*01b8*/ 	.word	0x000034d0


	//----- nvinfo : EIATTR_MAX_THREADS
	.align		4
.L_163:
        /*01bc*/ 	.byte	0x04, 0x05
        /*01be*/ 	.short	(.L_165 - .L_164)
.L_164:
        /*01c0*/ 	.word	0x00000200
        /*01c4*/ 	.word	0x00000001
        /*01c8*/ 	.word	0x00000001


	//----- nvinfo : EIATTR_CRS_STACK_SIZE
	.align		4
.L_165:
        /*01cc*/ 	.byte	0x04, 0x1e
        /*01ce*/ 	.short	(.L_167 - .L_166)
.L_166:
        /*01d0*/ 	.word	0x00000000


	//----- nvinfo : EIATTR_CBANK_PARAM_SIZE
	.align		4
.L_167:
        /*01d4*/ 	.byte	0x03, 0x19
        /*01d6*/ 	.short	0x001d


	//----- nvinfo : EIATTR_PARAM_CBANK
	.align		4
        /*01d8*/ 	.byte	0x04, 0x0a
        /*01da*/ 	.short	(.L_169 - .L_168)
	.align		4
.L_168:
        /*01dc*/ 	.word	index@(.nv.constant0._ZN3cub18CUB_300001_SM_10006detail6reduce28DeviceReduceSingleTileKernelINS2_10policy_hubIfjN4cuda3std3__44plusIvEEE10Policy1000EPfSC_jS9_ffNS7_10__identityEEEvT0_T1_T2_T3_T4_T6_)
        /*01e0*/ 	.short	0x0380
        /*01e2*/ 	.short	0x001d


	//----- nvinfo : EIATTR_SW_WAR
	.align		4
.L_169:
        /*01e4*/ 	.byte	0x04, 0x36
        /*01e6*/ 	.short	(.L_171 - .L_170)
.L_170:
        /*01e8*/ 	.word	0x00000008
.L_171:


//--------------------- .nv.info._ZN3cub18CUB_300001_SM_10006detail11EmptyKernelIvEEvv --------------------------
	.section	.nv.info._ZN3cub18CUB_300001_SM_10006detail11EmptyKernelIvEEvv,"",@"SHT_CUDA_INFO"
	.sectionflags	@""
	.align	4


	//----- nvinfo : EIATTR_CUDA_API_VERSION
	.align		4
        /*0000*/ 	.byte	0x04, 0x37
        /*0002*/ 	.short	(.L_173 - .L_172)
.L_172:
        /*0004*/ 	.word	0x00000082


	//----- nvinfo : EIATTR_SPARSE_MMA_MASK
	.align		4
.L_173:
        /*0008*/ 	.byte	0x03, 0x50
        /*000a*/ 	.short	0x0000


	//----- nvinfo : EIATTR_MAXREG_COUNT
	.align		4
        /*000c*/ 	.byte	0x03, 0x1b
        /*000e*/ 	.short	0x00ff


	//----- nvinfo : EIATTR_MERCURY_ISA_VERSION
	.align		4
        /*0010*/ 	.byte	0x03, 0x5f
        /*0012*/ 	.short	0x0101


	//----- nvinfo : EIATTR_VRC_CTA_INIT_COUNT
	.align		4
        /*0014*/ 	.byte	0x02, 0x4a
	.zero		1
	.zero		1


	//----- nvinfo : EIATTR_EXIT_INSTR_OFFSETS
	.align		4
        /*0018*/ 	.byte	0x04, 0x1c
        /*001a*/ 	.short	(.L_175 - .L_174)


	//   ....[0]....
.L_174:
        /*001c*/ 	.word	0x00000010


	//----- nvinfo : EIATTR_SW_WAR
	.align		4
.L_175:
        /*0020*/ 	.byte	0x04, 0x36
        /*0022*/ 	.short	(.L_177 - .L_176)
.L_176:
        /*0024*/ 	.word	0x00000008
.L_177:


//--------------------- .nv.info._Z30warpShuffleReductionVectorizedILj1024EEvPfS0_i --------------------------
	.section	.nv.info._Z30warpShuffleReductionVectorizedILj1024EEvPfS0_i,"",@"SHT_CUDA_INFO"
	.sectionflags	@""
	.align	4


	//----- nvinfo : EIATTR_CUDA_API_VERSION
	.align		4
        /*0000*/ 	.byte	0x04, 0x37
        /*0002*/ 	.short	(.L_179 - .L_178)
.L_178:
        /*0004*/ 	.word	0x00000082


	//----- nvinfo : EIATTR_KPARAM_INFO
	.align		4
.L_179:
        /*0008*/ 	.byte	0x04, 0x17
        /*000a*/ 	.short	(.L_181 - .L_180)
.L_180:
        /*000c*/ 	.word	0x00000000
        /*0010*/ 	.short	0x0002
        /*0012*/ 	.short	0x0010
        /*0014*/ 	.byte	0x00, 0xf0, 0x11, 0x00


	//----- nvinfo : EIATTR_KPARAM_INFO
	.align		4
.L_181:
        /*0018*/ 	.byte	0x04, 0x17
        /*001a*/ 	.short	(.L_183 - .L_182)
.L_182:
        /*001c*/ 	.word	0x00000000
        /*0020*/ 	.short	0x0001
        /*0022*/ 	.short	0x0008
        /*0024*/ 	.byte	0x00, 0xf5, 0x21, 0x00


	//----- nvinfo : EIATTR_KPARAM_INFO
	.align		4
.L_183:
        /*0028*/ 	.byte	0x04, 0x17
        /*002a*/ 	.short	(.L_185 - .L_184)
.L_184:
        /*002c*/ 	.word	0x00000000
        /*0030*/ 	.short	0x0000
        /*0032*/ 	.short	0x0000
        /*0034*/ 	.byte	0x00, 0xf5, 0x21, 0x00


	//----- nvinfo : EIATTR_SPARSE_MMA_MASK
	.align		4
.L_185:
        /*0038*/ 	.byte	0x03, 0x50
        /*003a*/ 	.short	0x0000


	//----- nvinfo : EIATTR_MAXREG_COUNT
	.align		4
        /*003c*/ 	.byte	0x03, 0x1b
        /*003e*/ 	.short	0x00ff


	//----- nvinfo : EIATTR_NUM_BARRIERS
	.align		4
        /*0040*/ 	.byte	0x02, 0x4c
        /*0042*/ 	.byte	0x01
	.zero		1


	//----- nvinfo : EIATTR_MERCURY_ISA_VERSION
	.align		4
        /*0044*/ 	.byte	0x03, 0x5f
        /*0046*/ 	.short	0x0101


	//----- nvinfo : EIATTR_COOP_GROUP_MASK_REGIDS
	.align		4
        /*0048*/ 	.byte	0x04, 0x29
        /*004a*/ 	.short	(.L_187 - .L_186)


	//   ....[0]....
.L_186:
        /*004c*/ 	.word	0xffffffff


	//   ....[1]....
        /*0050*/ 	.word	0xffffffff


	//   ....[2]....
        /*0054*/ 	.word	0xffffffff


	//   ....[3]....
        /*0058*/ 	.word	0xffffffff


	//   ....[4]....
        /*005c*/ 	.word	0xffffffff


	//   ....[5]....
        /*0060*/ 	.word	0xffffffff


	//   ....[6]....
        /*0064*/ 	.word	0xffffffff


	//   ....[7]....
        /*0068*/ 	.word	0xffffffff


	//   ....[8]....
        /*006c*/ 	.word	0xffffffff


	//   ....[9]....
        /*0070*/ 	.word	0xffffffff


	//----- nvinfo : EIATTR_COOP_GROUP_INSTR_OFFSETS
	.align		4
.L_187:
        /*0074*/ 	.byte	0x04, 0x28
        /*0076*/ 	.short	(.L_189 - .L_188)


	//   ....[0]....
.L_188:
        /*0078*/ 	.word	0x000005d0


	//   ....[1]....
        /*007c*/ 	.word	0x000005f0


	//   ....[2]....
        /*0080*/ 	.word	0x00000610


	//   ....[3]....
        /*0084*/ 	.word	0x00000640


	//   ....[4]....
        /*0088*/ 	.word	0x00000670


	//   ....[5]....
        /*008c*/ 	.word	0x00000790


	//   ....[6]....
        /*0090*/ 	.word	0x000007b0


	//   ....[7]....
        /*0094*/ 	.word	0x000007d0


	//   ....[8]....
        /*0098*/ 	.word	0x000007f0


	//   ....[9]....
        /*009c*/ 	.word	0x00000810


	//----- nvinfo : EIATTR_VRC_CTA_INIT_COUNT
	.align		4
.L_189:
        /*00a0*/ 	.byte	0x02, 0x4a
	.zero		1
	.zero		1


	//----- nvinfo : EIATTR_EXIT_INSTR_OFFSETS
	.align		4
        /*00a4*/ 	.byte	0x04, 0x1c
        /*00a6*/ 	.short	(.L_191 - .L_190)


	//   ....[0]....
.L_190:
        /*00a8*/ 	.word	0x000006f0


	//   ....[1]....
        /*00ac*/ 	.word	0x00000820


	//   ....[2]....
        /*00b0*/ 	.word	0x00000870


	//----- nvinfo : EIATTR_CBANK_PARAM_SIZE
	.align		4
.L_191:
        /*00b4*/ 	.byte	0x03, 0x19
        /*00b6*/ 	.short	0x0014


	//----- nvinfo : EIATTR_PARAM_CBANK
	.align		4
        /*00b8*/ 	.byte	0x04, 0x0a
        /*00ba*/ 	.short	(.L_193 - .L_192)
	.align		4
.L_192:
        /*00bc*/ 	.word	index@(.nv.constant0._Z30warpShuffleReductionVectorizedILj1024EEvPfS0_i)
        /*00c0*/ 	.short	0x0380
        /*00c2*/ 	.short	0x0014


	//----- nvinfo : EIATTR_SW_WAR
	.align		4
.L_193:
        /*00c4*/ 	.byte	0x04, 0x36
        /*00c6*/ 	.short	(.L_195 - .L_194)
.L_194:
        /*00c8*/ 	.word	0x00000008
.L_195:


//--------------------- .nv.info._Z20warpShuffleReductionILj1024EEvPfS0_i --------------------------
	.section	.nv.info._Z20warpShuffleReductionILj1024EEvPfS0_i,"",@"SHT_CUDA_INFO"
	.sectionflags	@""
	.align	4


	//----- nvinfo : EIATTR_CUDA_API_VERSION
	.align		4
        /*0000*/ 	.byte	0x04, 0x37
        /*0002*/ 	.short	(.L_197 - .L_196)
.L_196:
        /*0004*/ 	.word	0x00000082


	//----- nvinfo : EIATTR_KPARAM_INFO
	.align		4
.L_197:
        /*0008*/ 	.byte	0x04, 0x17
        /*000a*/ 	.short	(.L_199 - .L_198)
.L_198:
        /*000c*/ 	.word	0x00000000
        /*0010*/ 	.short	0x0002
        /*0012*/ 	.short	0x0010
        /*0014*/ 	.byte	0x00, 0xf0, 0x11, 0x00


	//----- nvinfo : EIATTR_KPARAM_INFO
	.align		4
.L_199:
        /*0018*/ 	.byte	0x04, 0x17
        /*001a*/ 	.short	(.L_201 - .L_200)
.L_200:
        /*001c*/ 	.word	0x00000000
        /*0020*/ 	.short	0x0001
        /*0022*/ 	.short	0x0008
        /*0024*/ 	.byte	0x00, 0xf5, 0x21, 0x00


	//----- nvinfo : EIATTR_KPARAM_INFO
	.align		4
.L_201:
        /*0028*/ 	.byte	0x04, 0x17
        /*002a*/ 	.short	(.L_203 - .L_202)
.L_202:
        /*002c*/ 	.word	0x00000000
        /*0030*/ 	.short	0x0000
        /*0032*/ 	.short	0x0000
        /*0034*/ 	.byte	0x00, 0xf5, 0x21, 0x00


	//----- nvinfo : EIATTR_SPARSE_MMA_MASK
	.align		4
.L_203:
        /*0038*/ 	.byte	0x03, 0x50
        /*003a*/ 	.short	0x0000


	//----- nvinfo : EIATTR_MAXREG_COUNT
	.align		4
        /*003c*/ 	.byte	0x03, 0x1b
        /*003e*/ 	.short	0x00ff


	//----- nvinfo : EIATTR_NUM_BARRIERS
	.align		4
        /*0040*/ 	.byte	0x02, 0x4c
        /*0042*/ 	.byte	0x01
	.zero		1


	//----- nvinfo : EIATTR_MERCURY_ISA_VERSION
	.align		4
        /*0044*/ 	.byte	0x03, 0x5f
        /*0046*/ 	.short	0x0101


	//----- nvinfo : EIATTR_COOP_GROUP_MASK_REGIDS
	.align		4
        /*0048*/ 	.byte	0x04, 0x29
        /*004a*/ 	.short	(.L_205 - .L_204)


	//   ....[0]....
.L_204:
        /*004c*/ 	.word	0xffffffff


	//   ....[1]....
        /*0050*/ 	.word	0xffffffff


	//   ....[2]....
        /*0054*/ 	.word	0xffffffff


	//   ....[3]....
        /*0058*/ 	.word	0xffffffff


	//   ....[4]....
        /*005c*/ 	.word	0xffffffff


	//   ....[5]....
        /*0060*/ 	.word	0xffffffff


	//   ....[6]....
        /*0064*/ 	.word	0xffffffff


	//   ....[7]....
        /*0068*/ 	.word	0xffffffff


	//   ....[8]....
        /*006c*/ 	.word	0xffffffff


	//   ....[9]....
        /*0070*/ 	.word	0xffffffff


	//----- nvinfo : EIATTR_COOP_GROUP_INSTR_OFFSETS
	.align		4
.L_205:
        /*0074*/ 	.byte	0x04, 0x28
        /*0076*/ 	.short	(.L_207 - .L_206)


	//   ....[0]....
.L_206:
        /*0078*/ 	.word	0x000000f0


	//   ....[1]....
        /*007c*/ 	.word	0x00000120


	//   ....[2]....
        /*0080*/ 	.word	0x00000160


	//   ....[3]....
        /*0084*/ 	.word	0x00000180


	//   ....[4]....
        /*0088*/ 	.word	0x000001a0


	//   ....[5]....
        /*008c*/ 	.word	0x00000280


	//   ....[6]....
        /*0090*/ 	.word	0x000002a0


	//   ....[7]....
        /*0094*/ 	.word	0x000002c0


	//   ....[8]....
        /*0098*/ 	.word	0x000002e0


	//   ....[9]....
        /*009c*/ 	.word	0x00000300


	//----- nvinfo : EIATTR_VRC_CTA_INIT_COUNT
	.align		4
.L_207:
        /*00a0*/ 	.byte	0x02, 0x4a
	.zero		1
	.zero		1


	//----- nvinfo : EIATTR_EXIT_INSTR_OFFSETS
	.align		4
        /*00a4*/ 	.byte	0x04, 0x1c
        /*00a6*/ 	.short	(.L_209 - .L_208)


	//   ....[0]....
.L_208:
        /*00a8*/ 	.word	0x000001e0


	//   ....[1]....
        /*00ac*/ 	.word	0x00000310


	//   ....[2]....
        /*00b0*/ 	.word	0x00000360


	//----- nvinfo : EIATTR_CBANK_PARAM_SIZE
	.align		4
.L_209:
        /*00b4*/ 	.byte	0x03, 0x19
        /*00b6*/ 	.short	0x0014


	//----- nvinfo : EIATTR_PARAM_CBANK
	.align		4
        /*00b8*/ 	.byte	0x04, 0x0a
        /*00ba*/ 	.short	(.L_211 - .L_210)
	.align		4
.L_210:
        /*00bc*/ 	.word	index@(.nv.constant0._Z20warpShuffleReductionILj1024EEvPfS0_i)
        /*00c0*/ 	.short	0x0380
        /*00c2*/ 	.short	0x0014


	//----- nvinfo : EIATTR_SW_WAR
	.align		4
.L_211:
        /*00c4*/ 	.byte	0x04, 0x36
        /*00c6*/ 	.short	(.L_213 - .L_212)
.L_212:
        /*00c8*/ 	.word	0x00000008
.L_213:


//--------------------- .nv.info._Z14finalReductionPfS_i --------------------------
	.section	.nv.info._Z14finalReductionPfS_i,"",@"SHT_CUDA_INFO"
	.sectionflags	@""
	.align	4


	//----- nvinfo : EIATTR_CUDA_API_VERSION
	.align		4
        /*0000*/ 	.byte	0x04, 0x37
        /*0002*/ 	.short	(.L_215 - .L_214)
.L_214:
        /*0004*/ 	.word	0x00000082


	//----- nvinfo : EIATTR_KPARAM_INFO
	.align		4
.L_215:
        /*0008*/ 	.byte	0x04, 0x17
        /*000a*/ 	.short	(.L_217 - .L_216)
.L_216:
        /*000c*/ 	.word	0x00000000
        /*0010*/ 	.short	0x0002
        /*0012*/ 	.short	0x0010
        /*0014*/ 	.byte	0x00, 0xf0, 0x11, 0x00


	//----- nvinfo : EIATTR_KPARAM_INFO
	.align		4
.L_217:
        /*0018*/ 	.byte	0x04, 0x17
        /*001a*/ 	.short	(.L_219 - .L_218)
.L_218:
        /*001c*/ 	.word	0x00000000
        /*0020*/ 	.short	0x0001
        /*0022*/ 	.short	0x0008
        /*0024*/ 	.byte	0x00, 0xf5, 0x21, 0x00


	//----- nvinfo : EIATTR_KPARAM_INFO
	.align		4
.L_219:
        /*0028*/ 	.byte	0x04, 0x17
        /*002a*/ 	.short	(.L_221 - .L_220)
.L_220:
        /*002c*/ 	.word	0x00000000
        /*0030*/ 	.short	0x0000
        /*0032*/ 	.short	0x0000
        /*0034*/ 	.byte	0x00, 0xf5, 0x21, 0x00


	//----- nvinfo : EIATTR_SPARSE_MMA_MASK
	.align		4
.L_221:
        /*0038*/ 	.byte	0x03, 0x50
        /*003a*/ 	.short	0x0000


	//----- nvinfo : EIATTR_MAXREG_COUNT
	.align		4
        /*003c*/ 	.byte	0x03, 0x1b
        /*003e*/ 	.short	0x00ff


	//----- nvinfo : EIATTR_MERCURY_ISA_VERSION
	.align		4
        /*0040*/ 	.byte	0x03, 0x5f
        /*0042*/ 	.short	0x0101


	//----- nvinfo : EIATTR_COOP_GROUP_MASK_REGIDS
	.align		4
        /*0044*/ 	.byte	0x04, 0x29
        /*0046*/ 	.short	(.L_223 - .L_222)


	//   ....[0]....
.L_222:
        /*0048*/ 	.word	0xffffffff


	//   ....[1]....
        /*004c*/ 	.word	0xffffffff


	//   ....[2]....
        /*0050*/ 	.word	0xffffffff


	//   ....[3]....
        /*0054*/ 	.word	0xffffffff


	//   ....[4]....
        /*0058*/ 	.word	0xffffffff


	//----- nvinfo : EIATTR_COOP_GROUP_INSTR_OFFSETS
	.align		4
.L_223:
        /*005c*/ 	.byte	0x04, 0x28
        /*005e*/ 	.short	(.L_225 - .L_224)


	//   ....[0]....
.L_224:
        /*0060*/ 	.word	0x000006d0


	//   ....[1]....
        /*0064*/ 	.word	0x00000700


	//   ....[2]....
        /*0068*/ 	.word	0x00000720


	//   ....[3]....
        /*006c*/ 	.word	0x00000740


	//   ....[4]....
        /*0070*/ 	.word	0x00000760


	//----- nvinfo : EIATTR_VRC_CTA_INIT_COUNT
	.align		4
.L_225:
        /*0074*/ 	.byte	0x02, 0x4a
	.zero		1
	.zero		1


	//----- nvinfo : EIATTR_EXIT_INSTR_OFFSETS
	.align		4
        /*0078*/ 	.byte	0x04, 0x1c
        /*007a*/ 	.short	(.L_227 - .L_226)


	//   ....[0]....
.L_226:
        /*007c*/ 	.word	0x00000770


	//   ....[1]....
        /*0080*/ 	.word	0x000007b0


	//----- nvinfo : EIATTR_CRS_STACK_SIZE
	.align		4
.L_227:
        /*0084*/ 	.byte	0x04, 0x1e
        /*0086*/ 	.short	(.L_229 - .L_228)
.L_228:
        /*0088*/ 	.word	0x00000000


	//----- nvinfo : EIATTR_CBANK_PARAM_SIZE
	.align		4
.L_229:
        /*008c*/ 	.byte	0x03, 0x19
        /*008e*/ 	.short	0x0014


	//----- nvinfo : EIATTR_PARAM_CBANK
	.align		4
        /*0090*/ 	.byte	0x04, 0x0a
        /*0092*/ 	.short	(.L_231 - .L_230)
	.align		4
.L_230:
        /*0094*/ 	.word	index@(.nv.constant0._Z14finalReductionPfS_i)
        /*0098*/ 	.short	0x0380
        /*009a*/ 	.short	0x0014


	//----- nvinfo : EIATTR_SW_WAR
	.align		4
.L_231:
        /*009c*/ 	.byte	0x04, 0x36
        /*009e*/ 	.short	(.L_233 - .L_232)
.L_232:
        /*00a0*/ 	.word	0x00000008
.L_233:


//--------------------- .nv.callgraph             --------------------------
	.section	.nv.callgraph,"",@"SHT_CUDA_CALLGRAPH"
	.align	4
	.sectionentsize	8
	.align		4
        /*0000*/ 	.word	0x00000000
	.align		4
        /*0004*/ 	.word	0xffffffff
	.align		4
        /*0008*/ 	.word	0x00000000
	.align		4
        /*000c*/ 	.word	0xfffffffe
	.align		4
        /*0010*/ 	.word	0x00000000
	.align		4
        /*0014*/ 	.word	0xfffffffd
	.align		4
        /*0018*/ 	.word	0x00000000
	.align		4
        /*001c*/ 	.word	0xfffffffc


//--------------------- .nv.constant4             --------------------------
	.section	.nv.constant4,"a",@progbits
	.align	8
	.align		8
.nv.constant4:
        /*0000*/ 	.dword	_ZN34_INTERNAL_0e5d66cb_4_k_cu_6f62384d4cuda3std3__45__cpo5beginE
	.align		8
        /*0008*/ 	.dword	_ZN34_INTERNAL_0e5d66cb_4_k_cu_6f62384d4cuda3std3__45__cpo3endE
	.align		8
        /*0010*/ 	.dword	_ZN34_INTERNAL_0e5d66cb_4_k_cu_6f62384d4cuda3std3__45__cpo6cbeginE
	.align		8
        /*0018*/ 	.dword	_ZN34_INTERNAL_0e5d66cb_4_k_cu_6f62384d4cuda3std3__45__cpo4cendE
	.align		8
        /*0020*/ 	.dword	_ZN34_INTERNAL_0e5d66cb_4_k_cu_6f62384d4cuda3std3__45__cpo6rbeginE
	.align		8
        /*0028*/ 	.dword	_ZN34_INTERNAL_0e5d66cb_4_k_cu_6f62384d4cuda3std3__45__cpo4rendE
	.align		8
        /*0030*/ 	.dword	_ZN34_INTERNAL_0e5d66cb_4_k_cu_6f62384d4cuda3std3__45__cpo7crbeginE
	.align		8
        /*0038*/ 	.dword	_ZN34_INTERNAL_0e5d66cb_4_k_cu_6f62384d4cuda3std3__45__cpo5crendE
	.align		8
        /*0040*/ 	.dword	_ZN34_INTERNAL_0e5d66cb_4_k_cu_6f62384d4cuda3std3__436_GLOBAL__N__0e5d66cb_4_k_cu_6f62384d6ignoreE
	.align		8
        /*0048*/ 	.dword	_ZN34_INTERNAL_0e5d66cb_4_k_cu_6f62384d4cuda3std3__419piecewise_constructE
	.align		8
        /*0050*/ 	.dword	_ZN34_INTERNAL_0e5d66cb_4_k_cu_6f62384d4cuda3std3__48in_placeE
	.align		8
        /*0058*/ 	.dword	_ZN34_INTERNAL_0e5d66cb_4_k_cu_6f62384d4cuda3std3__420unreachable_sentinelE
	.align		8
        /*0060*/ 	.dword	_ZN34_INTERNAL_0e5d66cb_4_k_cu_6f62384d4cuda3std3__47nulloptE
	.align		8
        /*0068*/ 	.dword	_ZN34_INTERNAL_0e5d66cb_4_k_cu_6f62384d4cuda3std3__48unexpectE
	.align		8
        /*0070*/ 	.dword	_ZN34_INTERNAL_0e5d66cb_4_k_cu_6f62384d4cuda3std6ranges3__45__cpo4swapE
	.align		8
        /*0078*/ 	.dword	_ZN34_INTERNAL_0e5d66cb_4_k_cu_6f62384d4cuda3std6ranges3__45__cpo9iter_moveE
	.align		8
        /*0080*/ 	.dword	_ZN34_INTERNAL_0e5d66cb_4_k_cu_6f62384d4cuda3std6ranges3__45__cpo5beginE
	.align		8
        /*0088*/ 	.dword	_ZN34_INTERNAL_0e5d66cb_4_k_cu_6f62384d4cuda3std6ranges3__45__cpo3endE
	.align		8
        /*0090*/ 	.dword	_ZN34_INTERNAL_0e5d66cb_4_k_cu_6f62384d4cuda3std6ranges3__45__cpo6cbeginE
	.align		8
        /*0098*/ 	.dword	_ZN34_INTERNAL_0e5d66cb_4_k_cu_6f62384d4cuda3std6ranges3__45__cpo4cendE
	.align		8
        /*00a0*/ 	.dword	_ZN34_INTERNAL_0e5d66cb_4_k_cu_6f62384d4cuda3std6ranges3__45__cpo7advanceE
	.align		8
        /*00a8*/ 	.dword	_ZN34_INTERNAL_0e5d66cb_4_k_cu_6f62384d4cuda3std6ranges3__45__cpo9iter_swapE
	.align		8
        /*00b0*/ 	.dword	_ZN34_INTERNAL_0e5d66cb_4_k_cu_6f62384d4cuda3std6ranges3__45__cpo4nextE
	.align		8
        /*00b8*/ 	.dword	_ZN34_INTERNAL_0e5d66cb_4_k_cu_6f62384d4cuda3std6ranges3__45__cpo4prevE
	.align		8
        /*00c0*/ 	.dword	_ZN34_INTERNAL_0e5d66cb_4_k_cu_6f62384d4cuda3std6ranges3__45__cpo4dataE
	.align		8
        /*00c8*/ 	.dword	_ZN34_INTERNAL_0e5d66cb_4_k_cu_6f62384d4cuda3std6ranges3__45__cpo5cdataE
	.align		8
        /*00d0*/ 	.dword	_ZN34_INTERNAL_0e5d66cb_4_k_cu_6f62384d4cuda3std6ranges3__45__cpo4sizeE
	.align		8
        /*00d8*/ 	.dword	_ZN34_INTERNAL_0e5d66cb_4_k_cu_6f62384d4cuda3std6ranges3__45__cpo5ssizeE
	.align		8
        /*00e0*/ 	.dword	_ZN34_INTERNAL_0e5d66cb_4_k_cu_6f62384d4cuda3std6ranges3__45__cpo8distanceE
	.align		8
        /*00e8*/ 	.dword	_ZN34_INTERNAL_0e5d66cb_4_k_cu_6f62384d6thrust24THRUST_300001_SM_1000_NS6system6detail10sequential3seqE
	.align		8
        /*00f0*/ 	.dword	_ZN34_INTERNAL_0e5d66cb_4_k_cu_6f62384d6thrust24THRUST_300001_SM_1000_NS12placeholders2_1E
	.align		8
        /*00f8*/ 	.dword	_ZN34_INTERNAL_0e5d66cb_4_k_cu_6f62384d6thrust24THRUST_300001_SM_1000_NS12placeholders2_2E
	.align		8
        /*0100*/ 	.dword	_ZN34_INTERNAL_0e5d66cb_4_k_cu_6f62384d6thrust24THRUST_300001_SM_1000_NS12placeholders2_3E
	.align		8
        /*0108*/ 	.dword	_ZN34_INTERNAL_0e5d66cb_4_k_cu_6f62384d6thrust24THRUST_300001_SM_1000_NS12placeholders2_4E
	.align		8
        /*0110*/ 	.dword	_ZN34_INTERNAL_0e5d66cb_4_k_cu_6f62384d6thrust24THRUST_300001_SM_1000_NS12placeholders2_5E
	.align		8
        /*0118*/ 	.dword	_ZN34_INTERNAL_0e5d66cb_4_k_cu_6f62384d6thrust24THRUST_300001_SM_1000_NS12placeholders2_6E
	.align		8
        /*0120*/ 	.dword	_ZN34_INTERNAL_0e5d66cb_4_k_cu_6f62384d6thrust24THRUST_300001_SM_1000_NS12placeholders2_7E
	.align		8
        /*0128*/ 	.dword	_ZN34_INTERNAL_0e5d66cb_4_k_cu_6f62384d6thrust24THRUST_300001_SM_1000_NS12placeholders2_8E
	.align		8
        /*0130*/ 	.dword	_ZN34_INTERNAL_0e5d66cb_4_k_cu_6f62384d6thrust24THRUST_300001_SM_1000_NS12placeholders2_9E
	.align		8
        /*0138*/ 	.dword	_ZN34_INTERNAL_0e5d66cb_4_k_cu_6f62384d6thrust24THRUST_300001_SM_1000_NS12placeholders3_10E


//--------------------- .text._ZN3cub18CUB_300001_SM_10006detail6reduce28DeviceReduceSingleTileKernelINS2_10policy_hubIfjN4cuda3std3__44plusIvEEE10Policy1000EPfSC_iS9_ffNS7_10__identityEEEvT0_T1_T2_T3_T4_T6_ --------------------------
	.section	.text._ZN3cub18CUB_300001_SM_10006detail6reduce28DeviceReduceSingleTileKernelINS2_10policy_hubIfjN4cuda3std3__44plusIvEEE10Policy1000EPfSC_iS9_ffNS7_10__identityEEEvT0_T1_T2_T3_T4_T6_,"ax",@progbits
	.align	128
        .global         _ZN3cub18CUB_300001_SM_10006detail6reduce28DeviceReduceSingleTileKernelINS2_10policy_hubIfjN4cuda3std3__44plusIvEEE10Policy1000EPfSC_iS9_ffNS7_10__identityEEEvT0_T1_T2_T3_T4_T6_
        .type           _ZN3cub18CUB_300001_SM_10006detail6reduce28DeviceReduceSingleTileKernelINS2_10policy_hubIfjN4cuda3std3__44plusIvEEE10Policy1000EPfSC_iS9_ffNS7_10__identityEEEvT0_T1_T2_T3_T4_T6_,@function
        .size           _ZN3cub18CUB_300001_SM_10006detail6reduce28DeviceReduceSingleTileKernelINS2_10policy_hubIfjN4cuda3std3__44plusIvEEE10Policy1000EPfSC_iS9_ffNS7_10__identityEEEvT0_T1_T2_T3_T4_T6_,(.L_x_158 - _ZN3cub18CUB_300001_SM_10006detail6reduce28DeviceReduceSingleTileKernelINS2_10policy_hubIfjN4cuda3std3__44plusIvEEE10Policy1000EPfSC_iS9_ffNS7_10__identityEEEvT0_T1_T2_T3_T4_T6_)
        .other          _ZN3cub18CUB_300001_SM_10006detail6reduce28DeviceReduceSingleTileKernelINS2_10policy_hubIfjN4cuda3std3__44plusIvEEE10Policy1000EPfSC_iS9_ffNS7_10__identityEEEvT0_T1_T2_T3_T4_T6_,@"STO_CUDA_ENTRY STV_DEFAULT"
_ZN3cub18CUB_300001_SM_10006detail6reduce28DeviceReduceSingleTileKernelINS2_10policy_hubIfjN4cuda3std3__44plusIvEEE10Policy1000EPfSC_iS9_ffNS7_10__identityEEEvT0_T1_T2_T3_T4_T6_:
.text._ZN3cub18CUB_300001_SM_10006detail6reduce28DeviceReduceSingleTileKernelINS2_10policy_hubIfjN4cuda3std3__44plusIvEEE10Policy1000EPfSC_iS9_ffNS7_10__identityEEEvT0_T1_T2_T3_T4_T6_:
[----:B------:R-:W-:Y:S01]  /*0000*/  LDC R1, c[0x0][0x37c] ;  /* 0x0000df00ff017b82 */ /* 0x000fe20000000800 */
[----:B------:R-:W0:Y:S01]  /*0010*/  LDCU UR4, c[0x0][0x390] ;  /* 0x00007200ff0477ac */ /* 0x000e220008000800 */
[----:B------:R-:W1:Y:S01]  /*0020*/  LDCU.64 UR6, c[0x0][0x358] ;  /* 0x00006b00ff0677ac */ /* 0x000e620008000a00 */
[----:B0-----:R-:W-:-:S04]  /*0030*/  MOV R3, UR4 ;  /* 0x0000000400037c02 */ /* 0x001fc80008000f00 */
[----:B------:R-:W-:-:S13]  /*0040*/  ISETP.NE.AND P0, PT, R3, RZ, PT ;  /* 0x000000ff0300720c */ /* 0x000fda0003f05270 */
[----:B-1----:R-:W-:Y:S05]  /*0050*/  @P0 BRA `(.L_x_0) ;  /* 0x00000000001c0947 */ /* 0x002fea0003800000 */
[----:B------:R-:W0:Y:S02]  /*0060*/  S2R R0, SR_TID.X ;  /* 0x0000000000007919 */ /* 0x000e240000002100 */
[----:B0-----:R-:W-:-:S13]  /*0070*/  ISETP.NE.AND P0, PT, R0, RZ, PT ;  /* 0x000000ff0000720c */ /* 0x001fda0003f05270 */
[----:B------:R-:W-:Y:S05]  /*0080*/  @P0 EXIT ;  /* 0x000000000000094d */ /* 0x000fea0003800000 */
[----:B------:R-:W0:Y:S08]  /*0090*/  LDC R5, c[0x0][0x398] ;  /* 0x0000e600ff057b82 */ /* 0x000e300000000800 */
[----:B------:R-:W0:Y:S02]  /*00a0*/  LDC.64 R2, c[0x0][0x388] ;  /* 0x0000e200ff027b82 */ /* 0x000e240000000a00 */
[----:B0-----:R-:W-:Y:S01]  /*00b0*/  STG.E desc[UR6][R2.64], R5 ;  /* 0x0000000502007986 */ /* 0x001fe2000c101906 */
[----:B------:R-:W-:Y:S05]  /*00c0*/  EXIT ;  /* 0x000000000000794d */ /* 0x000fea0003800000 */
.L_x_0:
[----:B------:R-:W0:Y:S01]  /*00d0*/  LDCU UR4, c[0x0][0x380] ;  /* 0x00007000ff0477ac */ /* 0x000e220008000800 */
[----:B------:R-:W-:Y:S01]  /*00e0*/  BSSY.RECONVERGENT B0, `(.L_x_1) ;  /* 0x00003e7000007945 */ /* 0x000fe20003800200 */
[----:B0-----:R-:W-:-:S09]  /*00f0*/  ULOP3.LUT UP0, URZ, UR4, 0x7, URZ, 0xc0, !UPT ;  /* 0x0000000704ff7892 */ /* 0x001fd2000f80c0ff */
[----:B------:R-:W-:Y:S05]  /*0100*/  BRA.U UP0, `(.L_x_2) ;  /* 0x0000001d00ac7547 */ /* 0x000fea000b800000 */
[----:B------:R-:W-:-:S13]  /*0110*/  ISETP.GT.AND P0, PT, R3, 0x1fff, PT ;  /* 0x00001fff0300780c */ /* 0x000fda0003f04270 */
[----:B------:R-:W-:Y:S05]  /*0120*/  @P0 BRA `(.L_x_3) ;  /* 0x0000000c00c80947 */ /* 0x000fea0003800000 */
[----:B------:R-:W0:Y:S01]  /*0130*/  S2R R0, SR_TID.X ;  /* 0x0000000000007919 */ /* 0x000e220000002100 */
[----:B------:R-:W-:Y:S01]  /*0140*/  BSSY.RECONVERGENT B1, `(.L_x_4) ;  /* 0x0000009000017945 */ /* 0x000fe20003800200 */
[----:B------:R-:W-:Y:S01]  /*0150*/  HFMA2 R2, -RZ, RZ, 0, 0 ;  /* 0x00000000ff027431 */ /* 0x000fe200000001ff */
[----:B0-----:R-:W-:Y:S02]  /*0160*/  ISETP.GE.AND P0, PT, R0, R3, PT ;  /* 0x000000030000720c */ /* 0x001fe40003f06270 */
[----:B------:R-:W-:-:S11]  /*0170*/  MOV R10, R0 ;  /* 0x00000000000a7202 */ /* 0x000fd60000000f00 */
[----:B------:R-:W-:Y:S05]  /*0180*/  @P0 BRA `(.L_x_5) ;  /* 0x0000000000100947 */ /* 0x000fea0003800000 */
[----:B------:R-:W0:Y:S02]  /*0190*/  LDC.64 R4, c[0x0][0x380] ;  /* 0x0000e000ff047b82 */ /* 0x000e240000000a00 */
[----:B0-----:R-:W-:-:S05]  /*01a0*/  IMAD.WIDE.U32 R4, R0, 0x4, R4 ;  /* 0x0000000400047825 */ /* 0x001fca00078e0004 */
[----:B------:R0:W5:Y:S01]  /*01b0*/  LDG.E.CONSTANT R2, desc[UR6][R4.64] ;  /* 0x0000000604027981 */ /* 0x000162000c1e9900 */
[----:B------:R-:W-:-:S07]  /*01c0*/  IADD3 R10, PT, PT, R0, 0x200, RZ ;  /* 0x00000200000a7810 */ /* 0x000fce0007ffe0ff */
.L_x_5:
[----:B------:R-:W-:Y:S05]  /*01d0*/  BSYNC.RECONVERGENT B1 ;  /* 0x0000000000017941 */ /* 0x000fea0003800200 */
.L_x_4:
[----:B------:R-:W-:Y:S01]  /*01e0*/  ISETP.GE.AND P0, PT, R10, R3, PT ;  /* 0x000000030a00720c */ /* 0x000fe20003f06270 */
[----:B------:R-:W-:-:S12]  /*01f0*/  BSSY.RECONVERGENT B1, `(.L_x_6) ;  /* 0x0000074000017945 */ /* 0x000fd80003800200 */
[----:B------:R-:W-:Y:S05]  /*0200*/  @P0 BRA `(.L_x_7) ;  /* 0x0000000400c80947 */ /* 0x000fea0003800000 */
[----:B0-----:R-:W-:Y:S01]  /*0210*/  LOP3.LUT R4, RZ, R10, RZ, 0x33, !PT ;  /* 0x0000000aff047212 */ /* 0x001fe200078e33ff */
[----:B------:R-:W-:Y:S03]  /*0220*/  BSSY.RECONVERGENT B2, `(.L_x_8) ;  /* 0x0000015000027945 */ /* 0x000fe60003800200 */
[----:B------:R-:W-:-:S04]  /*0230*/  IADD3 R6, PT, PT, R4, R3, RZ ;  /* 0x0000000304067210 */ /* 0x000fc80007ffe0ff */
[C---:B------:R-:W-:Y:S02]  /*0240*/  LOP3.LUT R4, R6.reuse, 0x600, RZ, 0xc0, !PT ;  /* 0x0000060006047812 */ /* 0x040fe400078ec0ff */
[----:B------:R-:W-:Y:S02]  /*0250*/  ISETP.GE.U32.AND P1, PT, R6, 0x600, PT ;  /* 0x000006000600780c */ /* 0x000fe40003f26070 */
[----:B------:R-:W-:-:S13]  /*0260*/  ISETP.NE.AND P0, PT, R4, 0x600, PT ;  /* 0x000006000400780c */ /* 0x000fda0003f05270 */
[----:B------:R-:W-:Y:S05]  /*0270*/  @!P0 BRA `(.L_x_9) ;  /* 0x00000000003c8947 */ /* 0x000fea0003800000 */
[----:B------:R-:W0:Y:S01]  /*0280*/  LDC.64 R4, c[0x0][0x380] ;  /* 0x0000e000ff047b82 */ /* 0x000e220000000a00 */
[----:B------:R-:W-:-:S04]  /*0290*/  LEA.HI R6, R6, 0x1, RZ, 0x17 ;  /* 0x0000000106067811 */ /* 0x000fc800078fb8ff */
[----:B------:R-:W-:-:S04]  /*02a0*/  LOP3.LUT R6, R6, 0x3, RZ, 0xc0, !PT ;  /* 0x0000000306067812 */ /* 0x000fc800078ec0ff */
[----:B------:R-:W-:Y:S01]  /*02b0*/  IADD3 R6, PT, PT, -R6, RZ, RZ ;  /* 0x000000ff06067210 */ /* 0x000fe20007ffe1ff */
[----:B0-----:R-:W-:-:S05]  /*02c0*/  IMAD.WIDE.U32 R4, R10, 0x4, R4 ;  /* 0x000000040a047825 */ /* 0x001fca00078e0004 */
[----:B------:R-:W-:-:S07]  /*02d0*/  MOV R7, R5 ;  /* 0x0000000500077202 */ /* 0x000fce0000000f00 */
.L_x_10:
[----:B------:R-:W-:-:S06]  /*02e0*/  MOV R5, R7 ;  /* 0x0000000700057202 */ /* 0x000fcc0000000f00 */
[----:B------:R0:W2:Y:S01]  /*02f0*/  LDG.E.CONSTANT R5, desc[UR6][R4.64] ;  /* 0x0000000604057981 */ /* 0x0000a2000c1e9900 */
[----:B------:R-:W-:Y:S02]  /*0300*/  IADD3 R6, PT, PT, R6, 0x1, RZ ;  /* 0x0000000106067810 */ /* 0x000fe40007ffe0ff */
[----:B------:R-:W-:Y:S02]  /*0310*/  IADD3 R10, PT, PT, R10, 0x200, RZ ;  /* 0x000002000a0a7810 */ /* 0x000fe40007ffe0ff */
[----:B------:R-:W-:Y:S02]  /*0320*/  ISETP.NE.AND P0, PT, R6, RZ, PT ;  /* 0x000000ff0600720c */ /* 0x000fe40003f05270 */
[----:B0-----:R-:W-:-:S04]  /*0330*/  IADD3 R4, P2, PT, R4, 0x800, RZ ;  /* 0x0000080004047810 */ /* 0x001fc80007f5e0ff */
[----:B------:R-:W-:Y:S01]  /*0340*/  IADD3.X R7, PT, PT, RZ, R7, RZ, P2, !PT ;  /* 0x00000007ff077210 */ /* 0x000fe200017fe4ff */
[----:B--2--5:R-:W-:-:S06]  /*0350*/  FADD R2, R5, R2 ;  /* 0x0000000205027221 */ /* 0x024fcc0000000000 */
[----:B------:R-:W-:Y:S05]  /*0360*/  @P0 BRA `(.L_x_10) ;  /* 0xfffffffc00dc0947 */ /* 0x000fea000383ffff */
.L_x_9:
[----:B------:R-:W-:Y:S05]  /*0370*/  BSYNC.RECONVERGENT B2 ;  /* 0x0000000000027941 */ /* 0x000fea0003800200 */
.L_x_8:
[----:B------:R-:W-:Y:S05]  /*0380*/  @!P1 BRA `(.L_x_7) ;  /* 0x0000000400689947 */ /* 0x000fea0003800000 */
[----:B------:R-:W-:Y:S01]  /*0390*/  IADD3 R4, PT, PT, -R10, R3, RZ ;  /* 0x000000030a047210 */ /* 0x000fe20007ffe1ff */
[----:B------:R-:W-:Y:S01]  /*03a0*/  BSSY.RECONVERGENT B2, `(.L_x_11) ;  /* 0x0000031000027945 */ /* 0x000fe20003800200 */
[----:B------:R-:W-:Y:S02]  /*03b0*/  PLOP3.LUT P0, PT, PT, PT, PT, 0x80, 0x8 ;  /* 0x000000000008781c */ /* 0x000fe40003f0f070 */
[----:B------:R-:W-:-:S13]  /*03c0*/  ISETP.GT.AND P1, PT, R4, 0x1800, PT ;  /* 0x000018000400780c */ /* 0x000fda0003f24270 */
[----:B------:R-:W-:Y:S05]  /*03d0*/  @!P1 BRA `(.L_x_12) ;  /* 0x0000000000b49947 */ /* 0x000fea0003800000 */
[----:B------:R-:W-:Y:S02]  /*03e0*/  PLOP3.LUT P0, PT, PT, PT, PT, 0x8, 0x80 ;  /* 0x000000000080781c */ /* 0x000fe40003f0e170 */
[----:B------:R-:W-:-:S11]  /*03f0*/  IADD3 R11, PT, PT, R3, -0x1800, RZ ;  /* 0xffffe800030b7810 */ /* 0x000fd60007ffe0ff */
.L_x_13:
[----:B------:R-:W0:Y:S01]  /*0400*/  LDC.64 R8, c[0x0][0x380] ;  /* 0x0000e000ff087b82 */ /* 0x000e220000000a00 */
[C---:B------:R-:W-:Y:S01]  /*0410*/  IADD3 R7, PT, PT, R10.reuse, 0x800, RZ ;  /* 0x000008000a077810 */ /* 0x040fe20007ffe0ff */
[----:B0-----:R-:W-:-:S05]  /*0420*/  IMAD.WIDE R24, R10, 0x4, R8 ;  /* 0x000000040a187825 */ /* 0x001fca00078e0208 */
[----:B------:R-:W2:Y:S04]  /*0430*/  LDG.E.CONSTANT R13, desc[UR6][R24.64] ;  /* 0x00000006180d7981 */ /* 0x000ea8000c1e9900 */
[----:B------:R-:W3:Y:S01]  /*0440*/  LDG.E.CONSTANT R12, desc[UR6][R24.64+0x800] ;  /* 0x00080006180c7981 */ /* 0x000ee2000c1e9900 */
[----:B------:R-:W-:-:S03]  /*0450*/  IMAD.WIDE R6, R7, 0x4, R8 ;  /* 0x0000000407067825 */ /* 0x000fc600078e0208 */
[----:B------:R-:W4:Y:S04]  /*0460*/  LDG.E.CONSTANT R14, desc[UR6][R24.64+0x1000] ;  /* 0x00100006180e7981 */ /* 0x000f28000c1e9900 */
[----:B------:R-:W4:Y:S04]  /*0470*/  LDG.E.CONSTANT R18, desc[UR6][R24.64+0x1800] ;  /* 0x0018000618127981 */ /* 0x000f28000c1e9900 */
[----:B------:R-:W4:Y:S01]  /*0480*/  LDG.E.CONSTANT R17, desc[UR6][R6.64] ;  /* 0x0000000606117981 */ /* 0x000f22000c1e9900 */
[----:B------:R-:W-:-:S03]  /*0490*/  IADD3 R5, PT, PT, R10, 0x1000, RZ ;  /* 0x000010000a057810 */ /* 0x000fc60007ffe0ff */
[----:B------:R-:W4:Y:S04]  /*04a0*/  LDG.E.CONSTANT R16, desc[UR6][R6.64+0x800] ;  /* 0x0008000606107981 */ /* 0x000f28000c1e9900 */
[----:B------:R-:W4:Y:S01]  /*04b0*/  LDG.E.CONSTANT R15, desc[UR6][R6.64+0x1000] ;  /* 0x00100006060f7981 */ /* 0x000f22000c1e9900 */
[----:B------:R-:W-:-:S03]  /*04c0*/  IMAD.WIDE R4, R5, 0x4, R8 ;  /* 0x0000000405047825 */ /* 0x000fc600078e0208 */
[----:B------:R-:W4:Y:S04]  /*04d0*/  LDG.E.CONSTANT R22, desc[UR6][R6.64+0x1800] ;  /* 0x0018000606167981 */ /* 0x000f28000c1e9900 */
[----:B------:R-:W4:Y:S01]  /*04e0*/  LDG.E.CONSTANT R21, desc[UR6][R4.64] ;  /* 0x0000000604157981 */ /* 0x000f22000c1e9900 */
[----:B------:R-:W-:-:S03]  /*04f0*/  IADD3 R23, PT, PT, R10, 0x1800, RZ ;  /* 0x000018000a177810 */ /* 0x000fc60007ffe0ff */
[----:B------:R-:W4:Y:S04]  /*0500*/  LDG.E.CONSTANT R20, desc[UR6][R4.64+0x800] ;  /* 0x0008000604147981 */ /* 0x000f28000c1e9900 */
[----:B------:R-:W4:Y:S01]  /*0510*/  LDG.E.CONSTANT R19, desc[UR6][R4.64+0x1000] ;  /* 0x0010000604137981 */ /* 0x000f22000c1e9900 */
[----:B------:R-:W-:-:S03]  /*0520*/  IMAD.WIDE R8, R23, 0x4, R8 ;  /* 0x0000000417087825 */ /* 0x000fc600078e0208 */
[----:B------:R-:W4:Y:S04]  /*0530*/  LDG.E.CONSTANT R26, desc[UR6][R4.64+0x1800] ;  /* 0x00180006041a7981 */ /* 0x000f28000c1e9900 */
[----:B------:R-:W4:Y:S04]  /*0540*/  LDG.E.CONSTANT R25, desc[UR6][R8.64] ;  /* 0x0000000608197981 */ /* 0x000f28000c1e9900 */
[----:B------:R-:W4:Y:S04]  /*0550*/  LDG.E.CONSTANT R23, desc[UR6][R8.64+0x800] ;  /* 0x0008000608177981 */ /* 0x000f28000c1e9900 */
[----:B------:R-:W4:Y:S04]  /*0560*/  LDG.E.CONSTANT R24, desc[UR6][R8.64+0x1000] ;  /* 0x0010000608187981 */ /* 0x000f28000c1e9900 */
[----:B------:R-:W4:Y:S01]  /*0570*/  LDG.E.CONSTANT R27, desc[UR6][R8.64+0x1800] ;  /* 0x00180006081b7981 */ /* 0x000f22000c1e9900 */
[----:B------:R-:W-:-:S04]  /*0580*/  IADD3 R10, PT, PT, R10, 0x2000, RZ ;  /* 0x000020000a0a7810 */ /* 0x000fc80007ffe0ff */
[----:B------:R-:W-:Y:S01]  /*0590*/  ISETP.GE.AND P1, PT, R10, R11, PT ;  /* 0x0000000b0a00720c */ /* 0x000fe20003f26270 */
[----:B--2--5:R-:W-:-:S04]  /*05a0*/  FADD R13, R13, R2 ;  /* 0x000000020d0d7221 */ /* 0x024fc80000000000 */
[----:B---3--:R-:W-:-:S04]  /*05b0*/  FADD R13, R13, R12 ;  /* 0x0000000c0d0d7221 */ /* 0x008fc80000000000 */
[----:B----4-:R-:W-:-:S04]  /*05c0*/  FADD R13, R13, R14 ;  /* 0x0000000e0d0d7221 */ /* 0x010fc80000000000 */
[----:B------:R-:W-:-:S04]  /*05d0*/  FADD R18, R13, R18 ;  /* 0x000000120d127221 */ /* 0x000fc80000000000 */
        /* <DEDUP_REMOVED lines=11> */
[----:B------:R-:W-:Y:S01]  /*0690*/  FADD R2, R24, R27 ;  /* 0x0000001b18027221 */ /* 0x000fe20000000000 */
[----:B------:R-:W-:Y:S06]  /*06a0*/  @!P1 BRA `(.L_x_13) ;  /* 0xfffffffc00549947 */ /* 0x000fec000383ffff */
.L_x_12:
[----:B------:R-:W-:Y:S05]  /*06b0*/  BSYNC.RECONVERGENT B2 ;  /* 0x0000000000027941 */ /* 0x000fea0003800200 */
.L_x_11:
[----:B------:R-:W-:Y:S01]  /*06c0*/  IADD3 R4, PT, PT, -R10, R3, RZ ;  /* 0x000000030a047210 */ /* 0x000fe20007ffe1ff */
[----:B------:R-:W-:Y:S03]  /*06d0*/  BSSY.RECONVERGENT B2, `(.L_x_14) ;  /* 0x0000019000027945 */ /* 0x000fe60003800200 */
[----:B------:R-:W-:-:S13]  /*06e0*/  ISETP.GT.AND P1, PT, R4, 0x800, PT ;  /* 0x000008000400780c */ /* 0x000fda0003f24270 */
[----:B------:R-:W-:Y:S05]  /*06f0*/  @!P1 BRA `(.L_x_15) ;  /* 0x0000000000589947 */ /* 0x000fea0003800000 */
        /* <DEDUP_REMOVED lines=8> */
[----:B------:R-:W4:Y:S04]  /*0780*/  LDG.E.CONSTANT R15, desc[UR6][R6.64] ;  /* 0x00000006060f7981 */ /* 0x000f28000c1e9900 */
[----:B------:R-:W4:Y:S04]  /*0790*/  LDG.E.CONSTANT R17, desc[UR6][R6.64+0x800] ;  /* 0x0008000606117981 */ /* 0x000f28000c1e9900 */
[----:B------:R-:W4:Y:S04]  /*07a0*/  LDG.E.CONSTANT R19, desc[UR6][R6.64+0x1000] ;  /* 0x0010000606137981 */ /* 0x000f28000c1e9900 */
[----:B------:R-:W4:Y:S01]  /*07b0*/  LDG.E.CONSTANT R21, desc[UR6][R6.64+0x1800] ;  /* 0x0018000606157981 */ /* 0x000f22000c1e9900 */
[----:B------:R-:W-:-:S02]  /*07c0*/  PLOP3.LUT P0, PT, PT, PT, PT, 0x8, 0x80 ;  /* 0x000000000080781c */ /* 0x000fc40003f0e170 */
[----:B------:R-:W-:Y:S01]  /*07d0*/  IADD3 R10, PT, PT, R10, 0x1000, RZ ;  /* 0x000010000a0a7810 */ /* 0x000fe20007ffe0ff */
[----:B--2--5:R-:W-:-:S04]  /*07e0*/  FADD R9, R2, R9 ;  /* 0x0000000902097221 */ /* 0x024fc80000000000 */
[----:B---3--:R-:W-:-:S04]  /*07f0*/  FADD R8, R9, R8 ;  /* 0x0000000809087221 */ /* 0x008fc80000000000 */
[----:B----4-:R-:W-:-:S04]  /*0800*/  FADD R8, R8, R11 ;  /* 0x0000000b08087221 */ /* 0x010fc80000000000 */
[----:B------:R-:W-:-:S04]  /*0810*/  FADD R8, R8, R13 ;  /* 0x0000000d08087221 */ /* 0x000fc80000000000 */
[----:B------:R-:W-:-:S04]  /*0820*/  FADD R8, R8, R15 ;  /* 0x0000000f08087221 */ /* 0x000fc80000000000 */
[----:B------:R-:W-:-:S04]  /*0830*/  FADD R8, R8, R17 ;  /* 0x0000001108087221 */ /* 0x000fc80000000000 */
[----:B------:R-:W-:-:S04]  /*0840*/  FADD R8, R8, R19 ;  /* 0x0000001308087221 */ /* 0x000fc80000000000 */
[----:B------:R-:W-:-:S07]  /*0850*/  FADD R2, R8, R21 ;  /* 0x0000001508027221 */ /* 0x000fce0000000000 */
.L_x_15:
[----:B------:R-:W-:Y:S05]  /*0860*/  BSYNC.RECONVERGENT B2 ;  /* 0x0000000000027941 */ /* 0x000fea0003800200 */
.L_x_14:
[----:B------:R-:W-:-:S13]  /*0870*/  ISETP.LT.OR P0, PT, R10, R3, P0 ;  /* 0x000000030a00720c */ /* 0x000fda0000701670 */
[----:B------:R-:W-:Y:S05]  /*0880*/  @!P0 BRA `(.L_x_7) ;  /* 0x0000000000288947 */ /* 0x000fea0003800000 */
[----:B------:R-:W0:Y:S02]  /*0890*/  LDC.64 R4, c[0x0][0x380] ;  /* 0x0000e000ff047b82 */ /* 0x000e240000000a00 */
[----:B0-----:R-:W-:-:S05]  /*08a0*/  IMAD.WIDE R4, R10, 0x4, R4 ;  /* 0x000000040a047825 */ /* 0x001fca00078e0204 */
[----:B------:R-:W2:Y:S04]  /*08b0*/  LDG.E.CONSTANT R7, desc[UR6][R4.64] ;  /* 0x0000000604077981 */ /* 0x000ea8000c1e9900 */
[----:B------:R-:W3:Y:S04]  /*08c0*/  LDG.E.CONSTANT R6, desc[UR6][R4.64+0x800] ;  /* 0x0008000604067981 */ /* 0x000ee8000c1e9900 */
[----:B------:R-:W4:Y:S04]  /*08d0*/  LDG.E.CONSTANT R9, desc[UR6][R4.64+0x1000] ;  /* 0x0010000604097981 */ /* 0x000f28000c1e9900 */
[----:B------:R-:W4:Y:S01]  /*08e0*/  LDG.E.CONSTANT R11, desc[UR6][R4.64+0x1800] ;  /* 0x00180006040b7981 */ /* 0x000f22000c1e9900 */
[----:B--2--5:R-:W-:-:S04]  /*08f0*/  FADD R7, R2, R7 ;  /* 0x0000000702077221 */ /* 0x024fc80000000000 */
[----:B---3--:R-:W-:-:S04]  /*0900*/  FADD R6, R7, R6 ;  /* 0x0000000607067221 */ /* 0x008fc80000000000 */
[----:B----4-:R-:W-:-:S04]  /*0910*/  FADD R6, R6, R9 ;  /* 0x0000000906067221 */ /* 0x010fc80000000000 */
[----:B------:R-:W-:-:S07]  /*0920*/  FADD R2, R6, R11 ;  /* 0x0000000b06027221 */ /* 0x000fce0000000000 */
.L_x_7:
[----:B------:R-:W-:Y:S05]  /*0930*/  BSYNC.RECONVERGENT B1 ;  /* 0x0000000000017941 */ /* 0x000fea0003800200 */
.L_x_6:
[----:B------:R-:W-:-:S13]  /*0940*/  ISETP.GE.AND P0, PT, R3, 0x200, PT ;  /* 0x000002000300780c */ /* 0x000fda0003f06270 */
[----:B------:R-:W-:Y:S05]  /*0950*/  @!P0 BRA `(.L_x_16) ;  /* 0x0000000000b48947 */ /* 0x000fea0003800000 */
[----:B-----5:R-:W1:Y:S01]  /*0960*/  SHFL.DOWN P0, R3, R2, 0x1, 0x1f ;  /* 0x08201f0002037f89 */ /* 0x020e620000000000 */
[----:B------:R-:W2:Y:S01]  /*0970*/  S2R R7, SR_LANEID ;  /* 0x0000000000077919 */ /* 0x000ea20000000000 */
[----:B-1----:R-:W-:-:S05]  /*0980*/  @P0 FADD R3, R3, R2 ;  /* 0x0000000203030221 */ /* 0x002fca0000000000 */
[----:B0-----:R-:W0:Y:S01]  /*0990*/  SHFL.DOWN P0, R4, R3, 0x2, 0x1f ;  /* 0x08401f0003047f89 */ /* 0x001e220000000000 */
[----:B--2---:R-:W-:-:S13]  /*09a0*/  ISETP.NE.AND P1, PT, R7, RZ, PT ;  /* 0x000000ff0700720c */ /* 0x004fda0003f25270 */
[----:B------:R-:W1:Y:S01]  /*09b0*/  @!P1 S2R R8, SR_CgaCtaId ;  /* 0x0000000000089919 */ /* 0x000e620000008800 */
[----:B------:R-:W-:Y:S01]  /*09c0*/  @!P1 MOV R7, 0x400 ;  /* 0x0000040000079802 */ /* 0x000fe20000000f00 */
[----:B0-----:R-:W-:Y:S01]  /*09d0*/  @P0 FADD R4, R3, R4 ;  /* 0x0000000403040221 */ /* 0x001fe20000000000 */
[----:B------:R-:W-:-:S04]  /*09e0*/  @!P1 SHF.R.U32.HI R3, RZ, 0x3, R0 ;  /* 0x00000003ff039819 */ /* 0x000fc80000011600 */
[----:B------:R-:W0:Y:S01]  /*09f0*/  SHFL.DOWN P0, R5, R4, 0x4, 0x1f ;  /* 0x08801f0004057f89 */ /* 0x000e220000000000 */
[----:B------:R-:W-:Y:S02]  /*0a00*/  @!P1 LOP3.LUT R3, R3, 0x7c, RZ, 0xc0, !PT ;  /* 0x0000007c03039812 */ /* 0x000fe400078ec0ff */
[----:B-1----:R-:W-:Y:S01]  /*0a10*/  @!P1 LEA R8, R8, R7, 0x18 ;  /* 0x0000000708089211 */ /* 0x002fe200078ec0ff */
[----:B0-----:R-:W-:-:S03]  /*0a20*/  @P0 FADD R5, R4, R5 ;  /* 0x0000000504050221 */ /* 0x001fc60000000000 */
[----:B------:R-:W-:Y:S02]  /*0a30*/  @!P1 IADD3 R3, PT, PT, R3, R8, RZ ;  /* 0x0000000803039210 */ /* 0x000fe40007ffe0ff */
[----:B------:R-:W0:Y:S02]  /*0a40*/  SHFL.DOWN P0, R6, R5, 0x8, 0x1f ;  /* 0x09001f0005067f89 */ /* 0x000e240000000000 */
[----:B0-----:R-:W-:-:S05]  /*0a50*/  @P0 FADD R6, R5, R6 ;  /* 0x0000000605060221 */ /* 0x001fca0000000000 */
[----:B------:R-:W0:Y:S02]  /*0a60*/  SHFL.DOWN P0, R2, R6, 0x10, 0x1f ;  /* 0x0a001f0006027f89 */ /* 0x000e240000000000 */
[----:B0-----:R-:W-:Y:S01]  /*0a70*/  @P0 FADD R2, R6, R2 ;  /* 0x0000000206020221 */ /* 0x001fe20000000000 */
[----:B------:R-:W-:-:S04]  /*0a80*/  ISETP.NE.AND P0, PT, R0, RZ, PT ;  /* 0x000000ff0000720c */ /* 0x000fc80003f05270 */
[----:B------:R0:W-:Y:S01]  /*0a90*/  @!P1 STS [R3+0x10], R2 ;  /* 0x0000100203009388 */ /* 0x0001e20000000800 */
[----:B------:R-:W-:Y:S08]  /*0aa0*/  BAR.SYNC.DEFER_BLOCKING 0x0 ;  /* 0x0000000000007b1d */ /* 0x000ff00000010000 */
[----:B------:R-:W-:Y:S05]  /*0ab0*/  @P0 BRA `(.L_x_17) ;  /* 0x0000003400240947 */ /* 0x000fea0003800000 */
[----:B------:R-:W1:Y:S01]  /*0ac0*/  S2UR UR5, SR_CgaCtaId ;  /* 0x00000000000579c3 */ /* 0x000e620000008800 */
[----:B------:R-:W-:Y:S02]  /*0ad0*/  UMOV UR4, 0x400 ;  /* 0x0000040000047882 */ /* 0x000fe40000000000 */
[----:B-1----:R-:W-:-:S09]  /*0ae0*/  ULEA UR4, UR5, UR4, 0x18 ;  /* 0x0000000405047291 */ /* 0x002fd2000f8ec0ff */
[----:B------:R-:W1:Y:S04]  /*0af0*/  LDS.128 R4, [UR4+0x10] ;  /* 0x00001004ff047984 */ /* 0x000e680008000c00 */
[----:B------:R-:W2:Y:S04]  /*0b00*/  LDS.128 R12, [UR4+0x20] ;  /* 0x00002004ff0c7984 */ /* 0x000ea80008000c00 */
[----:B------:R-:W3:Y:S04]  /*0b10*/  LDS.128 R8, [UR4+0x30] ;  /* 0x00003004ff087984 */ /* 0x000ee80008000c00 */
[----:B------:R-:W4:Y:S01]  /*0b20*/  LDS.128 R16, [UR4+0x40] ;  /* 0x00004004ff107984 */ /* 0x000f220008000c00 */
[----:B-1----:R-:W-:-:S04]  /*0b30*/  FADD R5, R2, R5 ;  /* 0x0000000502057221 */ /* 0x002fc80000000000 */
[----:B------:R-:W-:-:S04]  /*0b40*/  FADD R6, R5, R6 ;  /* 0x0000000605067221 */ /* 0x000fc80000000000 */
[----:B------:R-:W-:-:S04]  /*0b50*/  FADD R7, R6, R7 ;  /* 0x0000000706077221 */ /* 0x000fc80000000000 */
[----:B--2---:R-:W-:-:S04]  /*0b60*/  FADD R12, R7, R12 ;  /* 0x0000000c070c7221 */ /* 0x004fc80000000000 */
[----:B------:R-:W-:-:S04]  /*0b70*/  FADD R13, R12, R13 ;  /* 0x0000000d0c0d7221 */ /* 0x000fc80000000000 */
[----:B------:R-:W-:-:S04]  /*0b80*/  FADD R14, R13, R14 ;  /* 0x0000000e0d0e7221 */ /* 0x000fc80000000000 */
[----:B------:R-:W-:-:S04]  /*0b90*/  FADD R15, R14, R15 ;  /* 0x0000000f0e0f7221 */ /* 0x000fc80000000000 */
[----:B---3--:R-:W-:-:S04]  /*0ba0*/  FADD R8, R15, R8 ;  /* 0x000000080f087221 */ /* 0x008fc80000000000 */
[----:B------:R-:W-:-:S04]  /*0bb0*/  FADD R9, R8, R9 ;  /* 0x0000000908097221 */ /* 0x000fc80000000000 */
[----:B------:R-:W-:-:S04]  /*0bc0*/  FADD R10, R9, R10 ;  /* 0x0000000a090a7221 */ /* 0x000fc80000000000 */
[----:B------:R-:W-:-:S04]  /*0bd0*/  FADD R11, R10, R11 ;  /* 0x0000000b0a0b7221 */ /* 0x000fc80000000000 */
[----:B----4-:R-:W-:-:S04]  /*0be0*/  FADD R16, R11, R16 ;  /* 0x000000100b107221 */ /* 0x010fc80000000000 */
[----:B------:R-:W-:-:S04]  /*0bf0*/  FADD R17, R16, R17 ;  /* 0x0000001110117221 */ /* 0x000fc80000000000 */
[----:B------:R-:W-:-:S04]  /*0c00*/  FADD R18, R17, R18 ;  /* 0x0000001211127221 */ /* 0x000fc80000000000 */
[----:B0-----:R-:W-:Y:S01]  /*0c10*/  FADD R2, R18, R19 ;  /* 0x0000001312027221 */ /* 0x001fe20000000000 */
[----:B------:R-:W-:Y:S06]  /*0c20*/  BRA `(.L_x_17) ;  /* 0x0000003000c87947 */ /* 0x000fec0003800000 */
.L_x_16:
[----:B0-----:R-:W-:Y:S01]  /*0c30*/  LOP3.LUT R4, R0, 0x3e0, RZ, 0xc0, !PT ;  /* 0x000003e000047812 */ /* 0x001fe200078ec0ff */
[----:B------:R-:W0:Y:S03]  /*0c40*/  S2R R9, SR_LANEID ;  /* 0x0000000000097919 */ /* 0x000e260000000000 */
[----:B------:R-:W-:Y:S02]  /*0c50*/  IADD3 R6, PT, PT, R4, 0x20, RZ ;  /* 0x0000002004067810 */ /* 0x000fe40007ffe0ff */
[----:B------:R-:W-:Y:S02]  /*0c60*/  LOP3.LUT R4, RZ, R4, RZ, 0x33, !PT ;  /* 0x00000004ff047212 */ /* 0x000fe400078e33ff */
[-C--:B------:R-:W-:Y:S02]  /*0c70*/  ISETP.GT.AND P0, PT, R6, R3.reuse, PT ;  /* 0x000000030600720c */ /* 0x080fe40003f04270 */
[----:B------:R-:W-:-:S04]  /*0c80*/  IADD3 R4, PT, PT, R4, R3, RZ ;  /* 0x0000000304047210 */ /* 0x000fc80007ffe0ff */
[----:B------:R-:W-:-:S06]  /*0c90*/  SEL R5, R4, 0x1f, P0 ;  /* 0x0000001f04057807 */ /* 0x000fcc0000000000 */
[----:B-----5:R-:W1:Y:S01]  /*0ca0*/  SHFL.DOWN P0, R4, R2, 0x1, R5 ;  /* 0x0820000002047989 */ /* 0x020e620000000005 */
[----:B0-----:R-:W-:Y:S01]  /*0cb0*/  ISETP.NE.AND P1, PT, R9, RZ, PT ;  /* 0x000000ff0900720c */ /* 0x001fe20003f25270 */
[----:B-1----:R-:W-:-:S12]  /*0cc0*/  @P0 FADD R4, R4, R2 ;  /* 0x0000000204040221 */ /* 0x002fd80000000000 */
[----:B------:R-:W0:Y:S01]  /*0cd0*/  @!P1 S2R R10, SR_CgaCtaId ;  /* 0x00000000000a9919 */ /* 0x000e220000008800 */
[----:B------:R-:W-:Y:S01]  /*0ce0*/  @!P1 MOV R9, 0x400 ;  /* 0x0000040000099802 */ /* 0x000fe20000000f00 */
[----:B------:R-:W1:Y:S02]  /*0cf0*/  SHFL.DOWN P0, R6, R4, 0x2, R5 ;  /* 0x0840000004067989 */ /* 0x000e640000000005 */
[----:B-1----:R-:W-:Y:S01]  /*0d00*/  @P0 FADD R6, R4, R6 ;  /* 0x0000000604060221 */ /* 0x002fe20000000000 */
[----:B------:R-:W-:Y:S02]  /*0d10*/  @!P1 SHF.R.U32.HI R4, RZ, 0x3, R0 ;  /* 0x00000003ff049819 */ /* 0x000fe40000011600 */
[----:B0-----:R-:W-:Y:S02]  /*0d20*/  @!P1 LEA R9, R10, R9, 0x18 ;  /* 0x000000090a099211 */ /* 0x001fe400078ec0ff */
[----:B------:R-:W0:Y:S01]  /*0d30*/  SHFL.DOWN P0, R7, R6, 0x4, R5 ;  /* 0x0880000006077989 */ /* 0x000e220000000005 */
[----:B------:R-:W-:-:S04]  /*0d40*/  @!P1 LOP3.LUT R4, R4, 0x7c, RZ, 0xc0, !PT ;  /* 0x0000007c04049812 */ /* 0x000fc800078ec0ff */
[----:B------:R-:W-:Y:S01]  /*0d50*/  @!P1 IADD3 R9, PT, PT, R4, R9, RZ ;  /* 0x0000000904099210 */ /* 0x000fe20007ffe0ff */
[----:B0-----:R-:W-:-:S05]  /*0d60*/  @P0 FADD R7, R6, R7 ;  /* 0x0000000706070221 */ /* 0x001fca0000000000 */
[----:B------:R-:W0:Y:S02]  /*0d70*/  SHFL.DOWN P0, R8, R7, 0x8, R5 ;  /* 0x0900000007087989 */ /* 0x000e240000000005 */
[----:B0-----:R-:W-:-:S05]  /*0d80*/  @P0 FADD R8, R7, R8 ;  /* 0x0000000807080221 */ /* 0x001fca0000000000 */
[----:B------:R-:W0:Y:S02]  /*0d90*/  SHFL.DOWN P0, R2, R8, 0x10, R5 ;  /* 0x0a00000008027989 */ /* 0x000e240000000005 */
[----:B0-----:R-:W-:Y:S01]  /*0da0*/  @P0 FADD R2, R8, R2 ;  /* 0x0000000208020221 */ /* 0x001fe20000000000 */
[----:B------:R-:W-:-:S04]  /*0db0*/  ISETP.NE.AND P0, PT, R0, RZ, PT ;  /* 0x000000ff0000720c */ /* 0x000fc80003f05270 */
[----:B------:R4:W-:Y:S01]  /*0dc0*/  @!P1 STS [R9+0x10], R2 ;  /* 0x0000100209009388 */ /* 0x0009e20000000800 */
[----:B------:R-:W-:Y:S08]  /*0dd0*/  BAR.SYNC.DEFER_BLOCKING 0x0 ;  /* 0x0000000000007b1d */ /* 0x000ff00000010000 */
[----:B------:R-:W-:Y:S05]  /*0de0*/  @P0 BRA `(.L_x_17) ;  /* 0x0000003000580947 */ /* 0x000fea0003800000 */
[----:B------:R-:W0:Y:S01]  /*0df0*/  S2UR UR5, SR_CgaCtaId ;  /* 0x00000000000579c3 */ /* 0x000e220000008800 */
[----:B------:R-:W-:Y:S01]  /*0e00*/  UMOV UR4, 0x400 ;  /* 0x0000040000047882 */ /* 0x000fe20000000000 */
[C---:B------:R-:W-:Y:S02]  /*0e10*/  ISETP.GT.AND P2, PT, R3.reuse, 0x20, PT ;  /* 0x000000200300780c */ /* 0x040fe40003f44270 */
[C---:B------:R-:W-:Y:S02]  /*0e20*/  ISETP.GT.AND P3, PT, R3.reuse, 0x40, PT ;  /* 0x000000400300780c */ /* 0x040fe40003f64270 */
[C---:B------:R-:W-:Y:S02]  /*0e30*/  ISETP.GT.AND P1, PT, R3.reuse, 0x60, PT ;  /* 0x000000600300780c */ /* 0x040fe40003f24270 */
[----:B------:R-:W-:Y:S01]  /*0e40*/  ISETP.GT.AND P4, PT, R3, 0xc0, PT ;  /* 0x000000c00300780c */ /* 0x000fe20003f84270 */
[----:B0-----:R-:W-:-:S09]  /*0e50*/  ULEA UR4, UR5, UR4, 0x18 ;  /* 0x0000000405047291 */ /* 0x001fd2000f8ec0ff */
[----:B------:R-:W0:Y:S04]  /*0e60*/  LDS.128 R16, [UR4+0x10] ;  /* 0x00001004ff107984 */ /* 0x000e280008000c00 */
[----:B------:R-:W1:Y:S04]  /*0e70*/  LDS.128 R4, [UR4+0x20] ;  /* 0x00002004ff047984 */ /* 0x000e680008000c00 */
[----:B----4-:R-:W2:Y:S04]  /*0e80*/  LDS.128 R8, [UR4+0x30] ;  /* 0x00003004ff087984 */ /* 0x010ea80008000c00 */
[----:B------:R-:W3:Y:S01]  /*0e90*/  LDS.128 R12, [UR4+0x40] ;  /* 0x00004004ff0c7984 */ /* 0x000ee20008000c00 */
[----:B0-----:R-:W-:Y:S01]  /*0ea0*/  @P2 FADD R2, R2, R17 ;  /* 0x0000001102022221 */ /* 0x001fe20000000000 */
[----:B------:R-:W-:-:S03]  /*0eb0*/  ISETP.GT.AND P2, PT, R3, 0x80, PT ;  /* 0x000000800300780c */ /* 0x000fc60003f44270 */
[----:B------:R-:W-:Y:S01]  /*0ec0*/  @P3 FADD R2, R2, R18 ;  /* 0x0000001202023221 */ /* 0x000fe20000000000 */
[----:B------:R-:W-:-:S03]  /*0ed0*/  ISETP.GT.AND P3, PT, R3, 0xa0, PT ;  /* 0x000000a00300780c */ /* 0x000fc60003f64270 */
[----:B------:R-:W-:Y:S01]  /*0ee0*/  @P1 FADD R2, R2, R19 ;  /* 0x0000001302021221 */ /* 0x000fe20000000000 */
[----:B------:R-:W-:-:S05]  /*0ef0*/  ISETP.GT.AND P1, PT, R3, 0xe0, PT ;  /* 0x000000e00300780c */ /* 0x000fca0003f24270 */
[----:B-1----:R-:W-:Y:S01]  /*0f00*/  @P2 FADD R2, R2, R4 ;  /* 0x0000000402022221 */ /* 0x002fe20000000000 */
[----:B------:R-:W-:-:S03]  /*0f10*/  ISETP.GT.AND P2, PT, R3, 0x100, PT ;  /* 0x000001000300780c */ /* 0x000fc60003f44270 */
[----:B------:R-:W-:Y:S01]  /*0f20*/  @P3 FADD R2, R2, R5 ;  /* 0x0000000502023221 */ /* 0x000fe20000000000 */
[----:B------:R-:W-:-:S03]  /*0f30*/  ISETP.GT.AND P3, PT, R3, 0x120, PT ;  /* 0x000001200300780c */ /* 0x000fc60003f64270 */
[----:B------:R-:W-:Y:S01]  /*0f40*/  @P4 FADD R2, R2, R6 ;  /* 0x0000000602024221 */ /* 0x000fe20000000000 */
[----:B------:R-:W-:-:S03]  /*0f50*/  ISETP.GT.AND P4, PT, R3, 0x140, PT ;  /* 0x000001400300780c */ /* 0x000fc60003f84270 */
[----:B------:R-:W-:Y:S01]  /*0f60*/  @P1 FADD R2, R2, R7 ;  /* 0x0000000702021221 */ /* 0x000fe20000000000 */
[----:B------:R-:W-:-:S03]  /*0f70*/  ISETP.GT.AND P1, PT, R3, 0x160, PT ;  /* 0x000001600300780c */ /* 0x000fc60003f24270 */
[----:B--2---:R-:W-:Y:S01]  /*0f80*/  @P2 FADD R2, R2, R8 ;  /* 0x0000000802022221 */ /* 0x004fe20000000000 */
[----:B------:R-:W-:-:S03]  /*0f90*/  ISETP.GT.AND P2, PT, R3, 0x180, PT ;  /* 0x000001800300780c */ /* 0x000fc60003f44270 */
[----:B------:R-:W-:Y:S01]  /*0fa0*/  @P3 FADD R2, R2, R9 ;  /* 0x0000000902023221 */ /* 0x000fe20000000000 */
[----:B------:R-:W-:-:S03]  /*0fb0*/  ISETP.GT.AND P3, PT, R3, 0x1a0, PT ;  /* 0x000001a00300780c */ /* 0x000fc60003f64270 */
[----:B------:R-:W-:Y:S01]  /*0fc0*/  @P4 FADD R2, R2, R10 ;  /* 0x0000000a02024221 */ /* 0x000fe20000000000 */
[----:B------:R-:W-:-:S03]  /*0fd0*/  ISETP.GT.AND P4, PT, R3, 0x1c0, PT ;  /* 0x000001c00300780c */ /* 0x000fc60003f84270 */
[----:B------:R-:W-:Y:S01]  /*0fe0*/  @P1 FADD R2, R2, R11 ;  /* 0x0000000b02021221 */ /* 0x000fe20000000000 */
[----:B------:R-:W-:-:S03]  /*0ff0*/  ISETP.GT.AND P1, PT, R3, 0x1e0, PT ;  /* 0x000001e00300780c */ /* 0x000fc60003f24270 */
[----:B---3--:R-:W-:-:S04]  /*1000*/  @P2 FADD R2, R2, R12 ;  /* 0x0000000c02022221 */ /* 0x008fc80000000000 */
[----:B------:R-:W-:-:S04]  /*1010*/  @P3 FADD R2, R2, R13 ;  /* 0x0000000d02023221 */ /* 0x000fc80000000000 */
[----:B------:R-:W-:-:S04]  /*1020*/  @P4 FADD R2, R2, R14 ;  /* 0x0000000e02024221 */ /* 0x000fc80000000000 */
[----:B------:R-:W-:Y:S01]  /*1030*/  @P1 FADD R2, R2, R15 ;  /* 0x0000000f02021221 */ /* 0x000fe20000000000 */
[----:B------:R-:W-:Y:S06]  /*1040*/  BRA `(.L_x_17) ;  /* 0x0000002c00c07947 */ /* 0x000fec0003800000 */
.L_x_3:
[----:B------:R-:W0:Y:S01]  /*1050*/  S2R R0, SR_TID.X ;  /* 0x0000000000007919 */ /* 0x000e220000002100 */
[----:B------:R-:W1:Y:S01]  /*1060*/  LDC.64 R4, c[0x0][0x380] ;  /* 0x0000e000ff047b82 */ /* 0x000e620000000a00 */
[----:B0-----:R-:W-:-:S05]  /*1070*/  SHF.L.U32 R7, R0, 0x1, RZ ;  /* 0x0000000100077819 */ /* 0x001fca00000006ff */
[----:B-1----:R-:W-:-:S05]  /*1080*/  IMAD.WIDE.U32 R4, R7, 0x4, R4 ;  /* 0x0000000407047825 */ /* 0x002fca00078e0004 */
[----:B------:R-:W2:Y:S04]  /*1090*/  LDG.E.64.CONSTANT R14, desc[UR6][R4.64] ;  /* 0x00000006040e7981 */ /* 0x000ea8000c1e9b00 */
[----:B------:R-:W3:Y:S04]  /*10a0*/  LDG.E.64.CONSTANT R16, desc[UR6][R4.64+0x1000] ;  /* 0x0010000604107981 */ /* 0x000ee8000c1e9b00 */
[----:B------:R-:W4:Y:S04]  /*10b0*/  LDG.E.64.CONSTANT R18, desc[UR6][R4.64+0x2000] ;  /* 0x0020000604127981 */ /* 0x000f28000c1e9b00 */
[----:B------:R-:W5:Y:S04]  /*10c0*/  LDG.E.64.CONSTANT R20, desc[UR6][R4.64+0x3000] ;  /* 0x0030000604147981 */ /* 0x000f68000c1e9b00 */
[----:B------:R-:W5:Y:S04]  /*10d0*/  LDG.E.64.CONSTANT R12, desc[UR6][R4.64+0x4000] ;  /* 0x00400006040c7981 */ /* 0x000f68000c1e9b00 */
[----:B------:R-:W5:Y:S04]  /*10e0*/  LDG.E.64.CONSTANT R10, desc[UR6][R4.64+0x5000] ;  /* 0x00500006040a7981 */ /* 0x000f68000c1e9b00 */
[----:B------:R-:W5:Y:S04]  /*10f0*/  LDG.E.64.CONSTANT R6, desc[UR6][R4.64+0x6000] ;  /* 0x0060000604067981 */ /* 0x000f68000c1e9b00 */
[----:B------:R-:W5:Y:S01]  /*1100*/  LDG.E.64.CONSTANT R8, desc[UR6][R4.64+0x7000] ;  /* 0x0070000604087981 */ /* 0x000f62000c1e9b00 */
[----:B------:R-:W-:Y:S01]  /*1110*/  ISETP.GE.U32.AND P0, PT, R3, 0x4000, PT ;  /* 0x000040000300780c */ /* 0x000fe20003f06070 */
[----:B--2---:R-:W-:Y:S01]  /*1120*/  FADD R14, R14, R15 ;  /* 0x0000000f0e0e7221 */ /* 0x004fe20000000000 */
[----:B---3--:R-:W-:Y:S01]  /*1130*/  FADD R17, R16, R17 ;  /* 0x0000001110117221 */ /* 0x008fe20000000000 */
[----:B----4-:R-:W-:-:S03]  /*1140*/  FADD R18, R18, R19 ;  /* 0x0000001312127221 */ /* 0x010fc60000000000 */
[----:B------:R-:W-:Y:S01]  /*1150*/  FADD R14, R14, R17 ;  /* 0x000000110e0e7221 */ /* 0x000fe20000000000 */
[----:B-----5:R-:W-:Y:S01]  /*1160*/  FADD R21, R20, R21 ;  /* 0x0000001514157221 */ /* 0x020fe20000000000 */
[----:B------:R-:W-:Y:S02]  /*1170*/  HFMA2 R20, -RZ, RZ, 0, 0.0078125 ;  /* 0x00002000ff147431 */ /* 0x000fe400000001ff */
[----:B------:R-:W-:Y:S01]  /*1180*/  FADD R12, R12, R13 ;  /* 0x0000000d0c0c7221 */ /* 0x000fe20000000000 */
[----:B------:R-:W-:Y:S01]  /*1190*/  FADD R21, R18, R21 ;  /* 0x0000001512157221 */ /* 0x000fe20000000000 */
[----:B------:R-:W-:-:S03]  /*11a0*/  FADD R11, R10, R11 ;  /* 0x0000000b0a0b7221 */ /* 0x000fc60000000000 */
[----:B------:R-:W-:Y:S01]  /*11b0*/  FADD R14, R14, R21 ;  /* 0x000000150e0e7221 */ /* 0x000fe20000000000 */
[----:B------:R-:W-:Y:S01]  /*11c0*/  FADD R6, R6, R7 ;  /* 0x0000000706067221 */ /* 0x000fe20000000000 */
[----:B------:R-:W-:Y:S01]  /*11d0*/  FADD R11, R12, R11 ;  /* 0x0000000b0c0b7221 */ /* 0x000fe20000000000 */
[----:B------:R-:W-:-:S04]  /*11e0*/  FADD R9, R8, R9 ;  /* 0x0000000908097221 */ /* 0x000fc80000000000 */
[----:B------:R-:W-:-:S04]  /*11f0*/  FADD R6, R6, R9 ;  /* 0x0000000906067221 */ /* 0x000fc80000000000 */
[----:B------:R-:W-:-:S04]  /*1200*/  FADD R11, R11, R6 ;  /* 0x000000060b0b7221 */ /* 0x000fc80000000000 */
[----:B------:R-:W-:Y:S01]  /*1210*/  FADD R2, R14, R11 ;  /* 0x0000000b0e027221 */ /* 0x000fe20000000000 */
[----:B------:R-:W-:Y:S06]  /*1220*/  @!P0 BRA `(.L_x_18) ;  /* 0x00000000008c8947 */ /* 0x000fec0003800000 */
[----:B------:R-:W0:Y:S01]  /*1230*/  LDC R24, c[0x0][0x390] ;  /* 0x0000e400ff187b82 */ /* 0x000e220000000800 */
[----:B------:R-:W-:Y:S02]  /*1240*/  IADD3 R21, PT, PT, R3, -0x2000, RZ ;  /* 0xffffe00003157810 */ /* 0x000fe40007ffe0ff */
[----:B------:R-:W-:-:S07]  /*1250*/  MOV R20, 0x2000 ;  /* 0x0000200000147802 */ /* 0x000fce0000000f00 */
.L_x_20:
[----:B------:R-:W-:-:S05]  /*1260*/  IMAD.WIDE R26, R20, 0x4, R4 ;  /* 0x00000004141a7825 */ /* 0x000fca00078e0204 */
[----:B------:R-:W2:Y:S04]  /*1270*/  LDG.E.64.CONSTANT R14, desc[UR6][R26.64+0x6000] ;  /* 0x006000061a0e7981 */ /* 0x000ea8000c1e9b00 */
[----:B------:R-:W2:Y:S04]  /*1280*/  LDG.E.64.CONSTANT R6, desc[UR6][R26.64+0x7000] ;  /* 0x007000061a067981 */ /* 0x000ea8000c1e9b00 */
[----:B------:R-:W3:Y:S04]  /*1290*/  LDG.E.64.CONSTANT R22, desc[UR6][R26.64] ;  /* 0x000000061a167981 */ /* 0x000ee8000c1e9b00 */
[----:B------:R-:W4:Y:S04]  /*12a0*/  LDG.E.64.CONSTANT R18, desc[UR6][R26.64+0x1000] ;  /* 0x001000061a127981 */ /* 0x000f28000c1e9b00 */
[----:B------:R-:W5:Y:S04]  /*12b0*/  LDG.E.64.CONSTANT R16, desc[UR6][R26.64+0x2000] ;  /* 0x002000061a107981 */ /* 0x000f68000c1e9b00 */
[----:B------:R-:W5:Y:S04]  /*12c0*/  LDG.E.64.CONSTANT R12, desc[UR6][R26.64+0x3000] ;  /* 0x003000061a0c7981 */ /* 0x000f68000c1e9b00 */
[----:B------:R-:W5:Y:S04]  /*12d0*/  LDG.E.64.CONSTANT R10, desc[UR6][R26.64+0x4000] ;  /* 0x004000061a0a7981 */ /* 0x000f68000c1e9b00 */
[----:B------:R-:W5:Y:S01]  /*12e0*/  LDG.E.64.CONSTANT R8, desc[UR6][R26.64+0x5000] ;  /* 0x005000061a087981 */ /* 0x000f62000c1e9b00 */
[----:B0-----:R-:W-:Y:S01]  /*12f0*/  MOV R3, R24 ;  /* 0x0000001800037202 */ /* 0x001fe20000000f00 */
[----:B--2---:R-:W-:-:S03]  /*1300*/  FADD R15, R15, R6 ;  /* 0x000000060f0f7221 */ /* 0x004fc60000000000 */
[----:B------:R-:W-:Y:S01]  /*1310*/  IADD3 R6, PT, PT, -R20, R3, RZ ;  /* 0x0000000314067210 */ /* 0x000fe20007ffe1ff */
[----:B---3--:R-:W-:-:S03]  /*1320*/  FADD R2, R22, R2 ;  /* 0x0000000216027221 */ /* 0x008fc60000000000 */
[----:B------:R-:W-:Y:S01]  /*1330*/  ISETP.GE.AND P0, PT, R6, 0x2000, PT ;  /* 0x000020000600780c */ /* 0x000fe20003f06270 */
[----:B----4-:R-:W-:Y:S01]  /*1340*/  FADD R23, R23, R18 ;  /* 0x0000001217177221 */ /* 0x010fe20000000000 */
[----:B-----5:R-:W-:Y:S01]  /*1350*/  FADD R18, R19, R16 ;  /* 0x0000001013127221 */ /* 0x020fe20000000000 */
[----:B------:R-:W-:Y:S01]  /*1360*/  FADD R17, R17, R12 ;  /* 0x0000000c11117221 */ /* 0x000fe20000000000 */
[----:B------:R-:W-:Y:S01]  /*1370*/  FADD R12, R13, R10 ;  /* 0x0000000a0d0c7221 */ /* 0x000fe20000000000 */
[----:B------:R-:W-:Y:S01]  /*1380*/  FADD R11, R11, R8 ;  /* 0x000000080b0b7221 */ /* 0x000fe20000000000 */
[----:B------:R-:W-:Y:S01]  /*1390*/  FADD R8, R9, R14 ;  /* 0x0000000e09087221 */ /* 0x000fe20000000000 */
[----:B------:R-:W-:Y:S01]  /*13a0*/  FADD R2, R2, R23 ;  /* 0x0000001702027221 */ /* 0x000fe20000000000 */
[----:B------:R-:W-:Y:S01]  /*13b0*/  FADD R17, R18, R17 ;  /* 0x0000001112117221 */ /* 0x000fe20000000000 */
[----:B------:R-:W-:Y:S01]  /*13c0*/  FADD R11, R12, R11 ;  /* 0x0000000b0c0b7221 */ /* 0x000fe20000000000 */
[----:B------:R-:W-:-:S02]  /*13d0*/  FADD R8, R8, R15 ;  /* 0x0000000f08087221 */ /* 0x000fc40000000000 */
[----:B------:R-:W-:Y:S02]  /*13e0*/  FADD R2, R2, R17 ;  /* 0x0000001102027221 */ /* 0x000fe40000000000 */
[----:B------:R-:W-:-:S04]  /*13f0*/  FADD R11, R11, R8 ;  /* 0x000000080b0b7221 */ /* 0x000fc80000000000 */
[----:B------:R-:W-:-:S04]  /*1400*/  FADD R11, R2, R11 ;  /* 0x0000000b020b7221 */ /* 0x000fc80000000000 */
[----:B------:R-:W-:Y:S01]  /*1410*/  FADD R2, R7, R11 ;  /* 0x0000000b07027221 */ /* 0x000fe20000000000 */
[----:B------:R-:W-:Y:S06]  /*1420*/  @!P0 BRA `(.L_x_19) ;  /* 0x0000000800308947 */ /* 0x000fec0003800000 */
[----:B------:R-:W-:-:S04]  /*1430*/  IADD3 R20, PT, PT, R20, 0x2000, RZ ;  /* 0x0000200014147810 */ /* 0x000fc80007ffe0ff */
[----:B------:R-:W-:-:S13]  /*1440*/  ISETP.GT.AND P0, PT, R20, R21, PT ;  /* 0x000000151400720c */ /* 0x000fda0003f04270 */
[----:B------:R-:W-:Y:S05]  /*1450*/  @!P0 BRA `(.L_x_20) ;  /* 0xfffffffc00808947 */ /* 0x000fea000383ffff */
.L_x_18:
[----:B------:R-:W-:-:S13]  /*1460*/  ISETP.GE.AND P0, PT, R20, R3, PT ;  /* 0x000000031400720c */ /* 0x000fda0003f06270 */
[----:B------:R-:W-:Y:S05]  /*1470*/  @P0 BRA `(.L_x_19) ;  /* 0x00000008001c0947 */ /* 0x000fea0003800000 */
[----:B------:R-:W-:Y:S01]  /*1480*/  IADD3 R11, PT, PT, -R20, R3, RZ ;  /* 0x00000003140b7210 */ /* 0x000fe20007ffe1ff */
[----:B------:R-:W-:Y:S03]  /*1490*/  BSSY.RECONVERGENT B1, `(.L_x_19) ;  /* 0x0000085000017945 */ /* 0x000fe60003800200 */
[----:B------:R-:W-:-:S13]  /*14a0*/  ISETP.GE.AND P0, PT, R0, R11, PT ;  /* 0x0000000b0000720c */ /* 0x000fda0003f06270 */
[----:B------:R-:W-:Y:S05]  /*14b0*/  @P0 BRA `(.L_x_21) ;  /* 0x0000000800080947 */ /* 0x000fea0003800000 */
[-C--:B------:R-:W-:Y:S01]  /*14c0*/  LOP3.LUT R4, RZ, R0.reuse, RZ, 0x33, !PT ;  /* 0x00000000ff047212 */ /* 0x080fe200078e33ff */
[----:B------:R-:W-:Y:S01]  /*14d0*/  BSSY.RECONVERGENT B2, `(.L_x_22) ;  /* 0x0000015000027945 */ /* 0x000fe20003800200 */
[----:B------:R-:W-:Y:S02]  /*14e0*/  MOV R10, R0 ;  /* 0x00000000000a7202 */ /* 0x000fe40000000f00 */
[----:B------:R-:W-:-:S04]  /*14f0*/  IADD3 R3, PT, PT, -R20, R3, R4 ;  /* 0x0000000314037210 */ /* 0x000fc80007ffe104 */
[C---:B------:R-:W-:Y:S02]  /*1500*/  LOP3.LUT R4, R3.reuse, 0x600, RZ, 0xc0, !PT ;  /* 0x0000060003047812 */ /* 0x040fe400078ec0ff */
[----:B------:R-:W-:Y:S02]  /*1510*/  ISETP.GE.U32.AND P1, PT, R3, 0x600, PT ;  /* 0x000006000300780c */ /* 0x000fe40003f26070 */
[----:B------:R-:W-:-:S13]  /*1520*/  ISETP.NE.AND P0, PT, R4, 0x600, PT ;  /* 0x000006000400780c */ /* 0x000fda0003f05270 */
[----:B------:R-:W-:Y:S05]  /*1530*/  @!P0 BRA `(.L_x_23) ;  /* 0x0000000000388947 */ /* 0x000fea0003800000 */
[----:B------:R-:W0:Y:S01]  /*1540*/  LDC.64 R6, c[0x0][0x380] ;  /* 0x0000e000ff067b82 */ /* 0x000e220000000a00 */
[----:B------:R-:W-:Y:S02]  /*1550*/  LEA.HI R3, R3, 0x1, RZ, 0x17 ;  /* 0x0000000103037811 */ /* 0x000fe400078fb8ff */
[----:B------:R-:W-:Y:S02]  /*1560*/  IADD3 R9, PT, PT, R0, R20, RZ ;  /* 0x0000001400097210 */ /* 0x000fe40007ffe0ff */
[----:B------:R-:W-:Y:S02]  /*1570*/  LOP3.LUT R3, R3, 0x3, RZ, 0xc0, !PT ;  /* 0x0000000303037812 */ /* 0x000fe400078ec0ff */
[----:B------:R-:W-:Y:S02]  /*1580*/  MOV R10, R0 ;  /* 0x00000000000a7202 */ /* 0x000fe40000000f00 */
[----:B------:R-:W-:-:S07]  /*1590*/  IADD3 R3, PT, PT, -R3, RZ, RZ ;  /* 0x000000ff03037210 */ /* 0x000fce0007ffe1ff */
.L_x_24:
[----:B0-----:R-:W-:-:S06]  /*15a0*/  IMAD.WIDE.U32 R4, R9, 0x4, R6 ;  /* 0x0000000409047825 */ /* 0x001fcc00078e0006 */
[----:B------:R-:W2:Y:S01]  /*15b0*/  LDG.E.CONSTANT R5, desc[UR6][R4.64] ;  /* 0x0000000604057981 */ /* 0x000ea2000c1e9900 */
[----:B------:R-:W-:Y:S02]  /*15c0*/  IADD3 R3, PT, PT, R3, 0x1, RZ ;  /* 0x0000000103037810 */ /* 0x000fe40007ffe0ff */
[----:B------:R-:W-:Y:S02]  /*15d0*/  IADD3 R10, PT, PT, R10, 0x200, RZ ;  /* 0x000002000a0a7810 */ /* 0x000fe40007ffe0ff */
[----:B------:R-:W-:Y:S02]  /*15e0*/  ISETP.NE.AND P0, PT, R3, RZ, PT ;  /* 0x000000ff0300720c */ /* 0x000fe40003f05270 */
[----:B------:R-:W-:Y:S01]  /*15f0*/  IADD3 R9, PT, PT, R9, 0x200, RZ ;  /* 0x0000020009097810 */ /* 0x000fe20007ffe0ff */
[----:B--2---:R-:W-:-:S10]  /*1600*/  FADD R2, R5, R2 ;  /* 0x0000000205027221 */ /* 0x004fd40000000000 */
[----:B------:R-:W-:Y:S05]  /*1610*/  @P0 BRA `(.L_x_24) ;  /* 0xfffffffc00e00947 */ /* 0x000fea000383ffff */
.L_x_23:
[----:B------:R-:W-:Y:S05]  /*1620*/  BSYNC.RECONVERGENT B2 ;  /* 0x0000000000027941 */ /* 0x000fea0003800200 */
.L_x_22:
[----:B------:R-:W-:Y:S05]  /*1630*/  @!P1 BRA `(.L_x_21) ;  /* 0x0000000400a89947 */ /* 0x000fea0003800000 */
[----:B------:R-:W0:Y:S01]  /*1640*/  LDCU.64 UR4, c[0x0][0x380] ;  /* 0x00007000ff0477ac */ /* 0x000e220008000a00 */
[----:B------:R-:W-:Y:S01]  /*1650*/  IADD3 R5, PT, PT, R11, -R10, RZ ;  /* 0x8000000a0b057210 */ /* 0x000fe20007ffe0ff */
[----:B------:R-:W-:Y:S01]  /*1660*/  BSSY.RECONVERGENT B2, `(.L_x_25) ;  /* 0x000003b000027945 */ /* 0x000fe20003800200 */
[----:B------:R-:W-:Y:S02]  /*1670*/  IADD3 R3, P0, PT, R10, R20, RZ ;  /* 0x000000140a037210 */ /* 0x000fe40007f1e0ff */
[----:B------:R-:W-:Y:S02]  /*1680*/  ISETP.GT.AND P1, PT, R5, 0x1800, PT ;  /* 0x000018000500780c */ /* 0x000fe40003f24270 */
[----:B------:R-:W-:Y:S02]  /*1690*/  IADD3.X R6, PT, PT, RZ, RZ, RZ, P0, !PT ;  /* 0x000000ffff067210 */ /* 0x000fe400007fe4ff */
[----:B0-----:R-:W-:-:S04]  /*16a0*/  LEA R4, P0, R3, UR4, 0x2 ;  /* 0x0000000403047c11 */ /* 0x001fc8000f8010ff */
[----:B------:R-:W-:Y:S02]  /*16b0*/  LEA.HI.X R3, R3, UR5, R6, 0x2, P0 ;  /* 0x0000000503037c11 */ /* 0x000fe400080f1406 */
[----:B------:R-:W-:-:S04]  /*16c0*/  IADD3 R4, P0, PT, R4, 0x1000, RZ ;  /* 0x0000100004047810 */ /* 0x000fc80007f1e0ff */
[----:B------:R-:W-:Y:S02]  /*16d0*/  IADD3.X R5, PT, PT, RZ, R3, RZ, P0, !PT ;  /* 0x00000003ff057210 */ /* 0x000fe400007fe4ff */
[----:B------:R-:W-:Y:S02]  /*16e0*/  PLOP3.LUT P0, PT, PT, PT, PT, 0x80, 0x8 ;  /* 0x000000000008781c */ /* 0x000fe40003f0f070 */
[----:B------:R-:W-:Y:S01]  /*16f0*/  IADD3 R3, PT, PT, R10, R20, RZ ;  /* 0x000000140a037210 */ /* 0x000fe20007ffe0ff */
[----:B------:R-:W-:Y:S10]  /*1700*/  @!P1 BRA `(.L_x_26) ;  /* 0x0000000000c09947 */ /* 0x000ff40003800000 */
[----:B------:R-:W-:Y:S02]  /*1710*/  PLOP3.LUT P0, PT, PT, PT, PT, 0x8, 0x80 ;  /* 0x000000000080781c */ /* 0x000fe40003f0e170 */
[----:B------:R-:W-:-:S11]  /*1720*/  IADD3 R13, PT, PT, R11, -0x1800, RZ ;  /* 0xffffe8000b0d7810 */ /* 0x000fd60007ffe0ff */
.L_x_27:
[----:B------:R-:W0:Y:S01]  /*1730*/  LDC.64 R6, c[0x0][0x380] ;  /* 0x0000e000ff067b82 */ /* 0x000e220000000a00 */
[----:B------:R-:W2:Y:S01]  /*1740*/  LDG.E.CONSTANT R12, desc[UR6][R4.64+-0x800] ;  /* 0xfff80006040c7981 */ /* 0x000ea2000c1e9900 */
[----:B------:R-:W-:-:S03]  /*1750*/  IADD3 R25, PT, PT, R3, 0x800, RZ ;  /* 0x0000080003197810 */ /* 0x000fc60007ffe0ff */
[----:B------:R-:W3:Y:S04]  /*1760*/  LDG.E.CONSTANT R20, desc[UR6][R4.64] ;  /* 0x0000000604147981 */ /* 0x000ee8000c1e9900 */
[----:B------:R-:W4:Y:S01]  /*1770*/  LDG.E.CONSTANT R19, desc[UR6][R4.64+0x800] ;  /* 0x0008000604137981 */ /* 0x000f22000c1e9900 */
[----:B------:R-:W-:-:S03]  /*1780*/  IADD3 R9, PT, PT, R3, 0x1000, RZ ;  /* 0x0000100003097810 */ /* 0x000fc60007ffe0ff */
[----:B------:R-:W5:Y:S04]  /*1790*/  LDG.E.CONSTANT R17, desc[UR6][R4.64+0x1800] ;  /* 0x0018000604117981 */ /* 0x000f68000c1e9900 */
[----:B------:R-:W5:Y:S01]  /*17a0*/  LDG.E.CONSTANT R16, desc[UR6][R4.64+0x2000] ;  /* 0x0020000604107981 */ /* 0x000f62000c1e9900 */
[----:B------:R-:W-:-:S03]  /*17b0*/  IADD3 R23, PT, PT, R3, 0x1800, RZ ;  /* 0x0000180003177810 */ /* 0x000fc60007ffe0ff */
[----:B------:R-:W5:Y:S01]  /*17c0*/  LDG.E.CONSTANT R22, desc[UR6][R4.64+0x3800] ;  /* 0x0038000604167981 */ /* 0x000f62000c1e9900 */
[----:B0-----:R-:W-:-:S03]  /*17d0*/  IMAD.WIDE.U32 R14, R3, 0x4, R6 ;  /* 0x00000004030e7825 */ /* 0x001fc600078e0006 */
[----:B------:R-:W5:Y:S04]  /*17e0*/  LDG.E.CONSTANT R21, desc[UR6][R4.64+0x4000] ;  /* 0x0040000604157981 */ /* 0x000f68000c1e9900 */
[----:B------:R-:W5:Y:S04]  /*17f0*/  LDG.E.CONSTANT R26, desc[UR6][R4.64+0x6000] ;  /* 0x00600006041a7981 */ /* 0x000f68000c1e9900 */
[----:B------:R-:W2:Y:S01]  /*1800*/  LDG.E.CONSTANT R15, desc[UR6][R14.64] ;  /* 0x000000060e0f7981 */ /* 0x000ea2000c1e9900 */
[----:B------:R-:W-:-:S05]  /*1810*/  IMAD.WIDE.U32 R24, R25, 0x4, R6 ;  /* 0x0000000419187825 */ /* 0x000fca00078e0006 */
[----:B------:R-:W5:Y:S01]  /*1820*/  LDG.E.CONSTANT R18, desc[UR6][R24.64] ;  /* 0x0000000618127981 */ /* 0x000f62000c1e9900 */
[----:B------:R-:W-:-:S03]  /*1830*/  IMAD.WIDE.U32 R8, R9, 0x4, R6 ;  /* 0x0000000409087825 */ /* 0x000fc600078e0006 */
[----:B------:R-:W5:Y:S04]  /*1840*/  LDG.E.CONSTANT R14, desc[UR6][R4.64+0x2800] ;  /* 0x00280006040e7981 */ /* 0x000f68000c1e9900 */
[----:B------:R-:W5:Y:S01]  /*1850*/  LDG.E.CONSTANT R8, desc[UR6][R8.64] ;  /* 0x0000000608087981 */ /* 0x000f62000c1e9900 */
[----:B------:R-:W-:-:S03]  /*1860*/  IMAD.WIDE.U32 R6, R23, 0x4, R6 ;  /* 0x0000000417067825 */ /* 0x000fc600078e0006 */
[----:B------:R-:W5:Y:S04]  /*1870*/  LDG.E.CONSTANT R23, desc[UR6][R4.64+0x4800] ;  /* 0x0048000604177981 */ /* 0x000f68000c1e9900 */
[----:B------:R-:W5:Y:S04]  /*1880*/  LDG.E.CONSTANT R6, desc[UR6][R6.64] ;  /* 0x0000000606067981 */ /* 0x000f68000c1e9900 */
[----:B------:R-:W5:Y:S04]  /*1890*/  LDG.E.CONSTANT R24, desc[UR6][R4.64+0x5800] ;  /* 0x0058000604187981 */ /* 0x000f68000c1e9900 */
[----:B------:R0:W5:Y:S01]  /*18a0*/  LDG.E.CONSTANT R25, desc[UR6][R4.64+0x6800] ;  /* 0x0068000604197981 */ /* 0x000162000c1e9900 */
[----:B------:R-:W-:-:S04]  /*18b0*/  IADD3 R10, PT, PT, R10, 0x2000, RZ ;  /* 0x000020000a0a7810 */ /* 0x000fc80007ffe0ff */
[----:B------:R-:W-:Y:S02]  /*18c0*/  ISETP.GE.AND P1, PT, R10, R13, PT ;  /* 0x0000000d0a00720c */ /* 0x000fe40003f26270 */
[----:B0-----:R-:W-:Y:S02]  /*18d0*/  IADD3 R4, P2, PT, R4, 0x8000, RZ ;  /* 0x0000800004047810 */ /* 0x001fe40007f5e0ff */
[----:B------:R-:W-:Y:S02]  /*18e0*/  IADD3 R3, PT, PT, R3, 0x2000, RZ ;  /* 0x0000200003037810 */ /* 0x000fe40007ffe0ff */
[----:B------:R-:W-:Y:S01]  /*18f0*/  IADD3.X R5, PT, PT, RZ, R5, RZ, P2, !PT ;  /* 0x00000005ff057210 */ /* 0x000fe200017fe4ff */
[----:B--2---:R-:W-:-:S04]  /*1900*/  FADD R15, R15, R2 ;  /* 0x000000020f0f7221 */ /* 0x004fc80000000000 */
[----:B------:R-:W-:-:S04]  /*1910*/  FADD R15, R15, R12 ;  /* 0x0000000c0f0f7221 */ /* 0x000fc80000000000 */
[----:B---3--:R-:W-:-:S04]  /*1920*/  FADD R20, R15, R20 ;  /* 0x000000140f147221 */ /* 0x008fc80000000000 */
[----:B----4-:R-:W-:-:S04]  /*1930*/  FADD R19, R20, R19 ;  /* 0x0000001314137221 */ /* 0x010fc80000000000 */
[----:B-----5:R-:W-:-:S04]  /*1940*/  FADD R18, R19, R18 ;  /* 0x0000001213127221 */ /* 0x020fc80000000000 */
        /* <DEDUP_REMOVED lines=12> */
.L_x_26:
[----:B------:R-:W-:Y:S05]  /*1a10*/  BSYNC.RECONVERGENT B2 ;  /* 0x0000000000027941 */ /* 0x000fea0003800200 */
.L_x_25:
[----:B------:R-:W-:Y:S01]  /*1a20*/  IADD3 R6, PT, PT, R11, -R10, RZ ;  /* 0x8000000a0b067210 */ /* 0x000fe20007ffe0ff */
[----:B------:R-:W-:Y:S03]  /*1a30*/  BSSY.RECONVERGENT B2, `(.L_x_28) ;  /* 0x000001e000027945 */ /* 0x000fe60003800200 */
[----:B------:R-:W-:-:S13]  /*1a40*/  ISETP.GT.AND P1, PT, R6, 0x800, PT ;  /* 0x000008000600780c */ /* 0x000fda0003f24270 */
[----:B------:R-:W-:Y:S05]  /*1a50*/  @!P1 BRA `(.L_x_29) ;  /* 0x00000000006c9947 */ /* 0x000fea0003800000 */
[----:B------:R-:W0:Y:S01]  /*1a60*/  LDC.64 R8, c[0x0][0x380] ;  /* 0x0000e000ff087b82 */ /* 0x000e220000000a00 */
[----:B------:R-:W2:Y:S01]  /*1a70*/  LDG.E.CONSTANT R13, desc[UR6][R4.64+-0x800] ;  /* 0xfff80006040d7981 */ /* 0x000ea2000c1e9900 */
[----:B------:R-:W-:-:S03]  /*1a80*/  IADD3 R17, PT, PT, R3, 0x800, RZ ;  /* 0x0000080003117810 */ /* 0x000fc60007ffe0ff */
[----:B------:R-:W3:Y:S04]  /*1a90*/  LDG.E.CONSTANT R15, desc[UR6][R4.64] ;  /* 0x00000006040f7981 */ /* 0x000ee8000c1e9900 */
[----:B------:R-:W4:Y:S04]  /*1aa0*/  LDG.E.CONSTANT R19, desc[UR6][R4.64+0x1800] ;  /* 0x0018000604137981 */ /* 0x000f28000c1e9900 */
[----:B------:R-:W5:Y:S04]  /*1ab0*/  LDG.E.CONSTANT R21, desc[UR6][R4.64+0x2000] ;  /* 0x0020000604157981 */ /* 0x000f68000c1e9900 */
[----:B------:R-:W5:Y:S01]  /*1ac0*/  LDG.E.CONSTANT R23, desc[UR6][R4.64+0x2800] ;  /* 0x0028000604177981 */ /* 0x000f62000c1e9900 */
[----:B0-----:R-:W-:-:S06]  /*1ad0*/  IMAD.WIDE.U32 R6, R3, 0x4, R8 ;  /* 0x0000000403067825 */ /* 0x001fcc00078e0008 */
[----:B------:R0:W2:Y:S01]  /*1ae0*/  LDG.E.CONSTANT R7, desc[UR6][R6.64] ;  /* 0x0000000606077981 */ /* 0x0000a2000c1e9900 */
[----:B------:R-:W-:-:S03]  /*1af0*/  IMAD.WIDE.U32 R8, R17, 0x4, R8 ;  /* 0x0000000411087825 */ /* 0x000fc600078e0008 */
[----:B------:R1:W4:Y:S04]  /*1b00*/  LDG.E.CONSTANT R17, desc[UR6][R4.64+0x800] ;  /* 0x0008000604117981 */ /* 0x000328000c1e9900 */
[----:B------:R-:W5:Y:S01]  /*1b10*/  LDG.E.CONSTANT R9, desc[UR6][R8.64] ;  /* 0x0000000608097981 */ /* 0x000f62000c1e9900 */
[----:B0-----:R-:W-:Y:S02]  /*1b20*/  IADD3 R6, P1, PT, R4, 0x4000, RZ ;  /* 0x0000400004067810 */ /* 0x001fe40007f3e0ff */
[----:B------:R-:W-:Y:S02]  /*1b30*/  PLOP3.LUT P0, PT, PT, PT, PT, 0x8, 0x80 ;  /* 0x000000000080781c */ /* 0x000fe40003f0e170 */
[----:B------:R-:W-:Y:S02]  /*1b40*/  IADD3 R10, PT, PT, R10, 0x1000, RZ ;  /* 0x000010000a0a7810 */ /* 0x000fe40007ffe0ff */
[----:B------:R-:W-:-:S02]  /*1b50*/  IADD3 R3, PT, PT, R3, 0x1000, RZ ;  /* 0x0000100003037810 */ /* 0x000fc40007ffe0ff */
[----:B-1----:R-:W-:Y:S01]  /*1b60*/  MOV R4, R6 ;  /* 0x0000000600047202 */ /* 0x002fe20000000f00 */
[----:B--2---:R-:W-:-:S04]  /*1b70*/  FADD R2, R2, R7 ;  /* 0x0000000702027221 */ /* 0x004fc80000000000 */
[----:B------:R-:W-:-:S04]  /*1b80*/  FADD R2, R2, R13 ;  /* 0x0000000d02027221 */ /* 0x000fc80000000000 */
[----:B---3--:R-:W-:-:S04]  /*1b90*/  FADD R2, R2, R15 ;  /* 0x0000000f02027221 */ /* 0x008fc80000000000 */
[----:B----4-:R-:W-:-:S04]  /*1ba0*/  FADD R2, R2, R17 ;  /* 0x0000001102027221 */ /* 0x010fc80000000000 */
[----:B-----5:R-:W-:-:S04]  /*1bb0*/  FADD R2, R2, R9 ;  /* 0x0000000902027221 */ /* 0x020fc80000000000 */
[----:B------:R-:W-:Y:S01]  /*1bc0*/  FADD R2, R2, R19 ;  /* 0x0000001302027221 */ /* 0x000fe20000000000 */
[----:B------:R-:W-:-:S03]  /*1bd0*/  IADD3.X R7, PT, PT, RZ, R5, RZ, P1, !PT ;  /* 0x00000005ff077210 */ /* 0x000fc60000ffe4ff */
[----:B------:R-:W-:Y:S01]  /*1be0*/  FADD R2, R2, R21 ;  /* 0x0000001502027221 */ /* 0x000fe20000000000 */
[----:B------:R-:W-:-:S03]  /*1bf0*/  MOV R5, R7 ;  /* 0x0000000700057202 */ /* 0x000fc60000000f00 */
[----:B------:R-:W-:-:S07]  /*1c00*/  FADD R2, R2, R23 ;  /* 0x0000001702027221 */ /* 0x000fce0000000000 */
.L_x_29:
[----:B------:R-:W-:Y:S05]  /*1c10*/  BSYNC.RECONVERGENT B2 ;  /* 0x0000000000027941 */ /* 0x000fea0003800200 */
.L_x_28:
[----:B------:R-:W-:-:S13]  /*1c20*/  ISETP.LT.OR P0, PT, R10, R11, P0 ;  /* 0x0000000b0a00720c */ /* 0x000fda0000701670 */
[----:B------:R-:W-:Y:S05]  /*1c30*/  @!P0 BRA `(.L_x_21) ;  /* 0x0000000000288947 */ /* 0x000fea0003800000 */
[----:B------:R-:W0:Y:S01]  /*1c40*/  LDC.64 R6, c[0x0][0x380] ;  /* 0x0000e000ff067b82 */ /* 0x000e220000000a00 */
[----:B------:R-:W2:Y:S04]  /*1c50*/  LDG.E.CONSTANT R9, desc[UR6][R4.64] ;  /* 0x0000000604097981 */ /* 0x000ea8000c1e9900 */
[----:B------:R-:W3:Y:S01]  /*1c60*/  LDG.E.CONSTANT R11, desc[UR6][R4.64+0x800] ;  /* 0x00080006040b7981 */ /* 0x000ee2000c1e9900 */
[----:B0-----:R-:W-:-:S03]  /*1c70*/  IMAD.WIDE.U32 R6, R3, 0x4, R6 ;  /* 0x0000000403067825 */ /* 0x001fc600078e0006 */
[----:B------:R-:W4:Y:S04]  /*1c80*/  LDG.E.CONSTANT R3, desc[UR6][R4.64+-0x800] ;  /* 0xfff8000604037981 */ /* 0x000f28000c1e9900 */
[----:B------:R-:W5:Y:S02]  /*1c90*/  LDG.E.CONSTANT R7, desc[UR6][R6.64] ;  /* 0x0000000606077981 */ /* 0x000f64000c1e9900 */
[----:B-----5:R-:W-:-:S04]  /*1ca0*/  FADD R2, R2, R7 ;  /* 0x0000000702027221 */ /* 0x020fc80000000000 */
[----:B----4-:R-:W-:-:S04]  /*1cb0*/  FADD R2, R2, R3 ;  /* 0x0000000302027221 */ /* 0x010fc80000000000 */
[----:B--2---:R-:W-:-:S04]  /*1cc0*/  FADD R2, R2, R9 ;  /* 0x0000000902027221 */ /* 0x004fc80000000000 */
[----:B---3--:R-:W-:-:S07]  /*1cd0*/  FADD R2, R2, R11 ;  /* 0x0000000b02027221 */ /* 0x008fce0000000000 */
.L_x_21:
[----:B------:R-:W-:Y:S05]  /*1ce0*/  BSYNC.RECONVERGENT B1 ;  /* 0x0000000000017941 */ /* 0x000fea0003800200 */
.L_x_19:
[----:B------:R-:W0:Y:S01]  /*1cf0*/  SHFL.DOWN P0, R3, R2, 0x1, 0x1f ;  /* 0x08201f0002037f89 */ /* 0x000e220000000000 */
[----:B------:R-:W1:Y:S01]  /*1d00*/  S2R R7, SR_LANEID ;  /* 0x0000000000077919 */ /* 0x000e620000000000 */
[----:B0-----:R-:W-:-:S05]  /*1d10*/  @P0 FADD R3, R3, R2 ;  /* 0x0000000203030221 */ /* 0x001fca0000000000 */
[----:B------:R-:W0:Y:S01]  /*1d20*/  SHFL.DOWN P0, R4, R3, 0x2, 0x1f ;  /* 0x08401f0003047f89 */ /* 0x000e220000000000 */
[----:B-1----:R-:W-:-:S13]  /*1d30*/  ISETP.NE.AND P1, PT, R7, RZ, PT ;  /* 0x000000ff0700720c */ /* 0x002fda0003f25270 */
        /* <DEDUP_REMOVED lines=17> */
[----:B------:R-:W0:Y:S01]  /*1e50*/  S2UR UR5, SR_CgaCtaId ;  /* 0x00000000000579c3 */ /* 0x000e220000008800 */
[----:B------:R-:W-:Y:S02]  /*1e60*/  UMOV UR4, 0x400 ;  /* 0x0000040000047882 */ /* 0x000fe40000000000 */
[----:B0-----:R-:W-:-:S09]  /*1e70*/  ULEA UR4, UR5, UR4, 0x18 ;  /* 0x0000000405047291 */ /* 0x001fd2000f8ec0ff */
[----:B------:R-:W0:Y:S04]  /*1e80*/  LDS.128 R4, [UR4+0x10] ;  /* 0x00001004ff047984 */ /* 0x000e280008000c00 */
[----:B------:R-:W1:Y:S04]  /*1e90*/  LDS.128 R12, [UR4+0x20] ;  /* 0x00002004ff0c7984 */ /* 0x000e680008000c00 */
[----:B------:R-:W2:Y:S04]  /*1ea0*/  LDS.128 R8, [UR4+0x30] ;  /* 0x00003004ff087984 */ /* 0x000ea80008000c00 */
[----:B------:R-:W4:Y:S01]  /*1eb0*/  LDS.128 R16, [UR4+0x40] ;  /* 0x00004004ff107984 */ /* 0x000f220008000c00 */
[----:B0-----:R-:W-:-:S04]  /*1ec0*/  FADD R5, R2, R5 ;  /* 0x0000000502057221 */ /* 0x001fc80000000000 */
[----:B------:R-:W-:-:S04]  /*1ed0*/  FADD R6, R5, R6 ;  /* 0x0000000605067221 */ /* 0x000fc80000000000 */
[----:B------:R-:W-:-:S04]  /*1ee0*/  FADD R7, R6, R7 ;  /* 0x0000000706077221 */ /* 0x000fc80000000000 */
[----:B-1----:R-:W-:-:S04]  /*1ef0*/  FADD R12, R7, R12 ;  /* 0x0000000c070c7221 */ /* 0x002fc80000000000 */
[----:B------:R-:W-:-:S04]  /*1f00*/  FADD R13, R12, R13 ;  /* 0x0000000d0c0d7221 */ /* 0x000fc80000000000 */
[----:B------:R-:W-:-:S04]  /*1f10*/  FADD R14, R13, R14 ;  /* 0x0000000e0d0e7221 */ /* 0x000fc80000000000 */
[----:B------:R-:W-:-:S04]  /*1f20*/  FADD R15, R14, R15 ;  /* 0x0000000f0e0f7221 */ /* 0x000fc80000000000 */
[----:B--2---:R-:W-:-:S04]  /*1f30*/  FADD R8, R15, R8 ;  /* 0x000000080f087221 */ /* 0x004fc80000000000 */
[----:B------:R-:W-:-:S04]  /*1f40*/  FADD R9, R8, R9 ;  /* 0x0000000908097221 */ /* 0x000fc80000000000 */
[----:B------:R-:W-:-:S04]  /*1f50*/  FADD R10, R9, R10 ;  /* 0x0000000a090a7221 */ /* 0x000fc80000000000 */
[----:B------:R-:W-:-:S04]  /*1f60*/  FADD R11, R10, R11 ;  /* 0x0000000b0a0b7221 */ /* 0x000fc80000000000 */
[----:B----4-:R-:W-:-:S04]  /*1f70*/  FADD R16, R11, R16 ;  /* 0x000000100b107221 */ /* 0x010fc80000000000 */
[----:B------:R-:W-:-:S04]  /*1f80*/  FADD R17, R16, R17 ;  /* 0x0000001110117221 */ /* 0x000fc80000000000 */
[----:B------:R-:W-:-:S04]  /*1f90*/  FADD R18, R17, R18 ;  /* 0x0000001211127221 */ /* 0x000fc80000000000 */
[----:B---3--:R-:W-:Y:S01]  /*1fa0*/  FADD R2, R18, R19 ;  /* 0x0000001312027221 */ /* 0x008fe20000000000 */
[----:B------:R-:W-:Y:S06]  /*1fb0*/  BRA `(.L_x_17) ;  /* 0x0000001c00e47947 */ /* 0x000fec0003800000 */
.L_x_2:
        /* <DEDUP_REMOVED lines=12> */
.L_x_32:
[----:B------:R-:W-:Y:S05]  /*2080*/  BSYNC.RECONVERGENT B1 ;  /* 0x0000000000017941 */ /* 0x000fea0003800200 */
.L_x_31:
        /* <DEDUP_REMOVED lines=16> */
.L_x_37:
        /* <DEDUP_REMOVED lines=9> */
.L_x_36:
[----:B------:R-:W-:Y:S05]  /*2220*/  BSYNC.RECONVERGENT B2 ;  /* 0x0000000000027941 */ /* 0x000fea0003800200 */
.L_x_35:
        /* <DEDUP_REMOVED lines=8> */
.L_x_40:
        /* <DEDUP_REMOVED lines=43> */
.L_x_39:
[----:B------:R-:W-:Y:S05]  /*2560*/  BSYNC.RECONVERGENT B2 ;  /* 0x0000000000027941 */ /* 0x000fea0003800200 */
.L_x_38:
        /* <DEDUP_REMOVED lines=26> */
.L_x_42:
[----:B------:R-:W-:Y:S05]  /*2710*/  BSYNC.RECONVERGENT B2 ;  /* 0x0000000000027941 */ /* 0x000fea0003800200 */
.L_x_41:
        /* <DEDUP_REMOVED lines=12> */
.L_x_34:
[----:B------:R-:W-:Y:S05]  /*27e0*/  BSYNC.RECONVERGENT B1 ;  /* 0x0000000000017941 */ /* 0x000fea0003800200 */
.L_x_33:
        /* <DEDUP_REMOVED lines=29> */
[----:B------:R-:W3:Y:S04]  /*29c0*/  LDS.128 R8, [UR4+0x30] ;  /* 0x00003004ff087984 */ /* 0x000ee80008000c00 */
        /* <DEDUP_REMOVED lines=15> */
[----:B--2---:R-:W-:Y:S01]  /*2ac0*/  FADD R2, R18, R19 ;  /* 0x0000001312027221 */ /* 0x004fe20000000000 */
[----:B------:R-:W-:Y:S06]  /*2ad0*/  BRA `(.L_x_17) ;  /* 0x00000014001c7947 */ /* 0x000fec0003800000 */
.L_x_43:
        /* <DEDUP_REMOVED lines=36> */
[----:B-1----:R-:W1:Y:S04]  /*2d20*/  LDS.128 R4, [UR4+0x20] ;  /* 0x00002004ff047984 */ /* 0x002e680008000c00 */
[----:B------:R-:W2:Y:S04]  /*2d30*/  LDS.128 R8, [UR4+0x30] ;  /* 0x00003004ff087984 */ /* 0x000ea80008000c00 */
        /* <DEDUP_REMOVED lines=28> */
.L_x_30:
[----:B------:R-:W0:Y:S01]  /*2f00*/  S2R R0, SR_TID.X ;  /* 0x0000000000007919 */ /* 0x000e220000002100 */
[----:B------:R-:W0:Y:S02]  /*2f10*/  LDC.64 R4, c[0x0][0x380] ;  /* 0x0000e000ff047b82 */ /* 0x000e240000000a00 */
[----:B0-----:R-:W-:-:S05]  /*2f20*/  IMAD.WIDE.U32 R4, R0, 0x4, R4 ;  /* 0x0000000400047825 */ /* 0x001fca00078e0004 */
[----:B------:R-:W2:Y:S04]  /*2f30*/  LDG.E.CONSTANT R21, desc[UR6][R4.64] ;  /* 0x0000000604157981 */ /* 0x000ea8000c1e9900 */
[----:B------:R-:W2:Y:S04]  /*2f40*/  LDG.E.CONSTANT R2, desc[UR6][R4.64+0x800] ;  /* 0x0008000604027981 */ /* 0x000ea8000c1e9900 */
[----:B------:R-:W3:Y:S04]  /*2f50*/  LDG.E.CONSTANT R6, desc[UR6][R4.64+0x1000] ;  /* 0x0010000604067981 */ /* 0x000ee8000c1e9900 */
[----:B------:R-:W3:Y:S04]  /*2f60*/  LDG.E.CONSTANT R7, desc[UR6][R4.64+0x1800] ;  /* 0x0018000604077981 */ /* 0x000ee8000c1e9900 */
[----:B------:R-:W4:Y:S04]  /*2f70*/  LDG.E.CONSTANT R8, desc[UR6][R4.64+0x2000] ;  /* 0x0020000604087981 */ /* 0x000f28000c1e9900 */
[----:B------:R-:W4:Y:S04]  /*2f80*/  LDG.E.CONSTANT R9, desc[UR6][R4.64+0x2800] ;  /* 0x0028000604097981 */ /* 0x000f28000c1e9900 */
[----:B------:R-:W5:Y:S04]  /*2f90*/  LDG.E.CONSTANT R10, desc[UR6][R4.64+0x3000] ;  /* 0x00300006040a7981 */ /* 0x000f68000c1e9900 */
        /* <DEDUP_REMOVED lines=8> */
[----:B------:R-:W5:Y:S01]  /*3020*/  LDG.E.CONSTANT R19, desc[UR6][R4.64+0x7800] ;  /* 0x0078000604137981 */ /* 0x000f62000c1e9900 */
[----:B------:R-:W-:Y:S01]  /*3030*/  ISETP.GE.U32.AND P0, PT, R3, 0x4000, PT ;  /* 0x000040000300780c */ /* 0x000fe20003f06070 */
[----:B--2---:R-:W-:Y:S01]  /*3040*/  FADD R2, R21, R2 ;  /* 0x0000000215027221 */ /* 0x004fe20000000000 */
[----:B---3--:R-:W-:-:S04]  /*3050*/  FADD R7, R6, R7 ;  /* 0x0000000706077221 */ /* 0x008fc80000000000 */
[----:B------:R-:W-:Y:S01]  /*3060*/  FADD R2, R2, R7 ;  /* 0x0000000702027221 */ /* 0x000fe20000000000 */
[----:B----4-:R-:W-:Y:S01]  /*3070*/  FADD R8, R8, R9 ;  /* 0x0000000908087221 */ /* 0x010fe20000000000 */
[----:B-----5:R-:W-:-:S04]  /*3080*/  FADD R11, R10, R11 ;  /* 0x0000000b0a0b7221 */ /* 0x020fc80000000000 */
[----:B------:R-:W-:Y:S01]  /*3090*/  FADD R11, R8, R11 ;  /* 0x0000000b080b7221 */ /* 0x000fe20000000000 */
[----:B------:R-:W-:-:S03]  /*30a0*/  FADD R12, R12, R13 ;  /* 0x0000000d0c0c7221 */ /* 0x000fc60000000000 */
[----:B------:R-:W-:Y:S01]  /*30b0*/  FADD R2, R2, R11 ;  /* 0x0000000b02027221 */ /* 0x000fe20000000000 */
[----:B------:R-:W-:Y:S02]  /*30c0*/  HFMA2 R11, -RZ, RZ, 0, 0.0078125 ;  /* 0x00002000ff0b7431 */ /* 0x000fe400000001ff */
[----:B------:R-:W-:-:S04]  /*30d0*/  FADD R15, R14, R15 ;  /* 0x0000000f0e0f7221 */ /* 0x000fc80000000000 */
        /* <DEDUP_REMOVED lines=10> */
.L_x_46:
[----:B------:R-:W-:-:S05]  /*3180*/  IMAD.WIDE R2, R11, 0x4, R4 ;  /* 0x000000040b027825 */ /* 0x000fca00078e0204 */
        /* <DEDUP_REMOVED lines=15> */
[----:B------:R0:W5:Y:S02]  /*3280*/  LDG.E.CONSTANT R18, desc[UR6][R2.64+0x7800] ;  /* 0x0078000602127981 */ /* 0x000164000c1e9900 */
[----:B0-----:R-:W-:-:S04]  /*3290*/  MOV R3, R7 ;  /* 0x0000000700037202 */ /* 0x001fc80000000f00 */
[----:B------:R-:W-:-:S04]  /*32a0*/  IADD3 R2, PT, PT, -R11, R3, RZ ;  /* 0x000000030b027210 */ /* 0x000fc80007ffe1ff */
[----:B------:R-:W-:Y:S01]  /*32b0*/  ISETP.GE.AND P0, PT, R2, 0x2000, PT ;  /* 0x000020000200780c */ /* 0x000fe20003f06270 */
        /* <DEDUP_REMOVED lines=8> */
[----:B------:R-:W-:-:S04]  /*3340*/  FADD R15, R15, R10 ;  /* 0x0000000a0f0f7221 */ /* 0x000fc80000000000 */
[----:B------:R-:W-:Y:S01]  /*3350*/  FADD R15, R16, R15 ;  /* 0x0000000f100f7221 */ /* 0x000fe20000000000 */
[----:B------:R-:W-:Y:S01]  /*3360*/  FADD R9, R14, R9 ;  /* 0x000000090e097221 */ /* 0x000fe20000000000 */
[----:B------:R-:W-:-:S04]  /*3370*/  FADD R12, R13, R12 ;  /* 0x0000000c0d0c7221 */ /* 0x000fc80000000000 */
[----:B------:R-:W-:-:S04]  /*3380*/  FADD R12, R9, R12 ;  /* 0x0000000c090c7221 */ /* 0x000fc80000000000 */
[----:B------:R-:W-:-:S04]  /*3390*/  FADD R15, R15, R12 ;  /* 0x0000000c0f0f7221 */ /* 0x000fc80000000000 */
[----:B------:R-:W-:-:S04]  /*33a0*/  FADD R15, R8, R15 ;  /* 0x0000000f080f7221 */ /* 0x000fc80000000000 */
[----:B------:R-:W-:Y:S01]  /*33b0*/  FADD R8, R18, R15 ;  /* 0x0000000f12087221 */ /* 0x000fe20000000000 */
[----:B------:R-:W-:Y:S06]  /*33c0*/  @!P0 BRA `(.L_x_45) ;  /* 0x0000000800308947 */ /* 0x000fec0003800000 */
[----:B------:R-:W-:-:S04]  /*33d0*/  IADD3 R11, PT, PT, R11, 0x2000, RZ ;  /* 0x000020000b0b7810 */ /* 0x000fc80007ffe0ff */
[----:B------:R-:W-:-:S13]  /*33e0*/  ISETP.GT.AND P0, PT, R11, R6, PT ;  /* 0x000000060b00720c */ /* 0x000fda0003f04270 */
[----:B------:R-:W-:Y:S05]  /*33f0*/  @!P0 BRA `(.L_x_46) ;  /* 0xfffffffc00608947 */ /* 0x000fea000383ffff */
.L_x_44:
        /* <DEDUP_REMOVED lines=20> */
.L_x_50:
        /* <DEDUP_REMOVED lines=8> */
.L_x_49:
[----:B------:R-:W-:Y:S05]  /*35c0*/  BSYNC.RECONVERGENT B2 ;  /* 0x0000000000027941 */ /* 0x000fea0003800200 */
.L_x_48:
[----:B------:R-:W-:Y:S05]  /*35d0*/  @!P1 BRA `(.L_x_47) ;  /* 0x0000000400a89947 */ /* 0x000fea0003800000 */
[----:B------:R-:W0:Y:S01]  /*35e0*/  LDCU.64 UR4, c[0x0][0x380] ;  /* 0x00007000ff0477ac */ /* 0x000e220008000a00 */
[----:B------:R-:W-:Y:S01]  /*35f0*/  IADD3 R5, PT, PT, R9, -R10, RZ ;  /* 0x8000000a09057210 */ /* 0x000fe20007ffe0ff */
[----:B------:R-:W-:Y:S01]  /*3600*/  BSSY.RECONVERGENT B2, `(.L_x_51) ;  /* 0x000003b000027945 */ /* 0x000fe20003800200 */
[CC--:B------:R-:W-:Y:S02]  /*3610*/  IADD3 R3, P0, PT, R10.reuse, R11.reuse, RZ ;  /* 0x0000000b0a037210 */ /* 0x0c0fe40007f1e0ff */
[----:B------:R-:W-:Y:S02]  /*3620*/  ISETP.GT.AND P1, PT, R5, 0x1800, PT ;  /* 0x000018000500780c */ /* 0x000fe40003f24270 */
[----:B------:R-:W-:Y:S02]  /*3630*/  IADD3.X R4, PT, PT, RZ, RZ, RZ, P0, !PT ;  /* 0x000000ffff047210 */ /* 0x000fe400007fe4ff */
[----:B------:R-:W-:Y:S02]  /*3640*/  IADD3 R11, PT, PT, R10, R11, RZ ;  /* 0x0000000b0a0b7210 */ /* 0x000fe40007ffe0ff */
[----:B0-----:R-:W-:-:S04]  /*3650*/  LEA R2, P0, R3, UR4, 0x2 ;  /* 0x0000000403027c11 */ /* 0x001fc8000f8010ff */
[----:B------:R-:W-:Y:S02]  /*3660*/  LEA.HI.X R3, R3, UR5, R4, 0x2, P0 ;  /* 0x0000000503037c11 */ /* 0x000fe400080f1404 */
[----:B------:R-:W-:-:S04]  /*3670*/  IADD3 R2, P0, PT, R2, 0x1000, RZ ;  /* 0x0000100002027810 */ /* 0x000fc80007f1e0ff */
[----:B------:R-:W-:Y:S02]  /*3680*/  IADD3.X R3, PT, PT, RZ, R3, RZ, P0, !PT ;  /* 0x00000003ff037210 */ /* 0x000fe400007fe4ff */
[----:B------:R-:W-:Y:S01]  /*3690*/  PLOP3.LUT P0, PT, PT, PT, PT, 0x80, 0x8 ;  /* 0x000000000008781c */ /* 0x000fe20003f0f070 */
[----:B------:R-:W-:-:S12]  /*36a0*/  @!P1 BRA `(.L_x_52) ;  /* 0x0000000000c09947 */ /* 0x000fd80003800000 */
[----:B------:R-:W-:Y:S02]  /*36b0*/  PLOP3.LUT P0, PT, PT, PT, PT, 0x8, 0x80 ;  /* 0x000000000080781c */ /* 0x000fe40003f0e170 */
[----:B------:R-:W-:-:S11]  /*36c0*/  IADD3 R13, PT, PT, R9, -0x1800, RZ ;  /* 0xffffe800090d7810 */ /* 0x000fd60007ffe0ff */
.L_x_53:
        /* <DEDUP_REMOVED lines=46> */
.L_x_52:
[----:B------:R-:W-:Y:S05]  /*39b0*/  BSYNC.RECONVERGENT B2 ;  /* 0x0000000000027941 */ /* 0x000fea0003800200 */
.L_x_51:
        /* <DEDUP_REMOVED lines=31> */
.L_x_55:
[----:B------:R-:W-:Y:S05]  /*3bb0*/  BSYNC.RECONVERGENT B2 ;  /* 0x0000000000027941 */ /* 0x000fea0003800200 */
.L_x_54:
[----:B------:R-:W-:-:S13]  /*3bc0*/  ISETP.LT.OR P0, PT, R10, R9, P0 ;  /* 0x000000090a00720c */ /* 0x000fda0000701670 */
[----:B------:R-:W-:Y:S05]  /*3bd0*/  @!P0 BRA `(.L_x_47) ;  /* 0x0000000000288947 */ /* 0x000fea0003800000 */
[----:B------:R-:W0:Y:S01]  /*3be0*/  LDC.64 R4, c[0x0][0x380] ;  /* 0x0000e000ff047b82 */ /* 0x000e220000000a00 */
[----:B------:R-:W2:Y:S04]  /*3bf0*/  LDG.E.CONSTANT R7, desc[UR6][R2.64+-0x800] ;  /* 0xfff8000602077981 */ /* 0x000ea8000c1e9900 */
[----:B------:R-:W3:Y:S04]  /*3c00*/  LDG.E.CONSTANT R6, desc[UR6][R2.64] ;  /* 0x0000000602067981 */ /* 0x000ee8000c1e9900 */
[----:B------:R-:W4:Y:S01]  /*3c10*/  LDG.E.CONSTANT R9, desc[UR6][R2.64+0x800] ;  /* 0x0008000602097981 */ /* 0x000f22000c1e9900 */
[----:B0-----:R-:W-:-:S06]  /*3c20*/  IMAD.WIDE.U32 R4, R11, 0x4, R4 ;  /* 0x000000040b047825 */ /* 0x001fcc00078e0004 */
[----:B------:R-:W5:Y:S02]  /*3c30*/  LDG.E.CONSTANT R5, desc[UR6][R4.64] ;  /* 0x0000000604057981 */ /* 0x000f64000c1e9900 */
[----:B-----5:R-:W-:-:S04]  /*3c40*/  FADD R8, R8, R5 ;  /* 0x0000000508087221 */ /* 0x020fc80000000000 */
[----:B--2---:R-:W-:-:S04]  /*3c50*/  FADD R7, R8, R7 ;  /* 0x0000000708077221 */ /* 0x004fc80000000000 */
[----:B---3--:R-:W-:-:S04]  /*3c60*/  FADD R6, R7, R6 ;  /* 0x0000000607067221 */ /* 0x008fc80000000000 */
[----:B----4-:R-:W-:-:S07]  /*3c70*/  FADD R8, R6, R9 ;  /* 0x0000000906087221 */ /* 0x010fce0000000000 */
.L_x_47:
[----:B------:R-:W-:Y:S05]  /*3c80*/  BSYNC.RECONVERGENT B1 ;  /* 0x0000000000017941 */ /* 0x000fea0003800200 */
.L_x_45:
        /* <DEDUP_REMOVED lines=43> */
[----:B0-----:R-:W-:-:S07]  /*3f40*/  FADD R2, R18, R19 ;  /* 0x0000001312027221 */ /* 0x001fce0000000000 */
.L_x_17:
[----:B------:R-:W-:Y:S05]  /*3f50*/  BSYNC.RECONVERGENT B0 ;  /* 0x0000000000007941 */ /* 0x000fea0003800200 */
.L_x_1:
[----:B------:R-:W-:Y:S05]  /*3f60*/  @P0 EXIT ;  /* 0x000000000000094d */ /* 0x000fea0003800000 */
[----:B-1----:R-:W1:Y:S01]  /*3f70*/  LDC.64 R4, c[0x0][0x388] ;  /* 0x0000e200ff047b82 */ /* 0x002e620000000a00 */
[----:B------:R-:W0:Y:S02]  /*3f80*/  LDCU UR4, c[0x0][0x398] ;  /* 0x00007300ff0477ac */ /* 0x000e240008000800 */
[----:B0-23--:R-:W-:-:S05]  /*3f90*/  FADD R3, R2, UR4 ;  /* 0x0000000402037e21 */ /* 0x00dfca0008000000 */
[----:B-1----:R-:W-:Y:S01]  /*3fa0*/  STG.E desc[UR6][R4.64], R3 ;  /* 0x0000000304007986 */ /* 0x002fe2000c101906 */
[----:B------:R-:W-:Y:S05]  /*3fb0*/  EXIT ;  /* 0x000000000000794d */ /* 0x000fea0003800000 */
.L_x_56:
[----:B------:R-:W-:-:S00]  /*3fc0*/  BRA `(.L_x_56) ;  /* 0xfffffffc00fc7947 */ /* 0x000fc0000383ffff */
[----:B------:R-:W-:-:S00]  /*3fd0*/  NOP ;  /* 0x0000000000007918 */ /* 0x000fc00000000000 */
        /* <DEDUP_REMOVED lines=10> */
.L_x_158:


//--------------------- .text._ZN3cub18CUB_300001_SM_10006detail6reduce18DeviceReduceKernelINS2_10policy_hubIfjN4cuda3std3__44plusIvEEE10Policy1000EPfjS9_fNS7_10__identityEEEvT0_PT3_T1_NS0_13GridEvenShareISH_EET2_T4_ --------------------------
	.section	.text._ZN3cub18CUB_300001_SM_10006detail6reduce18DeviceReduceKernelINS2_10policy_hubIfjN4cuda3std3__44plusIvEEE10Policy1000EPfjS9_fNS7_10__identityEEEvT0_PT3_T1_NS0_13GridEvenShareISH_EET2_T4_,"ax",@progbits
	.align	128
        .global         _ZN3cub18CUB_300001_SM_10006detail6reduce18DeviceReduceKernelINS2_10policy_hubIfjN4cuda3std3__44plusIvEEE10Policy1000EPfjS9_fNS7_10__identityEEEvT0_PT3_T1_NS0_13GridEvenShareISH_EET2_T4_
        .type           _ZN3cub18CUB_300001_SM_10006detail6reduce18DeviceReduceKernelINS2_10policy_hubIfjN4cuda3std3__44plusIvEEE10Policy1000EPfjS9_fNS7_10__identityEEEvT0_PT3_T1_NS0_13GridEvenShareISH_EET2_T4_,@function
        .size           _ZN3cub18CUB_300001_SM_10006detail6reduce18DeviceReduceKernelINS2_10policy_hubIfjN4cuda3std3__44plusIvEEE10Policy1000EPfjS9_fNS7_10__identityEEEvT0_PT3_T1_NS0_13GridEvenShareISH_EET2_T4_,(.L_x_159 - _ZN3cub18CUB_300001_SM_10006detail6reduce18DeviceReduceKernelINS2_10policy_hubIfjN4cuda3std3__44plusIvEEE10Policy1000EPfjS9_fNS7_10__identityEEEvT0_PT3_T1_NS0_13GridEvenShareISH_EET2_T4_)
        .other          _ZN3cub18CUB_300001_SM_10006detail6reduce18DeviceReduceKernelINS2_10policy_hubIfjN4cuda3std3__44plusIvEEE10Policy1000EPfjS9_fNS7_10__identityEEEvT0_PT3_T1_NS0_13GridEvenShareISH_EET2_T4_,@"STO_CUDA_ENTRY STV_DEFAULT"
_ZN3cub18CUB_300001_SM_10006detail6reduce18DeviceReduceKernelINS2_10policy_hubIfjN4cuda3std3__44plusIvEEE10Policy1000EPfjS9_fNS7_10__identityEEEvT0_PT3_T1_NS0_13GridEvenShareISH_EET2_T4_:
.text._ZN3cub18CUB_300001_SM_10006detail6reduce18DeviceReduceKernelINS2_10policy_hubIfjN4cuda3std3__44plusIvEEE10Policy1000EPfjS9_fNS7_10__identityEEEvT0_PT3_T1_NS0_13GridEvenShareISH_EET2_T4_:
[----:B------:R-:W-:Y:S01]  /*0000*/  LDC R1, c[0x0][0x37c] ;  /* 0x0000df00ff017b82 */ /* 0x000fe20000000800 */
[----:B------:R-:W0:Y:S01]  /*0010*/  S2R R0, SR_CTAID.X ;  /* 0x0000000000007919 */ /* 0x000e220000002500 */
[----:B------:R-:W1:Y:S01]  /*0020*/  LDCU UR4, c[0x0][0x380] ;  /* 0x00007000ff0477ac */ /* 0x000e620008000800 */
[----:B------:R-:W-:Y:S01]  /*0030*/  BSSY.RECONVERGENT B0, `(.L_x_57) ;  /* 0x00002e0000007945 */ /* 0x000fe20003800200 */
[----:B------:R-:W2:Y:S01]  /*0040*/  LDCU UR5, c[0x0][0x3ac] ;  /* 0x00007580ff0577ac */ /* 0x000ea20008000800 */
[----:B------:R-:W3:Y:S01]  /*0050*/  LDCU.64 UR8, c[0x0][0x358] ;  /* 0x00006b00ff0877ac */ /* 0x000ee20008000a00 */
[----:B-1----:R-:W-:Y:S02]  /*0060*/  ULOP3.LUT UP0, URZ, UR4, 0x7, URZ, 0xc0, !UPT ;  /* 0x0000000704ff7892 */ /* 0x002fe4000f80c0ff */
[----:B--2---:R-:W-:Y:S01]  /*0070*/  USHF.L.U32 UR5, UR5, 0xd, URZ ;  /* 0x0000000d05057899 */ /* 0x004fe200080006ff */
[----:B0-----:R-:W-:-:S06]  /*0080*/  SHF.L.U32 R19, R0, 0xd, RZ ;  /* 0x0000000d00137819 */ /* 0x001fcc00000006ff */
[----:B---3--:R-:W-:Y:S05]  /*0090*/  BRA.U UP0, `(.L_x_58) ;  /* 0x00000015008c7547 */ /* 0x008fea000b800000 */
[----:B------:R-:W0:Y:S02]  /*00a0*/  LDC R22, c[0x0][0x3a8] ;  /* 0x0000ea00ff167b82 */ /* 0x000e240000000800 */
[----:B0-----:R-:W-:-:S05]  /*00b0*/  IMAD R3, R0, -0x2000, R22 ;  /* 0xffffe00000037824 */ /* 0x001fca00078e0216 */
[----:B------:R-:W-:-:S13]  /*00c0*/  ISETP.GT.U32.AND P0, PT, R3, 0x1fff, PT ;  /* 0x00001fff0300780c */ /* 0x000fda0003f04070 */
[----:B------:R-:W-:Y:S05]  /*00d0*/  @P0 BRA `(.L_x_59) ;  /* 0x0000000800bc0947 */ /* 0x000fea0003800000 */
[----:B------:R-:W0:Y:S01]  /*00e0*/  S2R R4, SR_TID.X ;  /* 0x0000000000047919 */ /* 0x000e220000002100 */
[----:B------:R-:W-:Y:S01]  /*00f0*/  BSSY.RECONVERGENT B1, `(.L_x_60) ;  /* 0x000000a000017945 */ /* 0x000fe20003800200 */
[----:B------:R-:W-:Y:S01]  /*0100*/  HFMA2 R2, -RZ, RZ, 0, 0 ;  /* 0x00000000ff027431 */ /* 0x000fe200000001ff */
[----:B0-----:R-:W-:Y:S02]  /*0110*/  ISETP.GE.U32.AND P0, PT, R4, R3, PT ;  /* 0x000000030400720c */ /* 0x001fe40003f06070 */
[----:B------:R-:W-:-:S11]  /*0120*/  MOV R5, R4 ;  /* 0x0000000400057202 */ /* 0x000fd60000000f00 */
[----:B------:R-:W-:Y:S05]  /*0130*/  @P0 BRA `(.L_x_61) ;  /* 0x0000000000140947 */ /* 0x000fea0003800000 */
[----:B------:R-:W0:Y:S01]  /*0140*/  LDC.64 R6, c[0x0][0x380] ;  /* 0x0000e000ff067b82 */ /* 0x000e220000000a00 */
[----:B------:R-:W-:-:S05]  /*0150*/  LEA R5, R0, R4, 0xd ;  /* 0x0000000400057211 */ /* 0x000fca00078e68ff */
[----:B0-----:R-:W-:-:S05]  /*0160*/  IMAD.WIDE.U32 R6, R5, 0x4, R6 ;  /* 0x0000000405067825 */ /* 0x001fca00078e0006 */
[----:B------:R0:W5:Y:S01]  /*0170*/  LDG.E.CONSTANT R2, desc[UR8][R6.64] ;  /* 0x0000000806027981 */ /* 0x000162000c1e9900 */
[----:B------:R-:W-:-:S07]  /*0180*/  IADD3 R5, PT, PT, R4, 0x200, RZ ;  /* 0x0000020004057810 */ /* 0x000fce0007ffe0ff */
.L_x_61:
[----:B------:R-:W-:Y:S05]  /*0190*/  BSYNC.RECONVERGENT B1 ;  /* 0x0000000000017941 */ /* 0x000fea0003800200 */
.L_x_60:
[----:B------:R-:W-:Y:S01]  /*01a0*/  ISETP.GE.U32.AND P0, PT, R5, R3, PT ;  /* 0x000000030500720c */ /* 0x000fe20003f06070 */
[----:B------:R-:W-:-:S12]  /*01b0*/  BSSY.RECONVERGENT B1, `(.L_x_62) ;  /* 0x0000030000017945 */ /* 0x000fd80003800200 */
[----:B------:R-:W-:Y:S05]  /*01c0*/  @P0 BRA `(.L_x_63) ;  /* 0x0000000000b80947 */ /* 0x000fea0003800000 */
[----:B0-----:R-:W-:Y:S01]  /*01d0*/  LOP3.LUT R7, RZ, R5, RZ, 0x33, !PT ;  /* 0x00000005ff077212 */ /* 0x001fe200078e33ff */
[----:B------:R-:W-:Y:S03]  /*01e0*/  BSSY.RECONVERGENT B2, `(.L_x_64) ;  /* 0x0000014000027945 */ /* 0x000fe60003800200 */
[----:B------:R-:W-:-:S04]  /*01f0*/  IADD3 R7, PT, PT, R7, R22, RZ ;  /* 0x0000001607077210 */ /* 0x000fc80007ffe0ff */
[----:B------:R-:W-:Y:S01]  /*0200*/  LOP3.LUT R6, R7, 0x600, RZ, 0xc0, !PT ;  /* 0x0000060007067812 */ /* 0x000fe200078ec0ff */
[----:B------:R-:W-:-:S03]  /*0210*/  IMAD R8, R0, -0x2000, R7 ;  /* 0xffffe00000087824 */ /* 0x000fc600078e0207 */
[----:B------:R-:W-:Y:S02]  /*0220*/  ISETP.NE.AND P0, PT, R6, 0x600, PT ;  /* 0x000006000600780c */ /* 0x000fe40003f05270 */
[----:B------:R-:W-:-:S11]  /*0230*/  ISETP.GE.U32.AND P1, PT, R8, 0x600, PT ;  /* 0x000006000800780c */ /* 0x000fd60003f26070 */
[----:B------:R-:W-:Y:S05]  /*0240*/  @!P0 BRA `(.L_x_65) ;  /* 0x0000000000348947 */ /* 0x000fea0003800000 */
[----:B------:R-:W0:Y:S01]  /*0250*/  LDC.64 R8, c[0x0][0x380] ;  /* 0x0000e000ff087b82 */ /* 0x000e220000000a00 */
[----:B------:R-:W-:Y:S02]  /*0260*/  LEA.HI R6, R7, 0x1, RZ, 0x17 ;  /* 0x0000000107067811 */ /* 0x000fe400078fb8ff */
[----:B------:R-:W-:Y:S02]  /*0270*/  LEA R11, R0, R5, 0xd ;  /* 0x00000005000b7211 */ /* 0x000fe400078e68ff */
[----:B------:R-:W-:-:S04]  /*0280*/  LOP3.LUT R6, R6, 0x3, RZ, 0xc0, !PT ;  /* 0x0000000306067812 */ /* 0x000fc800078ec0ff */
[----:B------:R-:W-:-:S07]  /*0290*/  IADD3 R10, PT, PT, -R6, RZ, RZ ;  /* 0x000000ff060a7210 */ /* 0x000fce0007ffe1ff */
.L_x_66:
[----:B0-----:R-:W-:-:S06]  /*02a0*/  IMAD.WIDE.U32 R6, R11, 0x4, R8 ;  /* 0x000000040b067825 */ /* 0x001fcc00078e0008 */
[----:B------:R-:W2:Y:S01]  /*02b0*/  LDG.E.CONSTANT R7, desc[UR8][R6.64] ;  /* 0x0000000806077981 */ /* 0x000ea2000c1e9900 */
[----:B------:R-:W-:Y:S02]  /*02c0*/  IADD3 R10, PT, PT, R10, 0x1, RZ ;  /* 0x000000010a0a7810 */ /* 0x000fe40007ffe0ff */
[----:B------:R-:W-:Y:S02]  /*02d0*/  IADD3 R5, PT, PT, R5, 0x200, RZ ;  /* 0x0000020005057810 */ /* 0x000fe40007ffe0ff */
[----:B------:R-:W-:Y:S02]  /*02e0*/  ISETP.NE.AND P0, PT, R10, RZ, PT ;  /* 0x000000ff0a00720c */ /* 0x000fe40003f05270 */
[----:B------:R-:W-:Y:S01]  /*02f0*/  IADD3 R11, PT, PT, R11, 0x200, RZ ;  /* 0x000002000b0b7810 */ /* 0x000fe20007ffe0ff */
[----:B--2--5:R-:W-:-:S10]  /*0300*/  FADD R2, R7, R2 ;  /* 0x0000000207027221 */ /* 0x024fd40000000000 */
[----:B------:R-:W-:Y:S05]  /*0310*/  @P0 BRA `(.L_x_66) ;  /* 0xfffffffc00e00947 */ /* 0x000fea000383ffff */
.L_x_65:
[----:B------:R-:W-:Y:S05]  /*0320*/  BSYNC.RECONVERGENT B2 ;  /* 0x0000000000027941 */ /* 0x000fea0003800200 */
.L_x_64:
[----:B------:R-:W-:Y:S05]  /*0330*/  @!P1 BRA `(.L_x_63) ;  /* 0x00000000005c9947 */ /* 0x000fea0003800000 */
[----:B------:R-:W0:Y:S01]  /*0340*/  LDC.64 R6, c[0x0][0x380] ;  /* 0x0000e000ff067b82 */ /* 0x000e220000000a00 */
[----:B------:R-:W-:Y:S02]  /*0350*/  IADD3 R16, PT, PT, R5, 0x400, RZ ;  /* 0x0000040005107810 */ /* 0x000fe40007ffe0ff */
[----:B------:R-:W-:-:S07]  /*0360*/  LEA R5, R0, R5, 0xd ;  /* 0x0000000500057211 */ /* 0x000fce00078e68ff */
.L_x_67:
[C---:B------:R-:W-:Y:S01]  /*0370*/  IADD3 R11, PT, PT, R5.reuse, 0x200, RZ ;  /* 0x00000200050b7810 */ /* 0x040fe20007ffe0ff */
[C---:B0-----:R-:W-:Y:S01]  /*0380*/  IMAD.WIDE.U32 R8, R5.reuse, 0x4, R6 ;  /* 0x0000000405087825 */ /* 0x041fe200078e0006 */
[----:B------:R-:W-:-:S03]  /*0390*/  IADD3 R13, PT, PT, R5, 0x400, RZ ;  /* 0x00000400050d7810 */ /* 0x000fc60007ffe0ff */
[--C-:B------:R-:W-:Y:S01]  /*03a0*/  IMAD.WIDE.U32 R10, R11, 0x4, R6.reuse ;  /* 0x000000040b0a7825 */ /* 0x100fe200078e0006 */
[----:B------:R-:W-:Y:S01]  /*03b0*/  IADD3 R15, PT, PT, R5, 0x600, RZ ;  /* 0x00000600050f7810 */ /* 0x000fe20007ffe0ff */
[----:B------:R-:W2:Y:S02]  /*03c0*/  LDG.E.CONSTANT R9, desc[UR8][R8.64] ;  /* 0x0000000808097981 */ /* 0x000ea4000c1e9900 */
[--C-:B------:R-:W-:Y:S02]  /*03d0*/  IMAD.WIDE.U32 R12, R13, 0x4, R6.reuse ;  /* 0x000000040d0c7825 */ /* 0x100fe400078e0006 */
[----:B------:R-:W3:Y:S02]  /*03e0*/  LDG.E.CONSTANT R11, desc[UR8][R10.64] ;  /* 0x000000080a0b7981 */ /* 0x000ee4000c1e9900 */
[----:B------:R-:W-:Y:S02]  /*03f0*/  IMAD.WIDE.U32 R14, R15, 0x4, R6 ;  /* 0x000000040f0e7825 */ /* 0x000fe400078e0006 */
[----:B------:R-:W4:Y:S04]  /*0400*/  LDG.E.CONSTANT R13, desc[UR8][R12.64] ;  /* 0x000000080c0d7981 */ /* 0x000f28000c1e9900 */
[----:B------:R-:W4:Y:S01]  /*0410*/  LDG.E.CONSTANT R15, desc[UR8][R14.64] ;  /* 0x000000080e0f7981 */ /* 0x000f22000c1e9900 */
[----:B------:R-:W-:-:S02]  /*0420*/  IADD3 R18, PT, PT, R16, 0x400, RZ ;  /* 0x0000040010127810 */ /* 0x000fc40007ffe0ff */
[----:B------:R-:W-:Y:S02]  /*0430*/  IADD3 R16, PT, PT, R16, 0x800, RZ ;  /* 0x0000080010107810 */ /* 0x000fe40007ffe0ff */
[----:B------:R-:W-:Y:S02]  /*0440*/  ISETP.GE.AND P0, PT, R18, R3, PT ;  /* 0x000000031200720c */ /* 0x000fe40003f06270 */
[----:B------:R-:W-:Y:S01]  /*0450*/  IADD3 R5, PT, PT, R5, 0x800, RZ ;  /* 0x0000080005057810 */ /* 0x000fe20007ffe0ff */
[----:B--2--5:R-:W-:-:S04]  /*0460*/  FADD R2, R9, R2 ;  /* 0x0000000209027221 */ /* 0x024fc80000000000 */
[----:B---3--:R-:W-:-:S04]  /*0470*/  FADD R2, R2, R11 ;  /* 0x0000000b02027221 */ /* 0x008fc80000000000 */
[----:B----4-:R-:W-:-:S04]  /*0480*/  FADD R2, R2, R13 ;  /* 0x0000000d02027221 */ /* 0x010fc80000000000 */
[----:B------:R-:W-:Y:S01]  /*0490*/  FADD R2, R2, R15 ;  /* 0x0000000f02027221 */ /* 0x000fe20000000000 */
[----:B------:R-:W-:Y:S06]  /*04a0*/  @!P0 BRA `(.L_x_67) ;  /* 0xfffffffc00b08947 */ /* 0x000fec000383ffff */
.L_x_63:
[----:B------:R-:W-:Y:S05]  /*04b0*/  BSYNC.RECONVERGENT B1 ;  /* 0x0000000000017941 */ /* 0x000fea0003800200 */
.L_x_62:
[----:B------:R-:W-:-:S13]  /*04c0*/  ISETP.GE.U32.AND P0, PT, R3, 0x200, PT ;  /* 0x000002000300780c */ /* 0x000fda0003f06070 */
        /* <DEDUP_REMOVED lines=27> */
[----:B------:R-:W2:Y:S04]  /*0680*/  LDS.128 R8, [UR4+0x20] ;  /* 0x00002004ff087984 */ /* 0x000ea80008000c00 */
[----:B------:R-:W3:Y:S04]  /*0690*/  LDS.128 R4, [UR4+0x30] ;  /* 0x00003004ff047984 */ /* 0x000ee80008000c00 */
[----:B------:R-:W4:Y:S01]  /*06a0*/  LDS.128 R16, [UR4+0x40] ;  /* 0x00004004ff107984 */ /* 0x000f220008000c00 */
[----:B0-----:R-:W-:-:S04]  /*06b0*/  FADD R13, R2, R13 ;  /* 0x0000000d020d7221 */ /* 0x001fc80000000000 */
        /* <DEDUP_REMOVED lines=13> */
[----:B-1----:R-:W-:Y:S01]  /*0790*/  FADD R2, R18, R19 ;  /* 0x0000001312027221 */ /* 0x002fe20000000000 */
[----:B------:R-:W-:Y:S06]  /*07a0*/  BRA `(.L_x_69) ;  /* 0x0000002400a07947 */ /* 0x000fec0003800000 */
.L_x_68:
[----:B------:R-:W-:Y:S01]  /*07b0*/  LOP3.LUT R5, R4, 0x3e0, RZ, 0xc0, !PT ;  /* 0x000003e004057812 */ /* 0x000fe200078ec0ff */
[----:B------:R-:W1:Y:S03]  /*07c0*/  S2R R10, SR_LANEID ;  /* 0x00000000000a7919 */ /* 0x000e660000000000 */
[----:B0-----:R-:W-:Y:S02]  /*07d0*/  IADD3 R6, PT, PT, R5, 0x20, RZ ;  /* 0x0000002005067810 */ /* 0x001fe40007ffe0ff */
[----:B------:R-:W-:Y:S02]  /*07e0*/  LOP3.LUT R8, RZ, R5, RZ, 0x33, !PT ;  /* 0x00000005ff087212 */ /* 0x000fe400078e33ff */
[----:B------:R-:W-:Y:S02]  /*07f0*/  ISETP.GT.U32.AND P0, PT, R6, R3, PT ;  /* 0x000000030600720c */ /* 0x000fe40003f04070 */
[----:B------:R-:W-:-:S04]  /*0800*/  IADD3 R8, PT, PT, R3, R8, RZ ;  /* 0x0000000803087210 */ /* 0x000fc80007ffe0ff */
[----:B------:R-:W-:-:S06]  /*0810*/  SEL R5, R8, 0x1f, P0 ;  /* 0x0000001f08057807 */ /* 0x000fcc0000000000 */
[----:B-----5:R-:W0:Y:S01]  /*0820*/  SHFL.DOWN P0, R6, R2, 0x1, R5 ;  /* 0x0820000002067989 */ /* 0x020e220000000005 */
[----:B-1----:R-:W-:Y:S01]  /*0830*/  ISETP.NE.AND P1, PT, R10, RZ, PT ;  /* 0x000000ff0a00720c */ /* 0x002fe20003f25270 */
[----:B0-----:R-:W-:-:S12]  /*0840*/  @P0 FADD R6, R6, R2 ;  /* 0x0000000206060221 */ /* 0x001fd80000000000 */
        /* <DEDUP_REMOVED lines=18> */
[----:B------:R-:W1:Y:S01]  /*0970*/  S2UR UR5, SR_CgaCtaId ;  /* 0x00000000000579c3 */ /* 0x000e620000008800 */
[----:B------:R-:W-:Y:S01]  /*0980*/  UMOV UR4, 0x400 ;  /* 0x0000040000047882 */ /* 0x000fe20000000000 */
[C---:B------:R-:W-:Y:S02]  /*0990*/  ISETP.GT.U32.AND P2, PT, R3.reuse, 0x20, PT ;  /* 0x000000200300780c */ /* 0x040fe40003f44070 */
[C---:B------:R-:W-:Y:S02]  /*09a0*/  ISETP.GT.U32.AND P3, PT, R3.reuse, 0x40, PT ;  /* 0x000000400300780c */ /* 0x040fe40003f64070 */
[C---:B------:R-:W-:Y:S02]  /*09b0*/  ISETP.GT.U32.AND P1, PT, R3.reuse, 0x60, PT ;  /* 0x000000600300780c */ /* 0x040fe40003f24070 */
[----:B------:R-:W-:Y:S01]  /*09c0*/  ISETP.GT.U32.AND P4, PT, R3, 0xc0, PT ;  /* 0x000000c00300780c */ /* 0x000fe20003f84070 */
[----:B-1----:R-:W-:-:S09]  /*09d0*/  ULEA UR4, UR5, UR4, 0x18 ;  /* 0x0000000405047291 */ /* 0x002fd2000f8ec0ff */
[----:B------:R-:W1:Y:S04]  /*09e0*/  LDS.128 R4, [UR4+0x10] ;  /* 0x00001004ff047984 */ /* 0x000e680008000c00 */
[----:B0-----:R-:W0:Y:S04]  /*09f0*/  LDS.128 R8, [UR4+0x20] ;  /* 0x00002004ff087984 */ /* 0x001e280008000c00 */
[----:B------:R-:W2:Y:S04]  /*0a00*/  LDS.128 R12, [UR4+0x30] ;  /* 0x00003004ff0c7984 */ /* 0x000ea80008000c00 */
[----:B------:R-:W3:Y:S01]  /*0a10*/  LDS.128 R16, [UR4+0x40] ;  /* 0x00004004ff107984 */ /* 0x000ee20008000c00 */
[----:B-1----:R-:W-:Y:S01]  /*0a20*/  @P2 FADD R2, R2, R5 ;  /* 0x0000000502022221 */ /* 0x002fe20000000000 */
[----:B------:R-:W-:-:S03]  /*0a30*/  ISETP.GT.U32.AND P2, PT, R3, 0x80, PT ;  /* 0x000000800300780c */ /* 0x000fc60003f44070 */
[----:B------:R-:W-:Y:S01]  /*0a40*/  @P3 FADD R2, R2, R6 ;  /* 0x0000000602023221 */ /* 0x000fe20000000000 */
[----:B------:R-:W-:-:S03]  /*0a50*/  ISETP.GT.U32.AND P3, PT, R3, 0xa0, PT ;  /* 0x000000a00300780c */ /* 0x000fc60003f64070 */
[----:B------:R-:W-:Y:S01]  /*0a60*/  @P1 FADD R2, R2, R7 ;  /* 0x0000000702021221 */ /* 0x000fe20000000000 */
[----:B------:R-:W-:-:S05]  /*0a70*/  ISETP.GT.U32.AND P1, PT, R3, 0xe0, PT ;  /* 0x000000e00300780c */ /* 0x000fca0003f24070 */
[----:B0-----:R-:W-:Y:S01]  /*0a80*/  @P2 FADD R2, R2, R8 ;  /* 0x0000000802022221 */ /* 0x001fe20000000000 */
[----:B------:R-:W-:-:S03]  /*0a90*/  ISETP.GT.U32.AND P2, PT, R3, 0x100, PT ;  /* 0x000001000300780c */ /* 0x000fc60003f44070 */
[----:B------:R-:W-:Y:S01]  /*0aa0*/  @P3 FADD R2, R2, R9 ;  /* 0x0000000902023221 */ /* 0x000fe20000000000 */
[----:B------:R-:W-:-:S03]  /*0ab0*/  ISETP.GT.U32.AND P3, PT, R3, 0x120, PT ;  /* 0x000001200300780c */ /* 0x000fc60003f64070 */
[----:B------:R-:W-:Y:S01]  /*0ac0*/  @P4 FADD R2, R2, R10 ;  /* 0x0000000a02024221 */ /* 0x000fe20000000000 */
[----:B------:R-:W-:-:S03]  /*0ad0*/  ISETP.GT.U32.AND P4, PT, R3, 0x140, PT ;  /* 0x000001400300780c */ /* 0x000fc60003f84070 */
[----:B------:R-:W-:Y:S01]  /*0ae0*/  @P1 FADD R2, R2, R11 ;  /* 0x0000000b02021221 */ /* 0x000fe20000000000 */
[----:B------:R-:W-:-:S03]  /*0af0*/  ISETP.GT.U32.AND P1, PT, R3, 0x160, PT ;  /* 0x000001600300780c */ /* 0x000fc60003f24070 */
[----:B--2---:R-:W-:Y:S01]  /*0b00*/  @P2 FADD R2, R2, R12 ;  /* 0x0000000c02022221 */ /* 0x004fe20000000000 */
[----:B------:R-:W-:-:S03]  /*0b10*/  ISETP.GT.U32.AND P2, PT, R3, 0x180, PT ;  /* 0x000001800300780c */ /* 0x000fc60003f44070 */
[----:B------:R-:W-:Y:S01]  /*0b20*/  @P3 FADD R2, R2, R13 ;  /* 0x0000000d02023221 */ /* 0x000fe20000000000 */
[----:B------:R-:W-:-:S03]  /*0b30*/  ISETP.GT.U32.AND P3, PT, R3, 0x1a0, PT ;  /* 0x000001a00300780c */ /* 0x000fc60003f64070 */
[----:B------:R-:W-:Y:S01]  /*0b40*/  @P4 FADD R2, R2, R14 ;  /* 0x0000000e02024221 */ /* 0x000fe20000000000 */
[----:B------:R-:W-:-:S03]  /*0b50*/  ISETP.GT.U32.AND P4, PT, R3, 0x1c0, PT ;  /* 0x000001c00300780c */ /* 0x000fc60003f84070 */
[----:B------:R-:W-:Y:S01]  /*0b60*/  @P1 FADD R2, R2, R15 ;  /* 0x0000000f02021221 */ /* 0x000fe20000000000 */
[----:B------:R-:W-:-:S03]  /*0b70*/  ISETP.GT.U32.AND P1, PT, R3, 0x1e0, PT ;  /* 0x000001e00300780c */ /* 0x000fc60003f24070 */
[----:B---3--:R-:W-:-:S04]  /*0b80*/  @P2 FADD R2, R2, R16 ;  /* 0x0000001002022221 */ /* 0x008fc80000000000 */
[----:B------:R-:W-:-:S04]  /*0b90*/  @P3 FADD R2, R2, R17 ;  /* 0x0000001102023221 */ /* 0x000fc80000000000 */
[----:B------:R-:W-:-:S04]  /*0ba0*/  @P4 FADD R2, R2, R18 ;  /* 0x0000001202024221 */ /* 0x000fc80000000000 */
[----:B------:R-:W-:Y:S01]  /*0bb0*/  @P1 FADD R2, R2, R19 ;  /* 0x0000001302021221 */ /* 0x000fe20000000000 */
[----:B------:R-:W-:Y:S06]  /*0bc0*/  BRA `(.L_x_69) ;  /* 0x0000002000987947 */ /* 0x000fec0003800000 */
.L_x_59:
[----:B------:R-:W0:Y:S01]  /*0bd0*/  S2R R18, SR_TID.X ;  /* 0x0000000000127919 */ /* 0x000e220000002100 */
[----:B------:R-:W1:Y:S02]  /*0be0*/  LDCU.64 UR6, c[0x0][0x380] ;  /* 0x00007000ff0677ac */ /* 0x000e640008000a00 */
[----:B-1----:R-:W-:Y:S02]  /*0bf0*/  MOV R12, UR6 ;  /* 0x00000006000c7c02 */ /* 0x002fe40008000f00 */
[----:B------:R-:W-:Y:S02]  /*0c00*/  MOV R13, UR7 ;  /* 0x00000007000d7c02 */ /* 0x000fe40008000f00 */
[----:B0-----:R-:W-:-:S05]  /*0c10*/  LEA R27, R18, R19, 0x1 ;  /* 0x00000013121b7211 */ /* 0x001fca00078e08ff */
[----:B------:R-:W-:-:S05]  /*0c20*/  IMAD.WIDE.U32 R26, R27, 0x4, R12 ;  /* 0x000000041b1a7825 */ /* 0x000fca00078e000c */
        /* <DEDUP_REMOVED lines=8> */
[----:B------:R-:W-:Y:S01]  /*0cb0*/  ISETP.GE.U32.AND P0, PT, R3, UR5, PT ;  /* 0x0000000503007c0c */ /* 0x000fe2000bf06070 */
[----:B--2---:R-:W-:Y:S01]  /*0cc0*/  FADD R4, R4, R5 ;  /* 0x0000000504047221 */ /* 0x004fe20000000000 */
[----:B---3--:R-:W-:Y:S01]  /*0cd0*/  FADD R7, R6, R7 ;  /* 0x0000000706077221 */ /* 0x008fe20000000000 */
[----:B----4-:R-:W-:-:S03]  /*0ce0*/  FADD R8, R8, R9 ;  /* 0x0000000908087221 */ /* 0x010fc60000000000 */
[----:B------:R-:W-:Y:S01]  /*0cf0*/  FADD R4, R4, R7 ;  /* 0x0000000704047221 */ /* 0x000fe20000000000 */
[----:B-----5:R-:W-:Y:S01]  /*0d00*/  FADD R11, R10, R11 ;  /* 0x0000000b0a0b7221 */ /* 0x020fe20000000000 */
[----:B------:R-:W-:-:S03]  /*0d10*/  FADD R14, R14, R15 ;  /* 0x0000000f0e0e7221 */ /* 0x000fc60000000000 */
        /* <DEDUP_REMOVED lines=10> */
[----:B------:R-:W-:Y:S01]  /*0dc0*/  IADD3 R19, PT, PT, R19, UR5, RZ ;  /* 0x0000000513137c10 */ /* 0x000fe2000fffe0ff */
[----:B------:R-:W-:Y:S01]  /*0dd0*/  UMOV UR4, URZ ;  /* 0x000000ff00047c82 */ /* 0x000fe20008000000 */
[----:B------:R-:W-:Y:S02]  /*0de0*/  IADD3 R20, PT, PT, R22, -0x2000, RZ ;  /* 0xffffe00016147810 */ /* 0x000fe40007ffe0ff */
[C---:B------:R-:W-:Y:S02]  /*0df0*/  IADD3 R21, PT, PT, R19.reuse, 0x200, RZ ;  /* 0x0000020013157810 */ /* 0x040fe40007ffe0ff */
[C---:B------:R-:W-:Y:S02]  /*0e00*/  ISETP.GT.U32.AND P0, PT, R19.reuse, R20, PT ;  /* 0x000000141300720c */ /* 0x040fe40003f04070 */
[----:B------:R-:W-:Y:S02]  /*0e10*/  IADD3 R23, PT, PT, R19, R18, RZ ;  /* 0x0000001213177210 */ /* 0x000fe40007ffe0ff */
[----:B------:R-:W-:-:S09]  /*0e20*/  MOV R25, R19 ;  /* 0x0000001300197202 */ /* 0x000fd20000000f00 */
[----:B------:R-:W-:Y:S05]  /*0e30*/  @P0 BRA `(.L_x_71) ;  /* 0x0000000000940947 */ /* 0x000fea0003800000 */
[----:B------:R-:W0:Y:S08]  /*0e40*/  LDC R22, c[0x0][0x3a8] ;  /* 0x0000ea00ff167b82 */ /* 0x000e300000000800 */
[----:B------:R-:W1:Y:S02]  /*0e50*/  LDC.64 R12, c[0x0][0x380] ;  /* 0x0000e000ff0c7b82 */ /* 0x000e640000000a00 */
.L_x_72:
[----:B------:R-:W-:-:S05]  /*0e60*/  LEA R15, R18, R25, 0x1 ;  /* 0x00000019120f7211 */ /* 0x000fca00078e08ff */
[----:B-1----:R-:W-:-:S05]  /*0e70*/  IMAD.WIDE.U32 R14, R15, 0x4, R12 ;  /* 0x000000040f0e7825 */ /* 0x002fca00078e000c */
[----:B------:R-:W2:Y:S04]  /*0e80*/  LDG.E.64.CONSTANT R4, desc[UR8][R14.64] ;  /* 0x000000080e047981 */ /* 0x000ea8000c1e9b00 */
[----:B------:R-:W3:Y:S04]  /*0e90*/  LDG.E.64.CONSTANT R6, desc[UR8][R14.64+0x1000] ;  /* 0x001000080e067981 */ /* 0x000ee8000c1e9b00 */
[----:B------:R-:W4:Y:S04]  /*0ea0*/  LDG.E.64.CONSTANT R2, desc[UR8][R14.64+0x2000] ;  /* 0x002000080e027981 */ /* 0x000f28000c1e9b00 */
[----:B------:R-:W5:Y:S01]  /*0eb0*/  LDG.E.64.CONSTANT R10, desc[UR8][R14.64+0x6000] ;  /* 0x006000080e0a7981 */ /* 0x000f62000c1e9b00 */
[----:B--2---:R-:W-:-:S03]  /*0ec0*/  FADD R24, R4, R17 ;  /* 0x0000001104187221 */ /* 0x004fc60000000000 */
[----:B------:R-:W5:Y:S01]  /*0ed0*/  LDG.E.64.CONSTANT R16, desc[UR8][R14.64+0x7000] ;  /* 0x007000080e107981 */ /* 0x000f62000c1e9b00 */
[----:B---3--:R-:W-:-:S03]  /*0ee0*/  FADD R9, R5, R6 ;  /* 0x0000000605097221 */ /* 0x008fc60000000000 */
[----:B------:R-:W2:Y:S01]  /*0ef0*/  LDG.E.64.CONSTANT R4, desc[UR8][R14.64+0x3000] ;  /* 0x003000080e047981 */ /* 0x000ea2000c1e9b00 */
[----:B----4-:R-:W-:Y:S01]  /*0f00*/  FADD R2, R7, R2 ;  /* 0x0000000207027221 */ /* 0x010fe20000000000 */
[----:B------:R-:W-:Y:S02]  /*0f10*/  FADD R24, R24, R9 ;  /* 0x0000000918187221 */ /* 0x000fe40000000000 */
[----:B------:R-:W3:Y:S04]  /*0f20*/  LDG.E.64.CONSTANT R6, desc[UR8][R14.64+0x4000] ;  /* 0x004000080e067981 */ /* 0x000ee8000c1e9b00 */
[----:B------:R-:W4:Y:S01]  /*0f30*/  LDG.E.64.CONSTANT R8, desc[UR8][R14.64+0x5000] ;  /* 0x005000080e087981 */ /* 0x000f22000c1e9b00 */
[----:B--2---:R-:W-:-:S04]  /*0f40*/  FADD R3, R3, R4 ;  /* 0x0000000403037221 */ /* 0x004fc80000000000 */
[----:B------:R-:W-:Y:S01]  /*0f50*/  FADD R3, R2, R3 ;  /* 0x0000000302037221 */ /* 0x000fe20000000000 */
[----:B0-----:R-:W-:Y:S01]  /*0f60*/  IADD3 R2, PT, PT, -R25, R22, RZ ;  /* 0x0000001619027210 */ /* 0x001fe20007ffe1ff */
[----:B---3--:R-:W-:Y:S01]  /*0f70*/  FADD R4, R5, R6 ;  /* 0x0000000605047221 */ /* 0x008fe20000000000 */
[----:B-----5:R-:W-:Y:S01]  /*0f80*/  FADD R11, R11, R16 ;  /* 0x000000100b0b7221 */ /* 0x020fe20000000000 */
[----:B----4-:R-:W-:Y:S01]  /*0f90*/  FADD R7, R7, R8 ;  /* 0x0000000807077221 */ /* 0x010fe20000000000 */
[----:B------:R-:W-:Y:S01]  /*0fa0*/  FADD R8, R9, R10 ;  /* 0x0000000a09087221 */ /* 0x000fe20000000000 */
[----:B------:R-:W-:Y:S02]  /*0fb0*/  ISETP.GE.U32.AND P0, PT, R2, UR5, PT ;  /* 0x0000000502007c0c */ /* 0x000fe4000bf06070 */
[----:B------:R-:W-:Y:S01]  /*0fc0*/  FADD R4, R4, R7 ;  /* 0x0000000704047221 */ /* 0x000fe20000000000 */
[----:B------:R-:W-:Y:S01]  /*0fd0*/  FADD R11, R8, R11 ;  /* 0x0000000b080b7221 */ /* 0x000fe20000000000 */
[----:B------:R-:W-:-:S03]  /*0fe0*/  FADD R3, R24, R3 ;  /* 0x0000000318037221 */ /* 0x000fc60000000000 */
[----:B------:R-:W-:-:S04]  /*0ff0*/  FADD R4, R4, R11 ;  /* 0x0000000b04047221 */ /* 0x000fc80000000000 */
[----:B------:R-:W-:-:S04]  /*1000*/  FADD R3, R3, R4 ;  /* 0x0000000403037221 */ /* 0x000fc80000000000 */
[----:B------:R-:W-:Y:S01]  /*1010*/  FADD R17, R17, R3 ;  /* 0x0000000311117221 */ /* 0x000fe20000000000 */
[----:B------:R-:W-:Y:S06]  /*1020*/  @!P0 BRA `(.L_x_70) ;  /* 0x0000000000f48947 */ /* 0x000fec0003800000 */
[----:B------:R-:W-:Y:S01]  /*1030*/  IADD3 R25, PT, PT, R25, UR5, RZ ;  /* 0x0000000519197c10 */ /* 0x000fe2000fffe0ff */
[----:B------:R-:W-:Y:S01]  /*1040*/  UIADD3 UR4, UPT, UPT, UR4, 0x1, URZ ;  /* 0x0000000104047890 */ /* 0x000fe2000fffe0ff */
[----:B------:R-:W-:Y:S02]  /*1050*/  IADD3 R21, PT, PT, R21, UR5, RZ ;  /* 0x0000000515157c10 */ /* 0x000fe4000fffe0ff */
[----:B------:R-:W-:Y:S02]  /*1060*/  ISETP.GT.U32.AND P0, PT, R25, R20, PT ;  /* 0x000000141900720c */ /* 0x000fe40003f04070 */
[----:B------:R-:W-:-:S11]  /*1070*/  IADD3 R23, PT, PT, R23, UR5, RZ ;  /* 0x0000000517177c10 */ /* 0x000fd6000fffe0ff */
[----:B------:R-:W-:Y:S05]  /*1080*/  @!P0 BRA `(.L_x_72) ;  /* 0xfffffffc00748947 */ /* 0x000fea000383ffff */
.L_x_71:
[----:B------:R-:W-:-:S13]  /*1090*/  ISETP.GE.U32.AND P0, PT, R25, R22, PT ;  /* 0x000000161900720c */ /* 0x000fda0003f06070 */
[----:B------:R-:W-:Y:S05]  /*10a0*/  @P0 BRA `(.L_x_70) ;  /* 0x0000000000d40947 */ /* 0x000fea0003800000 */
[----:B------:R-:W-:Y:S01]  /*10b0*/  IADD3 R3, PT, PT, -R25, R22, RZ ;  /* 0x0000001619037210 */ /* 0x000fe20007ffe1ff */
[----:B------:R-:W-:Y:S03]  /*10c0*/  BSSY.RECONVERGENT B1, `(.L_x_70) ;  /* 0x0000033000017945 */ /* 0x000fe60003800200 */
[----:B------:R-:W-:-:S13]  /*10d0*/  ISETP.GE.AND P0, PT, R18, R3, PT ;  /* 0x000000031200720c */ /* 0x000fda0003f06270 */
[----:B------:R-:W-:Y:S05]  /*10e0*/  @P0 BRA `(.L_x_73) ;  /* 0x0000000000c00947 */ /* 0x000fea0003800000 */
[----:B------:R-:W0:Y:S01]  /*10f0*/  LDC R2, c[0x0][0x3ac] ;  /* 0x0000eb00ff027b82 */ /* 0x000e220000000800 */
[----:B------:R-:W-:Y:S01]  /*1100*/  LOP3.LUT R5, RZ, R18, RZ, 0x33, !PT ;  /* 0x00000012ff057212 */ /* 0x000fe200078e33ff */
[----:B------:R-:W-:Y:S03]  /*1110*/  BSSY.RECONVERGENT B2, `(.L_x_74) ;  /* 0x0000016000027945 */ /* 0x000fe60003800200 */
[----:B------:R-:W-:-:S04]  /*1120*/  IADD3 R22, PT, PT, R5, R22, RZ ;  /* 0x0000001605167210 */ /* 0x000fc80007ffe0ff */
[----:B------:R-:W-:Y:S02]  /*1130*/  LOP3.LUT R4, R22, 0x600, RZ, 0xc0, !PT ;  /* 0x0000060016047812 */ /* 0x000fe400078ec0ff */
[----:B------:R-:W-:Y:S02]  /*1140*/  IADD3 R19, PT, PT, -R19, R22, RZ ;  /* 0x0000001613137210 */ /* 0x000fe40007ffe1ff */
[----:B------:R-:W-:Y:S02]  /*1150*/  ISETP.NE.AND P0, PT, R4, 0x600, PT ;  /* 0x000006000400780c */ /* 0x000fe40003f05270 */
[----:B------:R-:W-:Y:S01]  /*1160*/  LEA.HI R22, R22, 0x1, RZ, 0x17 ;  /* 0x0000000116167811 */ /* 0x000fe200078fb8ff */
[----:B0-----:R-:W-:-:S04]  /*1170*/  IMAD R2, R2, UR4, RZ ;  /* 0x0000000402027c24 */ /* 0x001fc8000f8e02ff */
[----:B------:R-:W-:-:S05]  /*1180*/  IMAD R2, R2, -0x2000, R19 ;  /* 0xffffe00002027824 */ /* 0x000fca00078e0213 */
[----:B------:R-:W-:Y:S02]  /*1190*/  ISETP.GE.U32.AND P1, PT, R2, 0x600, PT ;  /* 0x000006000200780c */ /* 0x000fe40003f26070 */
[----:B------:R-:W-:Y:S01]  /*11a0*/  MOV R2, R18 ;  /* 0x0000001200027202 */ /* 0x000fe20000000f00 */
[----:B------:R-:W-:Y:S10]  /*11b0*/  @!P0 BRA `(.L_x_75) ;  /* 0x00000000002c8947 */ /* 0x000ff40003800000 */
[----:B------:R-:W-:Y:S02]  /*11c0*/  LOP3.LUT R22, R22, 0x3, RZ, 0xc0, !PT ;  /* 0x0000000316167812 */ /* 0x000fe400078ec0ff */
[----:B------:R-:W-:Y:S02]  /*11d0*/  MOV R2, R18 ;  /* 0x0000001200027202 */ /* 0x000fe40000000f00 */
[----:B------:R-:W-:-:S07]  /*11e0*/  IADD3 R22, PT, PT, -R22, RZ, RZ ;  /* 0x000000ff16167210 */ /* 0x000fce0007ffe1ff */
.L_x_76:
[----:B------:R-:W-:-:S06]  /*11f0*/  IMAD.WIDE.U32 R4, R23, 0x4, R12 ;  /* 0x0000000417047825 */ /* 0x000fcc00078e000c */
[----:B------:R-:W2:Y:S01]  /*1200*/  LDG.E.CONSTANT R4, desc[UR8][R4.64] ;  /* 0x0000000804047981 */ /* 0x000ea2000c1e9900 */
[----:B------:R-:W-:Y:S02]  /*1210*/  IADD3 R22, PT, PT, R22, 0x1, RZ ;  /* 0x0000000116167810 */ /* 0x000fe40007ffe0ff */
[----:B------:R-:W-:Y:S02]  /*1220*/  IADD3 R2, PT, PT, R2, 0x200, RZ ;  /* 0x0000020002027810 */ /* 0x000fe40007ffe0ff */
[----:B------:R-:W-:Y:S02]  /*1230*/  ISETP.NE.AND P0, PT, R22, RZ, PT ;  /* 0x000000ff1600720c */ /* 0x000fe40003f05270 */
[----:B------:R-:W-:Y:S01]  /*1240*/  IADD3 R23, PT, PT, R23, 0x200, RZ ;  /* 0x0000020017177810 */ /* 0x000fe20007ffe0ff */
[----:B--2---:R-:W-:-:S10]  /*1250*/  FADD R17, R4, R17 ;  /* 0x0000001104117221 */ /* 0x004fd40000000000 */
[----:B------:R-:W-:Y:S05]  /*1260*/  @P0 BRA `(.L_x_76) ;  /* 0xfffffffc00e00947 */ /* 0x000fea000383ffff */
.L_x_75:
[----:B------:R-:W-:Y:S05]  /*1270*/  BSYNC.RECONVERGENT B2 ;  /* 0x0000000000027941 */ /* 0x000fea0003800200 */
.L_x_74:
[----:B------:R-:W-:Y:S05]  /*1280*/  @!P1 BRA `(.L_x_73) ;  /* 0x0000000000589947 */ /* 0x000fea0003800000 */
[C---:B------:R-:W-:Y:S02]  /*1290*/  IADD3 R21, PT, PT, R2.reuse, R21, RZ ;  /* 0x0000001502157210 */ /* 0x040fe40007ffe0ff */
[----:B------:R-:W-:-:S07]  /*12a0*/  IADD3 R2, PT, PT, R2, 0x400, RZ ;  /* 0x0000040002027810 */ /* 0x000fce0007ffe0ff */
.L_x_77:
[C---:B------:R-:W-:Y:S01]  /*12b0*/  IADD3 R5, PT, PT, R21.reuse, -0x200, RZ ;  /* 0xfffffe0015057810 */ /* 0x040fe20007ffe0ff */
[C---:B------:R-:W-:Y:S01]  /*12c0*/  IMAD.WIDE.U32 R6, R21.reuse, 0x4, R12 ;  /* 0x0000000415067825 */ /* 0x040fe200078e000c */
        /* <DEDUP_REMOVED lines=8> */
[----:B------:R-:W5:Y:S01]  /*1350*/  LDG.E.CONSTANT R10, desc[UR8][R10.64] ;  /* 0x000000080a0a7981 */ /* 0x000f62000c1e9900 */
[----:B------:R-:W-:-:S04]  /*1360*/  IADD3 R14, PT, PT, R2, 0x400, RZ ;  /* 0x00000400020e7810 */ /* 0x000fc80007ffe0ff */
[----:B------:R-:W-:Y:S02]  /*1370*/  ISETP.GE.AND P0, PT, R14, R3, PT ;  /* 0x000000030e00720c */ /* 0x000fe40003f06270 */
[----:B------:R-:W-:Y:S02]  /*1380*/  IADD3 R2, PT, PT, R2, 0x800, RZ ;  /* 0x0000080002027810 */ /* 0x000fe40007ffe0ff */
[----:B------:R-:W-:Y:S01]  /*1390*/  IADD3 R21, PT, PT, R21, 0x800, RZ ;  /* 0x0000080015157810 */ /* 0x000fe20007ffe0ff */
[----:B---3--:R-:W-:-:S04]  /*13a0*/  FADD R17, R4, R17 ;  /* 0x0000001104117221 */ /* 0x008fc80000000000 */
[----:B--2---:R-:W-:-:S04]  /*13b0*/  FADD R17, R17, R6 ;  /* 0x0000000611117221 */ /* 0x004fc80000000000 */
[----:B----4-:R-:W-:-:S04]  /*13c0*/  FADD R17, R17, R8 ;  /* 0x0000000811117221 */ /* 0x010fc80000000000 */
[----:B-----5:R-:W-:Y:S01]  /*13d0*/  FADD R17, R17, R10 ;  /* 0x0000000a11117221 */ /* 0x020fe20000000000 */
[----:B------:R-:W-:Y:S06]  /*13e0*/  @!P0 BRA `(.L_x_77) ;  /* 0xfffffffc00b08947 */ /* 0x000fec000383ffff */
.L_x_73:
[----:B------:R-:W-:Y:S05]  /*13f0*/  BSYNC.RECONVERGENT B1 ;  /* 0x0000000000017941 */ /* 0x000fea0003800200 */
.L_x_70:
        /* <DEDUP_REMOVED lines=27> */
[----:B--2---:R-:W2:Y:S04]  /*15b0*/  LDS.128 R4, [UR4+0x30] ;  /* 0x00003004ff047984 */ /* 0x004ea80008000c00 */
[----:B------:R-:W3:Y:S01]  /*15c0*/  LDS.128 R16, [UR4+0x40] ;  /* 0x00004004ff107984 */ /* 0x000ee20008000c00 */
        /* <DEDUP_REMOVED lines=14> */
[----:B------:R-:W-:Y:S01]  /*16b0*/  FADD R2, R18, R19 ;  /* 0x0000001312027221 */ /* 0x000fe20000000000 */
[----:B------:R-:W-:Y:S06]  /*16c0*/  BRA `(.L_x_69) ;  /* 0x0000001400d87947 */ /* 0x000fec0003800000 */
.L_x_58:
[----:B------:R-:W0:Y:S02]  /*16d0*/  LDCU UR6, c[0x0][0x3a8] ;  /* 0x00007500ff0677ac */ /* 0x000e240008000800 */
[----:B0-----:R-:W-:-:S04]  /*16e0*/  IADD3 R3, PT, PT, -R19, UR6, RZ ;  /* 0x0000000613037c10 */ /* 0x001fc8000fffe1ff */
        /* <DEDUP_REMOVED lines=9> */
[----:B------:R-:W-:-:S05]  /*1780*/  IADD3 R5, PT, PT, R19, R4, RZ ;  /* 0x0000000413057210 */ /* 0x000fca0007ffe0ff */
[----:B0-----:R-:W-:-:S05]  /*1790*/  IMAD.WIDE.U32 R6, R5, 0x4, R6 ;  /* 0x0000000405067825 */ /* 0x001fca00078e0006 */
[----:B------:R0:W5:Y:S01]  /*17a0*/  LDG.E.CONSTANT R2, desc[UR8][R6.64] ;  /* 0x0000000806027981 */ /* 0x000162000c1e9900 */
[----:B------:R-:W-:-:S07]  /*17b0*/  IADD3 R10, PT, PT, R4, 0x200, RZ ;  /* 0x00000200040a7810 */ /* 0x000fce0007ffe0ff */
.L_x_80:
[----:B------:R-:W-:Y:S05]  /*17c0*/  BSYNC.RECONVERGENT B1 ;  /* 0x0000000000017941 */ /* 0x000fea0003800200 */
.L_x_79:
[----:B------:R-:W-:Y:S01]  /*17d0*/  ISETP.GE.U32.AND P0, PT, R10, R3, PT ;  /* 0x000000030a00720c */ /* 0x000fe20003f06070 */
[----:B------:R-:W-:-:S12]  /*17e0*/  BSSY.RECONVERGENT B1, `(.L_x_81) ;  /* 0x0000030000017945 */ /* 0x000fd80003800200 */
[----:B------:R-:W-:Y:S05]  /*17f0*/  @P0 BRA `(.L_x_82) ;  /* 0x0000000000b80947 */ /* 0x000fea0003800000 */
[----:B------:R-:W-:Y:S01]  /*1800*/  LOP3.LUT R5, RZ, R10, RZ, 0x33, !PT ;  /* 0x0000000aff057212 */ /* 0x000fe200078e33ff */
[----:B------:R-:W-:Y:S03]  /*1810*/  BSSY.RECONVERGENT B2, `(.L_x_83) ;  /* 0x0000014000027945 */ /* 0x000fe60003800200 */
[----:B0-----:R-:W-:-:S04]  /*1820*/  IADD3 R6, PT, PT, R5, UR6, RZ ;  /* 0x0000000605067c10 */ /* 0x001fc8000fffe0ff */
[----:B------:R-:W-:Y:S02]  /*1830*/  LOP3.LUT R5, R6, 0x600, RZ, 0xc0, !PT ;  /* 0x0000060006057812 */ /* 0x000fe400078ec0ff */
[----:B------:R-:W-:Y:S02]  /*1840*/  IADD3 R7, PT, PT, -R19, R6, RZ ;  /* 0x0000000613077210 */ /* 0x000fe40007ffe1ff */
[----:B------:R-:W-:Y:S02]  /*1850*/  ISETP.NE.AND P0, PT, R5, 0x600, PT ;  /* 0x000006000500780c */ /* 0x000fe40003f05270 */
[----:B------:R-:W-:-:S11]  /*1860*/  ISETP.GE.U32.AND P1, PT, R7, 0x600, PT ;  /* 0x000006000700780c */ /* 0x000fd60003f26070 */
[----:B------:R-:W-:Y:S05]  /*1870*/  @!P0 BRA `(.L_x_84) ;  /* 0x0000000000348947 */ /* 0x000fea0003800000 */
[----:B------:R-:W0:Y:S01]  /*1880*/  LDC.64 R8, c[0x0][0x380] ;  /* 0x0000e000ff087b82 */ /* 0x000e220000000a00 */
[----:B------:R-:W-:Y:S02]  /*1890*/  LEA.HI R5, R6, 0x1, RZ, 0x17 ;  /* 0x0000000106057811 */ /* 0x000fe400078fb8ff */
[----:B------:R-:W-:Y:S02]  /*18a0*/  IADD3 R11, PT, PT, R19, R10, RZ ;  /* 0x0000000a130b7210 */ /* 0x000fe40007ffe0ff */
[----:B------:R-:W-:-:S04]  /*18b0*/  LOP3.LUT R5, R5, 0x3, RZ, 0xc0, !PT ;  /* 0x0000000305057812 */ /* 0x000fc800078ec0ff */
[----:B------:R-:W-:-:S07]  /*18c0*/  IADD3 R5, PT, PT, -R5, RZ, RZ ;  /* 0x000000ff05057210 */ /* 0x000fce0007ffe1ff */
.L_x_85:
        /* <DEDUP_REMOVED lines=8> */
.L_x_84:
[----:B------:R-:W-:Y:S05]  /*1950*/  BSYNC.RECONVERGENT B2 ;  /* 0x0000000000027941 */ /* 0x000fea0003800200 */
.L_x_83:
[----:B------:R-:W-:Y:S05]  /*1960*/  @!P1 BRA `(.L_x_82) ;  /* 0x00000000005c9947 */ /* 0x000fea0003800000 */
[----:B------:R-:W0:Y:S01]  /*1970*/  LDC.64 R6, c[0x0][0x380] ;  /* 0x0000e000ff067b82 */ /* 0x000e220000000a00 */
[----:B------:R-:W-:Y:S02]  /*1980*/  IADD3 R19, PT, PT, R19, R10, RZ ;  /* 0x0000000a13137210 */ /* 0x000fe40007ffe0ff */
[----:B------:R-:W-:-:S07]  /*1990*/  IADD3 R5, PT, PT, R10, 0x400, RZ ;  /* 0x000004000a057810 */ /* 0x000fce0007ffe0ff */
.L_x_86:
        /* <DEDUP_REMOVED lines=20> */
.L_x_82:
[----:B------:R-:W-:Y:S05]  /*1ae0*/  BSYNC.RECONVERGENT B1 ;  /* 0x0000000000017941 */ /* 0x000fea0003800200 */
.L_x_81:
        /* <DEDUP_REMOVED lines=45> */
[----:B----4-:R-:W-:Y:S01]  /*1dc0*/  FADD R2, R18, R19 ;  /* 0x0000001312027221 */ /* 0x010fe20000000000 */
[----:B------:R-:W-:Y:S06]  /*1dd0*/  BRA `(.L_x_69) ;  /* 0x0000001000147947 */ /* 0x000fec0003800000 */
.L_x_87:
[----:B------:R-:W-:Y:S01]  /*1de0*/  LOP3.LUT R5, R4, 0x3e0, RZ, 0xc0, !PT ;  /* 0x000003e004057812 */ /* 0x000fe200078ec0ff */
[----:B------:R-:W1:Y:S03]  /*1df0*/  S2R R10, SR_LANEID ;  /* 0x00000000000a7919 */ /* 0x000e660000000000 */
[----:B0-----:R-:W-:Y:S02]  /*1e00*/  IADD3 R6, PT, PT, R5, 0x20, RZ ;  /* 0x0000002005067810 */ /* 0x001fe40007ffe0ff */
[----:B------:R-:W-:Y:S02]  /*1e10*/  LOP3.LUT R8, RZ, R5, RZ, 0x33, !PT ;  /* 0x00000005ff087212 */ /* 0x000fe400078e33ff */
[-C--:B------:R-:W-:Y:S02]  /*1e20*/  ISETP.GT.U32.AND P0, PT, R6, R3.reuse, PT ;  /* 0x000000030600720c */ /* 0x080fe40003f04070 */
        /* <DEDUP_REMOVED lines=61> */
.L_x_78:
[----:B------:R-:W0:Y:S01]  /*2200*/  S2R R6, SR_TID.X ;  /* 0x0000000000067919 */ /* 0x000e220000002100 */
[----:B------:R-:W1:Y:S02]  /*2210*/  LDCU.64 UR10, c[0x0][0x380] ;  /* 0x00007000ff0a77ac */ /* 0x000e640008000a00 */
[----:B-1----:R-:W-:Y:S02]  /*2220*/  MOV R4, UR10 ;  /* 0x0000000a00047c02 */ /* 0x002fe40008000f00 */
[----:B------:R-:W-:Y:S02]  /*2230*/  MOV R5, UR11 ;  /* 0x0000000b00057c02 */ /* 0x000fe40008000f00 */
[----:B0-----:R-:W-:-:S05]  /*2240*/  IADD3 R9, PT, PT, R19, R6, RZ ;  /* 0x0000000613097210 */ /* 0x001fca0007ffe0ff */
[----:B------:R-:W-:-:S05]  /*2250*/  IMAD.WIDE.U32 R8, R9, 0x4, R4 ;  /* 0x0000000409087825 */ /* 0x000fca00078e0004 */
        /* <DEDUP_REMOVED lines=16> */
[----:B------:R-:W-:Y:S01]  /*2360*/  ISETP.GE.U32.AND P0, PT, R3, UR5, PT ;  /* 0x0000000503007c0c */ /* 0x000fe2000bf06070 */
        /* <DEDUP_REMOVED lines=16> */
[----:B------:R-:W-:Y:S01]  /*2470*/  UIADD3 UR7, UPT, UPT, UR6, -0x2000, URZ ;  /* 0xffffe00006077890 */ /* 0x000fe2000fffe0ff */
[----:B------:R-:W-:Y:S01]  /*2480*/  IADD3 R19, PT, PT, R19, UR5, RZ ;  /* 0x0000000513137c10 */ /* 0x000fe2000fffe0ff */
[----:B------:R-:W-:-:S03]  /*2490*/  UMOV UR4, URZ ;  /* 0x000000ff00047c82 */ /* 0x000fc60008000000 */
[C---:B------:R-:W-:Y:S02]  /*24a0*/  IADD3 R7, PT, PT, R19.reuse, 0x200, RZ ;  /* 0x0000020013077810 */ /* 0x040fe40007ffe0ff */
[C---:B------:R-:W-:Y:S02]  /*24b0*/  ISETP.GT.U32.AND P0, PT, R19.reuse, UR7, PT ;  /* 0x0000000713007c0c */ /* 0x040fe4000bf04070 */
[----:B------:R-:W-:-:S11]  /*24c0*/  IADD3 R9, PT, PT, R19, R6, RZ ;  /* 0x0000000613097210 */ /* 0x000fd60007ffe0ff */
[----:B------:R-:W-:Y:S05]  /*24d0*/  @P0 BRA `(.L_x_89) ;  /* 0x0000000000b80947 */ /* 0x000fea0003800000 */
[----:B------:R-:W0:Y:S01]  /*24e0*/  LDC.64 R4, c[0x0][0x380] ;  /* 0x0000e000ff047b82 */ /* 0x000e220000000a00 */
[----:B------:R-:W1:Y:S01]  /*24f0*/  LDCU UR6, c[0x0][0x3a8] ;  /* 0x00007500ff0677ac */ /* 0x000e620008000800 */
[----:B------:R-:W-:Y:S01]  /*2500*/  NOP ;  /* 0x0000000000007918 */ /* 0x000fe20000000000 */
.L_x_90:
[----:B------:R-:W-:-:S05]  /*2510*/  IADD3 R3, PT, PT, R6, R19, RZ ;  /* 0x0000001306037210 */ /* 0x000fca0007ffe0ff */
[----:B0-----:R-:W-:-:S05]  /*2520*/  IMAD.WIDE.U32 R2, R3, 0x4, R4 ;  /* 0x0000000403027825 */ /* 0x001fca00078e0004 */
        /* <DEDUP_REMOVED lines=15> */
[----:B--2---:R-:W-:-:S03]  /*2620*/  FADD R12, R11, R12 ;  /* 0x0000000c0b0c7221 */ /* 0x004fc60000000000 */
[----:B------:R1:W2:Y:S01]  /*2630*/  LDG.E.CONSTANT R11, desc[UR8][R2.64+0x5000] ;  /* 0x00500008020b7981 */ /* 0x0002a2000c1e9900 */
[----:B---3--:R-:W-:Y:S01]  /*2640*/  FADD R21, R21, R20 ;  /* 0x0000001415157221 */ /* 0x008fe20000000000 */
[----:B-1----:R-:W-:Y:S01]  /*2650*/  IADD3 R2, PT, PT, -R19, UR6, RZ ;  /* 0x0000000613027c10 */ /* 0x002fe2000fffe1ff */
[----:B----4-:R-:W-:-:S03]  /*2660*/  FADD R22, R22, R23 ;  /* 0x0000001716167221 */ /* 0x010fc60000000000 */
[----:B------:R-:W-:Y:S01]  /*2670*/  ISETP.GE.U32.AND P0, PT, R2, UR5, PT ;  /* 0x0000000502007c0c */ /* 0x000fe2000bf06070 */
[----:B------:R-:W-:Y:S01]  /*2680*/  FADD R12, R12, R21 ;  /* 0x000000150c0c7221 */ /* 0x000fe20000000000 */
[----:B-----5:R-:W-:-:S04]  /*2690*/  FADD R25, R24, R25 ;  /* 0x0000001918197221 */ /* 0x020fc80000000000 */
[----:B------:R-:W-:Y:S01]  /*26a0*/  FADD R25, R22, R25 ;  /* 0x0000001916197221 */ /* 0x000fe20000000000 */
[----:B------:R-:W-:-:S03]  /*26b0*/  FADD R16, R16, R17 ;  /* 0x0000001110107221 */ /* 0x000fc60000000000 */
[----:B------:R-:W-:Y:S01]  /*26c0*/  FADD R12, R12, R25 ;  /* 0x000000190c0c7221 */ /* 0x000fe20000000000 */
[----:B------:R-:W-:Y:S01]  /*26d0*/  FADD R8, R15, R8 ;  /* 0x000000080f087221 */ /* 0x000fe20000000000 */
[----:B------:R-:W-:-:S04]  /*26e0*/  FADD R13, R13, R10 ;  /* 0x0000000a0d0d7221 */ /* 0x000fc80000000000 */
[----:B------:R-:W-:Y:S01]  /*26f0*/  FADD R8, R8, R13 ;  /* 0x0000000d08087221 */ /* 0x000fe20000000000 */
[----:B--2---:R-:W-:-:S04]  /*2700*/  FADD R11, R14, R11 ;  /* 0x0000000b0e0b7221 */ /* 0x004fc80000000000 */
[----:B------:R-:W-:-:S04]  /*2710*/  FADD R11, R16, R11 ;  /* 0x0000000b100b7221 */ /* 0x000fc80000000000 */
[----:B------:R-:W-:-:S04]  /*2720*/  FADD R11, R11, R8 ;  /* 0x000000080b0b7221 */ /* 0x000fc80000000000 */
[----:B------:R-:W-:-:S04]  /*2730*/  FADD R11, R12, R11 ;  /* 0x0000000b0c0b7221 */ /* 0x000fc80000000000 */
[----:B------:R-:W-:Y:S01]  /*2740*/  FADD R12, R18, R11 ;  /* 0x0000000b120c7221 */ /* 0x000fe20000000000 */
[----:B------:R-:W-:Y:S06]  /*2750*/  @!P0 BRA `(.L_x_88) ;  /* 0x0000000400048947 */ /* 0x000fec0003800000 */
[----:B------:R-:W-:Y:S01]  /*2760*/  IADD3 R19, PT, PT, R19, UR5, RZ ;  /* 0x0000000513137c10 */ /* 0x000fe2000fffe0ff */
[----:B------:R-:W-:Y:S01]  /*2770*/  UIADD3 UR4, UPT, UPT, UR4, 0x1, URZ ;  /* 0x0000000104047890 */ /* 0x000fe2000fffe0ff */
[----:B------:R-:W-:Y:S02]  /*2780*/  IADD3 R7, PT, PT, R7, UR5, RZ ;  /* 0x0000000507077c10 */ /* 0x000fe4000fffe0ff */
[----:B------:R-:W-:Y:S02]  /*2790*/  ISETP.GT.U32.AND P0, PT, R19, UR7, PT ;  /* 0x0000000713007c0c */ /* 0x000fe4000bf04070 */
[----:B------:R-:W-:-:S11]  /*27a0*/  IADD3 R9, PT, PT, R9, UR5, RZ ;  /* 0x0000000509097c10 */ /* 0x000fd6000fffe0ff */
[----:B------:R-:W-:Y:S05]  /*27b0*/  @!P0 BRA `(.L_x_90) ;  /* 0xfffffffc00548947 */ /* 0x000fea000383ffff */
.L_x_89:
[----:B------:R-:W-:-:S13]  /*27c0*/  ISETP.GE.U32.AND P0, PT, R19, UR6, PT ;  /* 0x0000000613007c0c */ /* 0x000fda000bf06070 */
[----:B------:R-:W-:Y:S05]  /*27d0*/  @P0 BRA `(.L_x_88) ;  /* 0x0000000000e40947 */ /* 0x000fea0003800000 */
[----:B------:R-:W-:Y:S01]  /*27e0*/  IADD3 R19, PT, PT, -R19, UR6, RZ ;  /* 0x0000000613137c10 */ /* 0x000fe2000fffe1ff */
[----:B------:R-:W-:Y:S03]  /*27f0*/  BSSY.RECONVERGENT B1, `(.L_x_88) ;  /* 0x0000037000017945 */ /* 0x000fe60003800200 */
[----:B------:R-:W-:-:S13]  /*2800*/  ISETP.GE.AND P0, PT, R6, R19, PT ;  /* 0x000000130600720c */ /* 0x000fda0003f06270 */
[----:B------:R-:W-:Y:S05]  /*2810*/  @P0 BRA `(.L_x_91) ;  /* 0x0000000000d00947 */ /* 0x000fea0003800000 */
[----:B------:R-:W0:Y:S01]  /*2820*/  LDC R8, c[0x0][0x3ac] ;  /* 0x0000eb00ff087b82 */ /* 0x000e220000000800 */
[----:B------:R-:W1:Y:S01]  /*2830*/  LDCU UR5, c[0x0][0x3ac] ;  /* 0x00007580ff0577ac */ /* 0x000e620008000800 */
[----:B------:R-:W-:Y:S01]  /*2840*/  LOP3.LUT R2, RZ, R6, RZ, 0x33, !PT ;  /* 0x00000006ff027212 */ /* 0x000fe200078e33ff */
[----:B------:R-:W-:Y:S01]  /*2850*/  BSSY.RECONVERGENT B2, `(.L_x_92) ;  /* 0x0000019000027945 */ /* 0x000fe20003800200 */
[----:B------:R-:W-:Y:S02]  /*2860*/  SHF.L.U32 R10, R0, 0xd, RZ ;  /* 0x0000000d000a7819 */ /* 0x000fe400000006ff */
[----:B------:R-:W-:Y:S01]  /*2870*/  IADD3 R3, PT, PT, R2, UR6, RZ ;  /* 0x0000000602037c10 */ /* 0x000fe2000fffe0ff */
[----:B-1----:R-:W-:Y:S01]  /*2880*/  USHF.L.U32 UR5, UR5, 0xd, URZ ;  /* 0x0000000d05057899 */ /* 0x002fe200080006ff */
[----:B0-----:R-:W-:Y:S02]  /*2890*/  IMAD R2, R8, UR4, RZ ;  /* 0x0000000408027c24 */ /* 0x001fe4000f8e02ff */
[----:B------:R-:W-:-:S03]  /*28a0*/  LOP3.LUT R8, R3, 0x600, RZ, 0xc0, !PT ;  /* 0x0000060003087812 */ /* 0x000fc600078ec0ff */
[----:B------:R-:W-:Y:S02]  /*28b0*/  IADD3 R10, PT, PT, R10, UR5, RZ ;  /* 0x000000050a0a7c10 */ /* 0x000fe4000fffe0ff */
[----:B------:R-:W-:Y:S02]  /*28c0*/  ISETP.NE.AND P0, PT, R8, 0x600, PT ;  /* 0x000006000800780c */ /* 0x000fe40003f05270 */
[----:B------:R-:W-:Y:S02]  /*28d0*/  IADD3 R11, PT, PT, -R10, R3, RZ ;  /* 0x000000030a0b7210 */ /* 0x000fe40007ffe1ff */
[----:B------:R-:W-:Y:S02]  /*28e0*/  MOV R8, R6 ;  /* 0x0000000600087202 */ /* 0x000fe40000000f00 */
[----:B------:R-:W-:Y:S01]  /*28f0*/  LEA.HI R3, R3, 0x1, RZ, 0x17 ;  /* 0x0000000103037811 */ /* 0x000fe200078fb8ff */
[----:B------:R-:W-:-:S05]  /*2900*/  IMAD R2, R2, -0x2000, R11 ;  /* 0xffffe00002027824 */ /* 0x000fca00078e020b */
[----:B------:R-:W-:Y:S01]  /*2910*/  ISETP.GE.U32.AND P1, PT, R2, 0x600, PT ;  /* 0x000006000200780c */ /* 0x000fe20003f26070 */
[----:B------:R-:W-:-:S12]  /*2920*/  @!P0 BRA `(.L_x_93) ;  /* 0x00000000002c8947 */ /* 0x000fd80003800000 */
[----:B------:R-:W-:Y:S02]  /*2930*/  LOP3.LUT R3, R3, 0x3, RZ, 0xc0, !PT ;  /* 0x0000000303037812 */ /* 0x000fe400078ec0ff */
[----:B------:R-:W-:Y:S02]  /*2940*/  MOV R8, R6 ;  /* 0x0000000600087202 */ /* 0x000fe40000000f00 */
[----:B------:R-:W-:-:S07]  /*2950*/  IADD3 R10, PT, PT, -R3, RZ, RZ ;  /* 0x000000ff030a7210 */ /* 0x000fce0007ffe1ff */
.L_x_94:
        /* <DEDUP_REMOVED lines=8> */
.L_x_93:
[----:B------:R-:W-:Y:S05]  /*29e0*/  BSYNC.RECONVERGENT B2 ;  /* 0x0000000000027941 */ /* 0x000fea0003800200 */
.L_x_92:
[----:B------:R-:W-:Y:S05]  /*29f0*/  @!P1 BRA `(.L_x_91) ;  /* 0x0000000000589947 */ /* 0x000fea0003800000 */
[C---:B------:R-:W-:Y:S02]  /*2a00*/  IADD3 R13, PT, PT, R8.reuse, R7, RZ ;  /* 0x00000007080d7210 */ /* 0x040fe40007ffe0ff */
[----:B------:R-:W-:-:S07]  /*2a10*/  IADD3 R7, PT, PT, R8, 0x400, RZ ;  /* 0x0000040008077810 */ /* 0x000fce0007ffe0ff */
.L_x_95:
        /* <DEDUP_REMOVED lines=20> */
.L_x_91:
[----:B------:R-:W-:Y:S05]  /*2b60*/  BSYNC.RECONVERGENT B1 ;  /* 0x0000000000017941 */ /* 0x000fea0003800200 */
.L_x_88:
        /* <DEDUP_REMOVED lines=43> */
[----:B---3--:R-:W-:-:S07]  /*2e20*/  FADD R2, R18, R19 ;  /* 0x0000001312027221 */ /* 0x008fce0000000000 */
.L_x_69:
[----:B------:R-:W-:Y:S05]  /*2e30*/  BSYNC.RECONVERGENT B0 ;  /* 0x0000000000007941 */ /* 0x000fea0003800200 */
.L_x_57:
[----:B------:R-:W-:Y:S05]  /*2e40*/  @P0 EXIT ;  /* 0x000000000000094d */ /* 0x000fea0003800000 */
[----:B------:R-:W5:Y:S02]  /*2e50*/  LDC.64 R4, c[0x0][0x388] ;  /* 0x0000e200ff047b82 */ /* 0x000f640000000a00 */
[----:B-----5:R-:W-:-:S05]  /*2e60*/  IMAD.WIDE.U32 R4, R0, 0x4, R4 ;  /* 0x0000000400047825 */ /* 0x020fca00078e0004 */
[----:B------:R-:W-:Y:S01]  /*2e70*/  STG.E desc[UR8][R4.64], R2 ;  /* 0x0000000204007986 */ /* 0x000fe2000c101908 */
[----:B------:R-:W-:Y:S05]  /*2e80*/  EXIT ;  /* 0x000000000000794d */ /* 0x000fea0003800000 */
.L_x_96:
        /* <DEDUP_REMOVED lines=15> */
.L_x_159:


//--------------------- .text._ZN3cub18CUB_300001_SM_10006detail6reduce28DeviceReduceSingleTileKernelINS2_10policy_hubIfjN4cuda3std3__44plusIvEEE10Policy1000EPfSC_jS9_ffNS7_10__identityEEEvT0_T1_T2_T3_T4_T6_ --------------------------
	.section	.text._ZN3cub18CUB_300001_SM_10006detail6reduce28DeviceReduceSingleTileKernelINS2_10policy_hubIfjN4cuda3std3__44plusIvEEE10Policy1000EPfSC_jS9_ffNS7_10__identityEEEvT0_T1_T2_T3_T4_T6_,"ax",@progbits
	.align	128
        .global         _ZN3cub18CUB_300001_SM_10006detail6reduce28DeviceReduceSingleTileKernelINS2_10policy_hubIfjN4cuda3std3__44plusIvEEE10Policy1000EPfSC_jS9_ffNS7_10__identityEEEvT0_T1_T2_T3_T4_T6_
        .type           _ZN3cub18CUB_300001_SM_10006detail6reduce28DeviceReduceSingleTileKernelINS2_10policy_hubIfjN4cuda3std3__44plusIvEEE10Policy1000EPfSC_jS9_ffNS7_10__identityEEEvT0_T1_T2_T3_T4_T6_,@function
        .size           _ZN3cub18CUB_300001_SM_10006detail6reduce28DeviceReduceSingleTileKernelINS2_10policy_hubIfjN4cuda3std3__44plusIvEEE10Policy1000EPfSC_jS9_ffNS7_10__identityEEEvT0_T1_T2_T3_T4_T6_,(.L_x_160 - _ZN3cub18CUB_300001_SM_10006detail6reduce28DeviceReduceSingleTileKernelINS2_10policy_hubIfjN4cuda3std3__44plusIvEEE10Policy1000EPfSC_jS9_ffNS7_10__identityEEEvT0_T1_T2_T3_T4_T6_)
        .other          _ZN3cub18CUB_300001_SM_10006detail6reduce28DeviceReduceSingleTileKernelINS2_10policy_hubIfjN4cuda3std3__44plusIvEEE10Policy1000EPfSC_jS9_ffNS7_10__identityEEEvT0_T1_T2_T3_T4_T6_,@"STO_CUDA_ENTRY STV_DEFAULT"
_ZN3cub18CUB_300001_SM_10006detail6reduce28DeviceReduceSingleTileKernelINS2_10policy_hubIfjN4cuda3std3__44plusIvEEE10Policy1000EPfSC_jS9_ffNS7_10__identityEEEvT0_T1_T2_T3_T4_T6_:
.text._ZN3cub18CUB_300001_SM_10006detail6reduce28DeviceReduceSingleTileKernelINS2_10policy_hubIfjN4cuda3std3__44plusIvEEE10Policy1000EPfSC_jS9_ffNS7_10__identityEEEvT0_T1_T2_T3_T4_T6_:
        /* <DEDUP_REMOVED lines=13> */
.L_x_97:
[----:B------:R-:W0:Y:S01]  /*00d0*/  LDCU UR4, c[0x0][0x380] ;  /* 0x00007000ff0477ac */ /* 0x000e220008000800 */
[----:B------:R-:W-:Y:S01]  /*00e0*/  BSSY.RECONVERGENT B0, `(.L_x_98) ;  /* 0x0000339000007945 */ /* 0x000fe20003800200 */
[----:B0-----:R-:W-:-:S09]  /*00f0*/  ULOP3.LUT UP0, URZ, UR4, 0x7, URZ, 0xc0, !UPT ;  /* 0x0000000704ff7892 */ /* 0x001fd2000f80c0ff */
[----:B------:R-:W-:Y:S05]  /*0100*/  BRA.U UP0, `(.L_x_99) ;  /* 0x00000019004c7547 */ /* 0x000fea000b800000 */
        /* <DEDUP_REMOVED lines=8> */
[----:B------:R-:W0:Y:S02]  /*0190*/  LDC.64 R2, c[0x0][0x380] ;  /* 0x0000e000ff027b82 */ /* 0x000e240000000a00 */
[----:B0-----:R-:W-:-:S05]  /*01a0*/  IMAD.WIDE.U32 R2, R5, 0x4, R2 ;  /* 0x0000000405027825 */ /* 0x001fca00078e0002 */
[----:B------:R0:W5:Y:S01]  /*01b0*/  LDG.E.CONSTANT R4, desc[UR6][R2.64] ;  /* 0x0000000602047981 */ /* 0x000162000c1e9900 */
[----:B------:R-:W-:-:S07]  /*01c0*/  IADD3 R7, PT, PT, R5, 0x200, RZ ;  /* 0x0000020005077810 */ /* 0x000fce0007ffe0ff */
.L_x_102:
[----:B------:R-:W-:Y:S05]  /*01d0*/  BSYNC.RECONVERGENT B1 ;  /* 0x0000000000017941 */ /* 0x000fea0003800200 */
.L_x_101:
[----:B------:R-:W-:Y:S01]  /*01e0*/  ISETP.GE.U32.AND P0, PT, R7, R0, PT ;  /* 0x000000000700720c */ /* 0x000fe20003f06070 */
        /* <DEDUP_REMOVED lines=15> */
.L_x_107:
        /* <DEDUP_REMOVED lines=9> */
.L_x_106:
[----:B------:R-:W-:Y:S05]  /*0370*/  BSYNC.RECONVERGENT B2 ;  /* 0x0000000000027941 */ /* 0x000fea0003800200 */
.L_x_105:
[----:B------:R-:W-:Y:S05]  /*0380*/  @!P1 BRA `(.L_x_104) ;  /* 0x0000000400509947 */ /* 0x000fea0003800000 */
[----:B------:R-:W0:Y:S01]  /*0390*/  LDC.64 R2, c[0x0][0x380] ;  /* 0x0000e000ff027b82 */ /* 0x000e220000000a00 */
[C---:B------:R-:W-:Y:S01]  /*03a0*/  IADD3 R6, PT, PT, -R7.reuse, R0, RZ ;  /* 0x0000000007067210 */ /* 0x040fe20007ffe1ff */
[----:B------:R-:W-:Y:S01]  /*03b0*/  BSSY.RECONVERGENT B2, `(.L_x_108) ;  /* 0x000002c000027945 */ /* 0x000fe20003800200 */
[----:B------:R-:W-:Y:S02]  /*03c0*/  PLOP3.LUT P0, PT, PT, PT, PT, 0x80, 0x8 ;  /* 0x000000000008781c */ /* 0x000fe40003f0f070 */
[----:B------:R-:W-:Y:S01]  /*03d0*/  ISETP.GT.AND P1, PT, R6, 0x1800, PT ;  /* 0x000018000600780c */ /* 0x000fe20003f24270 */
[----:B0-----:R-:W-:-:S12]  /*03e0*/  IMAD.WIDE.U32 R2, R7, 0x4, R2 ;  /* 0x0000000407027825 */ /* 0x001fd800078e0002 */
[----:B------:R-:W-:Y:S05]  /*03f0*/  @!P1 BRA `(.L_x_109) ;  /* 0x00000000009c9947 */ /* 0x000fea0003800000 */
[----:B------:R-:W-:Y:S02]  /*0400*/  PLOP3.LUT P0, PT, PT, PT, PT, 0x8, 0x80 ;  /* 0x000000000080781c */ /* 0x000fe40003f0e170 */
[----:B------:R-:W-:-:S11]  /*0410*/  IADD3 R10, PT, PT, R0, -0x1800, RZ ;  /* 0xffffe800000a7810 */ /* 0x000fd60007ffe0ff */
.L_x_110:
[----:B------:R-:W2:Y:S04]  /*0420*/  LDG.E.CONSTANT R17, desc[UR6][R2.64] ;  /* 0x0000000602117981 */ /* 0x000ea8000c1e9900 */
[----:B------:R-:W3:Y:S04]  /*0430*/  LDG.E.CONSTANT R18, desc[UR6][R2.64+0x800] ;  /* 0x0008000602127981 */ /* 0x000ee8000c1e9900 */
[----:B------:R-:W4:Y:S04]  /*0440*/  LDG.E.CONSTANT R20, desc[UR6][R2.64+0x1000] ;  /* 0x0010000602147981 */ /* 0x000f28000c1e9900 */
        /* <DEDUP_REMOVED lines=12> */
[----:B------:R0:W4:Y:S01]  /*0510*/  LDG.E.CONSTANT R6, desc[UR6][R2.64+0x7800] ;  /* 0x0078000602067981 */ /* 0x000122000c1e9900 */
[----:B------:R-:W-:-:S04]  /*0520*/  IADD3 R7, PT, PT, R7, 0x2000, RZ ;  /* 0x0000200007077810 */ /* 0x000fc80007ffe0ff */
[----:B------:R-:W-:Y:S02]  /*0530*/  ISETP.GE.AND P1, PT, R7, R10, PT ;  /* 0x0000000a0700720c */ /* 0x000fe40003f26270 */
[----:B0-----:R-:W-:-:S04]  /*0540*/  IADD3 R2, P2, PT, R2, 0x8000, RZ ;  /* 0x0000800002027810 */ /* 0x001fc80007f5e0ff */
[----:B------:R-:W-:Y:S01]  /*0550*/  IADD3.X R3, PT, PT, RZ, R3, RZ, P2, !PT ;  /* 0x00000003ff037210 */ /* 0x000fe200017fe4ff */
        /* <DEDUP_REMOVED lines=17> */
.L_x_109:
[----:B------:R-:W-:Y:S05]  /*0670*/  BSYNC.RECONVERGENT B2 ;  /* 0x0000000000027941 */ /* 0x000fea0003800200 */
.L_x_108:
[----:B------:R-:W-:Y:S01]  /*0680*/  IADD3 R6, PT, PT, -R7, R0, RZ ;  /* 0x0000000007067210 */ /* 0x000fe20007ffe1ff */
[----:B------:R-:W-:Y:S03]  /*0690*/  BSSY.RECONVERGENT B2, `(.L_x_111) ;  /* 0x0000019000027945 */ /* 0x000fe60003800200 */
[----:B------:R-:W-:-:S13]  /*06a0*/  ISETP.GT.AND P1, PT, R6, 0x800, PT ;  /* 0x000008000600780c */ /* 0x000fda0003f24270 */
[----:B------:R-:W-:Y:S05]  /*06b0*/  @!P1 BRA `(.L_x_112) ;  /* 0x0000000000589947 */ /* 0x000fea0003800000 */
[----:B------:R-:W2:Y:S04]  /*06c0*/  LDG.E.CONSTANT R9, desc[UR6][R2.64] ;  /* 0x0000000602097981 */ /* 0x000ea8000c1e9900 */
[----:B------:R-:W3:Y:S04]  /*06d0*/  LDG.E.CONSTANT R6, desc[UR6][R2.64+0x800] ;  /* 0x0008000602067981 */ /* 0x000ee8000c1e9900 */
[----:B------:R-:W4:Y:S04]  /*06e0*/  LDG.E.CONSTANT R11, desc[UR6][R2.64+0x1000] ;  /* 0x00100006020b7981 */ /* 0x000f28000c1e9900 */
[----:B------:R-:W4:Y:S04]  /*06f0*/  LDG.E.CONSTANT R13, desc[UR6][R2.64+0x1800] ;  /* 0x00180006020d7981 */ /* 0x000f28000c1e9900 */
[----:B------:R-:W4:Y:S04]  /*0700*/  LDG.E.CONSTANT R15, desc[UR6][R2.64+0x2000] ;  /* 0x00200006020f7981 */ /* 0x000f28000c1e9900 */
[----:B------:R-:W4:Y:S04]  /*0710*/  LDG.E.CONSTANT R17, desc[UR6][R2.64+0x2800] ;  /* 0x0028000602117981 */ /* 0x000f28000c1e9900 */
[----:B------:R-:W4:Y:S04]  /*0720*/  LDG.E.CONSTANT R19, desc[UR6][R2.64+0x3000] ;  /* 0x0030000602137981 */ /* 0x000f28000c1e9900 */
[----:B------:R0:W4:Y:S01]  /*0730*/  LDG.E.CONSTANT R21, desc[UR6][R2.64+0x3800] ;  /* 0x0038000602157981 */ /* 0x000122000c1e9900 */
[----:B------:R-:W-:-:S02]  /*0740*/  IADD3 R8, P1, PT, R2, 0x4000, RZ ;  /* 0x0000400002087810 */ /* 0x000fc40007f3e0ff */
[----:B------:R-:W-:Y:S02]  /*0750*/  PLOP3.LUT P0, PT, PT, PT, PT, 0x8, 0x80 ;  /* 0x000000000080781c */ /* 0x000fe40003f0e170 */
[----:B------:R-:W-:Y:S02]  /*0760*/  IADD3 R7, PT, PT, R7, 0x1000, RZ ;  /* 0x0000100007077810 */ /* 0x000fe40007ffe0ff */
[----:B0-----:R-:W-:Y:S01]  /*0770*/  MOV R2, R8 ;  /* 0x0000000800027202 */ /* 0x001fe20000000f00 */
[----:B--2--5:R-:W-:-:S04]  /*0780*/  FADD R9, R4, R9 ;  /* 0x0000000904097221 */ /* 0x024fc80000000000 */
[----:B---3--:R-:W-:Y:S01]  /*0790*/  FADD R6, R9, R6 ;  /* 0x0000000609067221 */ /* 0x008fe20000000000 */
[----:B------:R-:W-:-:S03]  /*07a0*/  IADD3.X R9, PT, PT, RZ, R3, RZ, P1, !PT ;  /* 0x00000003ff097210 */ /* 0x000fc60000ffe4ff */
[----:B----4-:R-:W-:Y:S01]  /*07b0*/  FADD R6, R6, R11 ;  /* 0x0000000b06067221 */ /* 0x010fe20000000000 */
[----:B------:R-:W-:-:S03]  /*07c0*/  MOV R3, R9 ;  /* 0x0000000900037202 */ /* 0x000fc60000000f00 */
[----:B------:R-:W-:-:S04]  /*07d0*/  FADD R6, R6, R13 ;  /* 0x0000000d06067221 */ /* 0x000fc80000000000 */
[----:B------:R-:W-:-:S04]  /*07e0*/  FADD R6, R6, R15 ;  /* 0x0000000f06067221 */ /* 0x000fc80000000000 */
[----:B------:R-:W-:-:S04]  /*07f0*/  FADD R6, R6, R17 ;  /* 0x0000001106067221 */ /* 0x000fc80000000000 */
[----:B------:R-:W-:-:S04]  /*0800*/  FADD R6, R6, R19 ;  /* 0x0000001306067221 */ /* 0x000fc80000000000 */
[----:B------:R-:W-:-:S07]  /*0810*/  FADD R4, R6, R21 ;  /* 0x0000001506047221 */ /* 0x000fce0000000000 */
.L_x_112:
[----:B------:R-:W-:Y:S05]  /*0820*/  BSYNC.RECONVERGENT B2 ;  /* 0x0000000000027941 */ /* 0x000fea0003800200 */
.L_x_111:
[----:B------:R-:W-:-:S13]  /*0830*/  ISETP.LT.OR P0, PT, R7, R0, P0 ;  /* 0x000000000700720c */ /* 0x000fda0000701670 */
[----:B------:R-:W-:Y:S05]  /*0840*/  @!P0 BRA `(.L_x_104) ;  /* 0x0000000000208947 */ /* 0x000fea0003800000 */
        /* <DEDUP_REMOVED lines=8> */
.L_x_104:
[----:B------:R-:W-:Y:S05]  /*08d0*/  BSYNC.RECONVERGENT B1 ;  /* 0x0000000000017941 */ /* 0x000fea0003800200 */
.L_x_103:
[----:B------:R-:W-:-:S13]  /*08e0*/  ISETP.GE.U32.AND P0, PT, R0, 0x200, PT ;  /* 0x000002000000780c */ /* 0x000fda0003f06070 */
[----:B------:R-:W-:Y:S05]  /*08f0*/  @!P0 BRA `(.L_x_113) ;  /* 0x0000000000b48947 */ /* 0x000fea0003800000 */
[----:B0----5:R-:W0:Y:S01]  /*0900*/  SHFL.DOWN P0, R3, R4, 0x1, 0x1f ;  /* 0x08201f0004037f89 */ /* 0x021e220000000000 */
        /* <DEDUP_REMOVED lines=44> */
.L_x_113:
[----:B0-----:R-:W-:-:S04]  /*0bd0*/  LOP3.LUT R2, R5, 0x3e0, RZ, 0xc0, !PT ;  /* 0x000003e005027812 */ /* 0x001fc800078ec0ff */
[----:B------:R-:W-:Y:S02]  /*0be0*/  IADD3 R3, PT, PT, R2, 0x20, RZ ;  /* 0x0000002002037810 */ /* 0x000fe40007ffe0ff */
[----:B------:R-:W-:Y:S02]  /*0bf0*/  LOP3.LUT R7, RZ, R2, RZ, 0x33, !PT ;  /* 0x00000002ff077212 */ /* 0x000fe400078e33ff */
[-C--:B------:R-:W-:Y:S01]  /*0c00*/  ISETP.GT.U32.AND P0, PT, R3, R0.reuse, PT ;  /* 0x000000000300720c */ /* 0x080fe20003f04070 */
[----:B------:R-:W0:Y:S01]  /*0c10*/  S2R R2, SR_LANEID ;  /* 0x0000000000027919 */ /* 0x000e220000000000 */
[----:B------:R-:W-:-:S04]  /*0c20*/  IADD3 R7, PT, PT, R7, R0, RZ ;  /* 0x0000000007077210 */ /* 0x000fc80007ffe0ff */
[----:B------:R-:W-:-:S06]  /*0c30*/  SEL R7, R7, 0x1f, P0 ;  /* 0x0000001f07077807 */ /* 0x000fcc0000000000 */
[----:B-----5:R-:W1:Y:S01]  /*0c40*/  SHFL.DOWN P0, R3, R4, 0x1, R7 ;  /* 0x0820000004037989 */ /* 0x020e620000000007 */
[----:B0-----:R-:W-:Y:S01]  /*0c50*/  ISETP.NE.AND P1, PT, R2, RZ, PT ;  /* 0x000000ff0200720c */ /* 0x001fe20003f25270 */
[----:B-1----:R-:W-:-:S05]  /*0c60*/  @P0 FADD R3, R3, R4 ;  /* 0x0000000403030221 */ /* 0x002fca0000000000 */
[----:B------:R-:W0:Y:S07]  /*0c70*/  SHFL.DOWN P0, R6, R3, 0x2, R7 ;  /* 0x0840000003067989 */ /* 0x000e2e0000000007 */
[----:B------:R-:W1:Y:S01]  /*0c80*/  @!P1 S2R R11, SR_CgaCtaId ;  /* 0x00000000000b9919 */ /* 0x000e620000008800 */
[----:B------:R-:W-:Y:S01]  /*0c90*/  @!P1 MOV R4, 0x400 ;  /* 0x0000040000049802 */ /* 0x000fe20000000f00 */
[----:B0-----:R-:W-:Y:S01]  /*0ca0*/  @P0 FADD R6, R3, R6 ;  /* 0x0000000603060221 */ /* 0x001fe20000000000 */
[----:B------:R-:W-:-:S04]  /*0cb0*/  @!P1 SHF.R.U32.HI R3, RZ, 0x3, R5 ;  /* 0x00000003ff039819 */ /* 0x000fc80000011605 */
[----:B------:R-:W0:Y:S01]  /*0cc0*/  SHFL.DOWN P0, R8, R6, 0x4, R7 ;  /* 0x0880000006087989 */ /* 0x000e220000000007 */
[----:B------:R-:W-:Y:S02]  /*0cd0*/  @!P1 LOP3.LUT R3, R3, 0x7c, RZ, 0xc0, !PT ;  /* 0x0000007c03039812 */ /* 0x000fe400078ec0ff */
[----:B-1----:R-:W-:-:S04]  /*0ce0*/  @!P1 LEA R4, R11, R4, 0x18 ;  /* 0x000000040b049211 */ /* 0x002fc800078ec0ff */
        /* <DEDUP_REMOVED lines=12> */
[C---:B------:R-:W-:Y:S02]  /*0db0*/  ISETP.GT.U32.AND P2, PT, R0.reuse, 0x20, PT ;  /* 0x000000200000780c */ /* 0x040fe40003f44070 */
[C---:B------:R-:W-:Y:S02]  /*0dc0*/  ISETP.GT.U32.AND P3, PT, R0.reuse, 0x40, PT ;  /* 0x000000400000780c */ /* 0x040fe40003f64070 */
[C---:B------:R-:W-:Y:S02]  /*0dd0*/  ISETP.GT.U32.AND P1, PT, R0.reuse, 0x60, PT ;  /* 0x000000600000780c */ /* 0x040fe40003f24070 */
[----:B------:R-:W-:Y:S01]  /*0de0*/  ISETP.GT.U32.AND P4, PT, R0, 0xc0, PT ;  /* 0x000000c00000780c */ /* 0x000fe20003f84070 */
[----:B0-----:R-:W-:-:S09]  /*0df0*/  ULEA UR4, UR5, UR4, 0x18 ;  /* 0x0000000405047291 */ /* 0x001fd2000f8ec0ff */
[----:B------:R-:W1:Y:S04]  /*0e00*/  LDS.128 R16, [UR4+0x10] ;  /* 0x00001004ff107984 */ /* 0x000e680008000c00 */
[----:B------:R-:W0:Y:S04]  /*0e10*/  LDS.128 R4, [UR4+0x20] ;  /* 0x00002004ff047984 */ /* 0x000e280008000c00 */
        /* <DEDUP_REMOVED lines=29> */
.L_x_100:
[----:B------:R-:W0:Y:S01]  /*0ff0*/  S2R R4, SR_TID.X ;  /* 0x0000000000047919 */ /* 0x000e220000002100 */
[----:B------:R-:W1:Y:S02]  /*1000*/  LDCU.64 UR4, c[0x0][0x380] ;  /* 0x00007000ff0477ac */ /* 0x000e640008000a00 */
[----:B-1----:R-:W-:Y:S02]  /*1010*/  MOV R2, UR4 ;  /* 0x0000000400027c02 */ /* 0x002fe40008000f00 */
[----:B------:R-:W-:Y:S02]  /*1020*/  MOV R3, UR5 ;  /* 0x0000000500037c02 */ /* 0x000fe40008000f00 */
[----:B0-----:R-:W-:-:S05]  /*1030*/  SHF.L.U32 R5, R4, 0x1, RZ ;  /* 0x0000000104057819 */ /* 0x001fca00000006ff */
        /* <DEDUP_REMOVED lines=9> */
[----:B------:R-:W-:Y:S01]  /*10d0*/  UMOV UR4, 0x2000 ;  /* 0x0000200000047882 */ /* 0x000fe20000000000 */
[----:B--2---:R-:W-:Y:S01]  /*10e0*/  FADD R23, R22, R23 ;  /* 0x0000001716177221 */ /* 0x004fe20000000000 */
[----:B------:R-:W-:-:S04]  /*10f0*/  IADD3 R22, PT, PT, R0, -0x2000, RZ ;  /* 0xffffe00000167810 */ /* 0x000fc80007ffe0ff */
[----:B------:R-:W-:Y:S01]  /*1100*/  ISETP.GE.U32.AND P0, PT, R22, 0x2000, PT ;  /* 0x000020001600780c */ /* 0x000fe20003f06070 */
[----:B---3--:R-:W-:Y:S01]  /*1110*/  FADD R20, R20, R21 ;  /* 0x0000001514147221 */ /* 0x008fe20000000000 */
        /* <DEDUP_REMOVED lines=12> */
[----:B------:R-:W-:Y:S01]  /*11e0*/  FADD R23, R15, R6 ;  /* 0x000000060f177221 */ /* 0x000fe20000000000 */
[----:B------:R-:W-:Y:S06]  /*11f0*/  @!P0 BRA `(.L_x_115) ;  /* 0x00000000008c8947 */ /* 0x000fec0003800000 */
[----:B------:R-:W0:Y:S01]  /*1200*/  LDC R0, c[0x0][0x390] ;  /* 0x0000e400ff007b82 */ /* 0x000e220000000800 */
[----:B------:R-:W-:-:S07]  /*1210*/  UMOV UR4, 0x2000 ;  /* 0x0000200000047882 */ /* 0x000fce0000000000 */
[----:B------:R-:W1:Y:S02]  /*1220*/  LDC.64 R2, c[0x0][0x380] ;  /* 0x0000e000ff027b82 */ /* 0x000e640000000a00 */
.L_x_117:
[----:B------:R-:W-:-:S05]  /*1230*/  IADD3 R25, PT, PT, R5, UR4, RZ ;  /* 0x0000000405197c10 */ /* 0x000fca000fffe0ff */
        /* <DEDUP_REMOVED lines=9> */
[----:B--2---:R-:W-:Y:S01]  /*12d0*/  FADD R6, R6, R23 ;  /* 0x0000001706067221 */ /* 0x004fe20000000000 */
[----:B---3--:R-:W-:-:S04]  /*12e0*/  FADD R7, R7, R8 ;  /* 0x0000000807077221 */ /* 0x008fc80000000000 */
[----:B------:R-:W-:Y:S01]  /*12f0*/  FADD R6, R6, R7 ;  /* 0x0000000706067221 */ /* 0x000fe20000000000 */
[----:B0-----:R-:W-:Y:S01]  /*1300*/  IADD3 R7, PT, PT, R0, -UR4, RZ ;  /* 0x8000000400077c10 */ /* 0x001fe2000fffe0ff */
[----:B----4-:R-:W-:Y:S01]  /*1310*/  FADD R8, R9, R10 ;  /* 0x0000000a09087221 */ /* 0x010fe20000000000 */
[----:B-----5:R-:W-:Y:S02]  /*1320*/  FADD R11, R11, R12 ;  /* 0x0000000c0b0b7221 */ /* 0x020fe40000000000 */
[----:B------:R-:W-:Y:S01]  /*1330*/  ISETP.GE.U32.AND P0, PT, R7, 0x2000, PT ;  /* 0x000020000700780c */ /* 0x000fe20003f06070 */
        /* <DEDUP_REMOVED lines=12> */
[----:B------:R-:W-:-:S06]  /*1400*/  UIADD3 UR4, UPT, UPT, UR4, 0x2000, URZ ;  /* 0x0000200004047890 */ /* 0x000fcc000fffe0ff */
[----:B------:R-:W-:-:S13]  /*1410*/  ISETP.LT.U32.AND P0, PT, R22, UR4, PT ;  /* 0x0000000416007c0c */ /* 0x000fda000bf01070 */
[----:B------:R-:W-:Y:S05]  /*1420*/  @!P0 BRA `(.L_x_117) ;  /* 0xfffffffc00808947 */ /* 0x000fea000383ffff */
.L_x_115:
[----:B------:R-:W-:-:S13]  /*1430*/  ISETP.LE.U32.AND P0, PT, R0, UR4, PT ;  /* 0x0000000400007c0c */ /* 0x000fda000bf03070 */
[----:B------:R-:W-:Y:S05]  /*1440*/  @P0 BRA `(.L_x_116) ;  /* 0x0000000000c80947 */ /* 0x000fea0003800000 */
[----:B------:R-:W-:Y:S01]  /*1450*/  IADD3 R5, PT, PT, R0, -UR4, RZ ;  /* 0x8000000400057c10 */ /* 0x000fe2000fffe0ff */
[----:B------:R-:W-:Y:S03]  /*1460*/  BSSY.RECONVERGENT B1, `(.L_x_116) ;  /* 0x0000030000017945 */ /* 0x000fe60003800200 */
[----:B------:R-:W-:-:S13]  /*1470*/  ISETP.GE.AND P0, PT, R4, R5, PT ;  /* 0x000000050400720c */ /* 0x000fda0003f06270 */
[----:B------:R-:W-:Y:S05]  /*1480*/  @P0 BRA `(.L_x_118) ;  /* 0x0000000000b40947 */ /* 0x000fea0003800000 */
[----:B------:R-:W-:Y:S01]  /*1490*/  LOP3.LUT R7, RZ, R4, RZ, 0x33, !PT ;  /* 0x00000004ff077212 */ /* 0x000fe200078e33ff */
[----:B------:R-:W-:Y:S03]  /*14a0*/  BSSY.RECONVERGENT B2, `(.L_x_119) ;  /* 0x0000014000027945 */ /* 0x000fe60003800200 */
[----:B------:R-:W-:-:S04]  /*14b0*/  IADD3 R7, PT, PT, R0, -UR4, R7 ;  /* 0x8000000400077c10 */ /* 0x000fc8000fffe007 */
[C---:B------:R-:W-:Y:S02]  /*14c0*/  LOP3.LUT R0, R7.reuse, 0x600, RZ, 0xc0, !PT ;  /* 0x0000060007007812 */ /* 0x040fe400078ec0ff */
[----:B------:R-:W-:Y:S02]  /*14d0*/  ISETP.GE.U32.AND P1, PT, R7, 0x600, PT ;  /* 0x000006000700780c */ /* 0x000fe40003f26070 */
[----:B------:R-:W-:Y:S02]  /*14e0*/  ISETP.NE.AND P0, PT, R0, 0x600, PT ;  /* 0x000006000000780c */ /* 0x000fe40003f05270 */
[----:B------:R-:W-:-:S11]  /*14f0*/  MOV R0, R4 ;  /* 0x0000000400007202 */ /* 0x000fd60000000f00 */
[----:B------:R-:W-:Y:S05]  /*1500*/  @!P0 BRA `(.L_x_120) ;  /* 0x0000000000348947 */ /* 0x000fea0003800000 */
[----:B------:R-:W-:Y:S02]  /*1510*/  LEA.HI R0, R7, 0x1, RZ, 0x17 ;  /* 0x0000000107007811 */ /* 0x000fe400078fb8ff */
[----:B------:R-:W-:Y:S02]  /*1520*/  IADD3 R9, PT, PT, R4, UR4, RZ ;  /* 0x0000000404097c10 */ /* 0x000fe4000fffe0ff */
[----:B------:R-:W-:Y:S02]  /*1530*/  LOP3.LUT R6, R0, 0x3, RZ, 0xc0, !PT ;  /* 0x0000000300067812 */ /* 0x000fe400078ec0ff */
[----:B------:R-:W-:Y:S02]  /*1540*/  MOV R0, R4 ;  /* 0x0000000400007202 */ /* 0x000fe40000000f00 */
[----:B------:R-:W-:-:S07]  /*1550*/  IADD3 R8, PT, PT, -R6, RZ, RZ ;  /* 0x000000ff06087210 */ /* 0x000fce0007ffe1ff */
.L_x_121:
        /* <DEDUP_REMOVED lines=8> */
.L_x_120:
[----:B------:R-:W-:Y:S05]  /*15e0*/  BSYNC.RECONVERGENT B2 ;  /* 0x0000000000027941 */ /* 0x000fea0003800200 */
.L_x_119:
[----:B------:R-:W-:Y:S05]  /*15f0*/  @!P1 BRA `(.L_x_118) ;  /* 0x0000000000589947 */ /* 0x000fea0003800000 */
[C---:B------:R-:W-:Y:S02]  /*1600*/  IADD3 R14, PT, PT, R0.reuse, 0x400, RZ ;  /* 0x00000400000e7810 */ /* 0x040fe40007ffe0ff */
[----:B------:R-:W-:-:S07]  /*1610*/  IADD3 R15, PT, PT, R0, UR4, RZ ;  /* 0x00000004000f7c10 */ /* 0x000fce000fffe0ff */
.L_x_122:
[C---:B------:R-:W-:Y:S01]  /*1620*/  IADD3 R9, PT, PT, R15.reuse, 0x200, RZ ;  /* 0x000002000f097810 */ /* 0x040fe20007ffe0ff */
        /* <DEDUP_REMOVED lines=10> */
[----:B------:R-:W-:-:S02]  /*16d0*/  IADD3 R0, PT, PT, R14, 0x400, RZ ;  /* 0x000004000e007810 */ /* 0x000fc40007ffe0ff */
[----:B------:R-:W-:Y:S02]  /*16e0*/  IADD3 R14, PT, PT, R14, 0x800, RZ ;  /* 0x000008000e0e7810 */ /* 0x000fe40007ffe0ff */
[----:B------:R-:W-:Y:S02]  /*16f0*/  ISETP.GE.AND P0, PT, R0, R5, PT ;  /* 0x000000050000720c */ /* 0x000fe40003f06270 */
[----:B------:R-:W-:Y:S01]  /*1700*/  IADD3 R15, PT, PT, R15, 0x800, RZ ;  /* 0x000008000f0f7810 */ /* 0x000fe20007ffe0ff */
[----:B--2---:R-:W-:-:S04]  /*1710*/  FADD R23, R6, R23 ;  /* 0x0000001706177221 */ /* 0x004fc80000000000 */
[----:B---3--:R-:W-:-:S04]  /*1720*/  FADD R23, R23, R8 ;  /* 0x0000000817177221 */ /* 0x008fc80000000000 */
[----:B----4-:R-:W-:-:S04]  /*1730*/  FADD R23, R23, R10 ;  /* 0x0000000a17177221 */ /* 0x010fc80000000000 */
[----:B-----5:R-:W-:Y:S01]  /*1740*/  FADD R23, R23, R12 ;  /* 0x0000000c17177221 */ /* 0x020fe20000000000 */
[----:B------:R-:W-:Y:S06]  /*1750*/  @!P0 BRA `(.L_x_122) ;  /* 0xfffffffc00b08947 */ /* 0x000fec000383ffff */
.L_x_118:
[----:B------:R-:W-:Y:S05]  /*1760*/  BSYNC.RECONVERGENT B1 ;  /* 0x0000000000017941 */ /* 0x000fea0003800200 */
.L_x_116:
        /* <DEDUP_REMOVED lines=25> */
[----:B0-----:R-:W0:Y:S04]  /*1900*/  LDS.128 R4, [UR4+0x10] ;  /* 0x00001004ff047984 */ /* 0x001e280008000c00 */
        /* <DEDUP_REMOVED lines=19> */
.L_x_99:
        /* <DEDUP_REMOVED lines=12> */
.L_x_125:
[----:B------:R-:W-:Y:S05]  /*1b00*/  BSYNC.RECONVERGENT B1 ;  /* 0x0000000000017941 */ /* 0x000fea0003800200 */
.L_x_124:
        /* <DEDUP_REMOVED lines=16> */
.L_x_130:
        /* <DEDUP_REMOVED lines=9> */
.L_x_129:
[----:B------:R-:W-:Y:S05]  /*1ca0*/  BSYNC.RECONVERGENT B2 ;  /* 0x0000000000027941 */ /* 0x000fea0003800200 */
.L_x_128:
        /* <DEDUP_REMOVED lines=10> */
.L_x_133:
        /* <DEDUP_REMOVED lines=37> */
.L_x_132:
[----:B------:R-:W-:Y:S05]  /*1fa0*/  BSYNC.RECONVERGENT B2 ;  /* 0x0000000000027941 */ /* 0x000fea0003800200 */
.L_x_131:
        /* <DEDUP_REMOVED lines=26> */
.L_x_135:
[----:B------:R-:W-:Y:S05]  /*2150*/  BSYNC.RECONVERGENT B2 ;  /* 0x0000000000027941 */ /* 0x000fea0003800200 */
.L_x_134:
        /* <DEDUP_REMOVED lines=10> */
.L_x_127:
[----:B------:R-:W-:Y:S05]  /*2200*/  BSYNC.RECONVERGENT B1 ;  /* 0x0000000000017941 */ /* 0x000fea0003800200 */
.L_x_126:
        /* <DEDUP_REMOVED lines=47> */
.L_x_136:
        /* <DEDUP_REMOVED lines=35> */
[----:B------:R-:W0:Y:S04]  /*2730*/  LDS.128 R16, [UR4+0x10] ;  /* 0x00001004ff107984 */ /* 0x000e280008000c00 */
[----:B------:R-:W1:Y:S04]  /*2740*/  LDS.128 R4, [UR4+0x20] ;  /* 0x00002004ff047984 */ /* 0x000e680008000c00 */
[----:B------:R-:W2:Y:S04]  /*2750*/  LDS.128 R8, [UR4+0x30] ;  /* 0x00003004ff087984 */ /* 0x000ea80008000c00 */
[----:B------:R-:W3:Y:S01]  /*2760*/  LDS.128 R12, [UR4+0x40] ;  /* 0x00004004ff0c7984 */ /* 0x000ee20008000c00 */
[----:B0-----:R-:W-:Y:S01]  /*2770*/  @P2 FADD R2, R2, R17 ;  /* 0x0000001102022221 */ /* 0x001fe20000000000 */
[----:B------:R-:W-:-:S03]  /*2780*/  ISETP.GT.U32.AND P2, PT, R0, 0x80, PT ;  /* 0x000000800000780c */ /* 0x000fc60003f44070 */
[----:B------:R-:W-:Y:S01]  /*2790*/  @P3 FADD R2, R2, R18 ;  /* 0x0000001202023221 */ /* 0x000fe20000000000 */
[----:B------:R-:W-:-:S03]  /*27a0*/  ISETP.GT.U32.AND P3, PT, R0, 0xa0, PT ;  /* 0x000000a00000780c */ /* 0x000fc60003f64070 */
[----:B------:R-:W-:Y:S01]  /*27b0*/  @P1 FADD R2, R2, R19 ;  /* 0x0000001302021221 */ /* 0x000fe20000000000 */
[----:B------:R-:W-:-:S05]  /*27c0*/  ISETP.GT.U32.AND P1, PT, R0, 0xe0, PT ;  /* 0x000000e00000780c */ /* 0x000fca0003f24070 */
[----:B-1----:R-:W-:Y:S01]  /*27d0*/  @P2 FADD R2, R2, R4 ;  /* 0x0000000402022221 */ /* 0x002fe20000000000 */
        /* <DEDUP_REMOVED lines=20> */
.L_x_123:
[----:B------:R-:W0:Y:S01]  /*2920*/  S2R R9, SR_TID.X ;  /* 0x0000000000097919 */ /* 0x000e220000002100 */
[----:B------:R-:W1:Y:S02]  /*2930*/  LDCU.64 UR4, c[0x0][0x380] ;  /* 0x00007000ff0477ac */ /* 0x000e640008000a00 */
[----:B-1----:R-:W-:Y:S02]  /*2940*/  MOV R4, UR4 ;  /* 0x0000000400047c02 */ /* 0x002fe40008000f00 */
[----:B------:R-:W-:-:S03]  /*2950*/  MOV R5, UR5 ;  /* 0x0000000500057c02 */ /* 0x000fc60008000f00 */
        /* <DEDUP_REMOVED lines=17> */
[----:B--2---:R-:W-:Y:S01]  /*2a70*/  FADD R8, R23, R8 ;  /* 0x0000000817087221 */ /* 0x004fe20000000000 */
[----:B---3--:R-:W-:-:S04]  /*2a80*/  FADD R11, R10, R11 ;  /* 0x0000000b0a0b7221 */ /* 0x008fc80000000000 */
[----:B------:R-:W-:Y:S01]  /*2a90*/  FADD R11, R8, R11 ;  /* 0x0000000b080b7221 */ /* 0x000fe20000000000 */
[----:B------:R-:W-:Y:S01]  /*2aa0*/  IADD3 R8, PT, PT, R0, -0x2000, RZ ;  /* 0xffffe00000087810 */ /* 0x000fe20007ffe0ff */
[----:B----4-:R-:W-:-:S03]  /*2ab0*/  FADD R12, R12, R13 ;  /* 0x0000000d0c0c7221 */ /* 0x010fc60000000000 */
[----:B------:R-:W-:Y:S01]  /*2ac0*/  ISETP.GE.U32.AND P0, PT, R8, 0x2000, PT ;  /* 0x000020000800780c */ /* 0x000fe20003f06070 */
        /* <DEDUP_REMOVED lines=14> */
[----:B------:R-:W-:-:S07]  /*2bb0*/  MOV R11, 0x2000 ;  /* 0x00002000000b7802 */ /* 0x000fce0000000f00 */
[----:B------:R-:W1:Y:S02]  /*2bc0*/  LDC.64 R4, c[0x0][0x380] ;  /* 0x0000e000ff047b82 */ /* 0x000e640000000a00 */
.L_x_139:
[----:B------:R-:W-:Y:S01]  /*2bd0*/  IMAD.WIDE.U32 R6, R11, 0x4, R2 ;  /* 0x000000040b067825 */ /* 0x000fe200078e0002 */
[----:B------:R-:W-:-:S04]  /*2be0*/  IADD3 R29, PT, PT, R9, R11, RZ ;  /* 0x0000000b091d7210 */ /* 0x000fc80007ffe0ff */
[----:B------:R-:W2:Y:S01]  /*2bf0*/  LDG.E.CONSTANT R19, desc[UR6][R6.64+0x5800] ;  /* 0x0058000606137981 */ /* 0x000ea2000c1e9900 */
[----:B-1----:R-:W-:-:S03]  /*2c00*/  IMAD.WIDE.U32 R28, R29, 0x4, R4 ;  /* 0x000000041d1c7825 */ /* 0x002fc600078e0004 */
[----:B------:R-:W2:Y:S04]  /*2c10*/  LDG.E.CONSTANT R0, desc[UR6][R6.64+0x6000] ;  /* 0x0060000606007981 */ /* 0x000ea8000c1e9900 */
[----:B------:R-:W3:Y:S04]  /*2c20*/  LDG.E.CONSTANT R22, desc[UR6][R6.64+0x1800] ;  /* 0x0018000606167981 */ /* 0x000ee8000c1e9900 */
[----:B------:R-:W3:Y:S04]  /*2c30*/  LDG.E.CONSTANT R25, desc[UR6][R6.64+0x2000] ;  /* 0x0020000606197981 */ /* 0x000ee8000c1e9900 */
        /* <DEDUP_REMOVED lines=11> */
[----:B------:R1:W5:Y:S01]  /*2cf0*/  LDG.E.CONSTANT R24, desc[UR6][R6.64+0x7800] ;  /* 0x0078000606187981 */ /* 0x000362000c1e9900 */
[----:B--2---:R-:W-:Y:S01]  /*2d00*/  FADD R19, R19, R0 ;  /* 0x0000000013137221 */ /* 0x004fe20000000000 */
[----:B0-----:R-:W-:-:S04]  /*2d10*/  MOV R0, R12 ;  /* 0x0000000c00007202 */ /* 0x001fc80000000f00 */
[----:B-1----:R-:W-:Y:S01]  /*2d20*/  IADD3 R6, PT, PT, -R11, R0, RZ ;  /* 0x000000000b067210 */ /* 0x002fe20007ffe1ff */
[----:B---3--:R-:W-:-:S03]  /*2d30*/  FADD R22, R22, R25 ;  /* 0x0000001916167221 */ /* 0x008fc60000000000 */
[----:B------:R-:W-:Y:S01]  /*2d40*/  ISETP.GE.U32.AND P0, PT, R6, 0x2000, PT ;  /* 0x000020000600780c */ /* 0x000fe20003f06070 */
[----:B----4-:R-:W-:Y:S01]  /*2d50*/  FADD R21, R21, R10 ;  /* 0x0000000a15157221 */ /* 0x010fe20000000000 */
[----:B-----5:R-:W-:-:S04]  /*2d60*/  FADD R27, R26, R27 ;  /* 0x0000001b1a1b7221 */ /* 0x020fc80000000000 */
[----:B------:R-:W-:Y:S01]  /*2d70*/  FADD R22, R22, R27 ;  /* 0x0000001b16167221 */ /* 0x000fe20000000000 */
[----:B------:R-:W-:Y:S01]  /*2d80*/  FADD R20, R20, R23 ;  /* 0x0000001714147221 */ /* 0x000fe20000000000 */
[----:B------:R-:W-:-:S04]  /*2d90*/  FADD R15, R18, R15 ;  /* 0x0000000f120f7221 */ /* 0x000fc80000000000 */
[----:B------:R-:W-:Y:S01]  /*2da0*/  FADD R15, R20, R15 ;  /* 0x0000000f140f7221 */ /* 0x000fe20000000000 */
[----:B------:R-:W-:-:S04]  /*2db0*/  FADD R16, R16, R13 ;  /* 0x0000000d10107221 */ /* 0x000fc80000000000 */
[----:B------:R-:W-:Y:S01]  /*2dc0*/  FADD R21, R21, R16 ;  /* 0x0000001015157221 */ /* 0x000fe20000000000 */
[----:B------:R-:W-:-:S04]  /*2dd0*/  FADD R14, R17, R14 ;  /* 0x0000000e110e7221 */ /* 0x000fc80000000000 */
[----:B------:R-:W-:Y:S01]  /*2de0*/  FADD R14, R19, R14 ;  /* 0x0000000e130e7221 */ /* 0x000fe20000000000 */
[----:B------:R-:W-:-:S03]  /*2df0*/  FADD R21, R21, R22 ;  /* 0x0000001615157221 */ /* 0x000fc60000000000 */
[----:B------:R-:W-:-:S04]  /*2e00*/  FADD R14, R15, R14 ;  /* 0x0000000e0f0e7221 */ /* 0x000fc80000000000 */
[----:B------:R-:W-:-:S04]  /*2e10*/  FADD R21, R21, R14 ;  /* 0x0000000e15157221 */ /* 0x000fc80000000000 */
[----:B------:R-:W-:Y:S01]  /*2e20*/  FADD R10, R24, R21 ;  /* 0x00000015180a7221 */ /* 0x000fe20000000000 */
[----:B------:R-:W-:Y:S06]  /*2e30*/  @!P0 BRA `(.L_x_138) ;  /* 0x0000000000dc8947 */ /* 0x000fec0003800000 */
[----:B------:R-:W-:-:S04]  /*2e40*/  IADD3 R11, PT, PT, R11, 0x2000, RZ ;  /* 0x000020000b0b7810 */ /* 0x000fc80007ffe0ff */
[----:B------:R-:W-:-:S13]  /*2e50*/  ISETP.GT.U32.AND P0, PT, R11, R8, PT ;  /* 0x000000080b00720c */ /* 0x000fda0003f04070 */
[----:B------:R-:W-:Y:S05]  /*2e60*/  @!P0 BRA `(.L_x_139) ;  /* 0xfffffffc00588947 */ /* 0x000fea000383ffff */
.L_x_137:
[----:B------:R-:W-:-:S13]  /*2e70*/  ISETP.GE.U32.AND P0, PT, R11, R0, PT ;  /* 0x000000000b00720c */ /* 0x000fda0003f06070 */
[----:B------:R-:W-:Y:S05]  /*2e80*/  @P0 BRA `(.L_x_138) ;  /* 0x0000000000c80947 */ /* 0x000fea0003800000 */
[----:B------:R-:W-:Y:S01]  /*2e90*/  IADD3 R2, PT, PT, -R11, R0, RZ ;  /* 0x000000000b027210 */ /* 0x000fe20007ffe1ff */
[----:B------:R-:W-:Y:S03]  /*2ea0*/  BSSY.RECONVERGENT B1, `(.L_x_138) ;  /* 0x0000030000017945 */ /* 0x000fe60003800200 */
[----:B------:R-:W-:-:S13]  /*2eb0*/  ISETP.GE.AND P0, PT, R9, R2, PT ;  /* 0x000000020900720c */ /* 0x000fda0003f06270 */
[----:B------:R-:W-:Y:S05]  /*2ec0*/  @P0 BRA `(.L_x_140) ;  /* 0x0000000000b40947 */ /* 0x000fea0003800000 */
[----:B------:R-:W-:Y:S01]  /*2ed0*/  LOP3.LUT R3, RZ, R9, RZ, 0x33, !PT ;  /* 0x00000009ff037212 */ /* 0x000fe200078e33ff */
[----:B------:R-:W-:Y:S03]  /*2ee0*/  BSSY.RECONVERGENT B2, `(.L_x_141) ;  /* 0x0000014000027945 */ /* 0x000fe60003800200 */
[----:B------:R-:W-:-:S04]  /*2ef0*/  IADD3 R3, PT, PT, -R11, R0, R3 ;  /* 0x000000000b037210 */ /* 0x000fc80007ffe103 */
[C---:B------:R-:W-:Y:S02]  /*2f00*/  LOP3.LUT R0, R3.reuse, 0x600, RZ, 0xc0, !PT ;  /* 0x0000060003007812 */ /* 0x040fe400078ec0ff */
[----:B------:R-:W-:Y:S02]  /*2f10*/  ISETP.GE.U32.AND P1, PT, R3, 0x600, PT ;  /* 0x000006000300780c */ /* 0x000fe40003f26070 */
[----:B------:R-:W-:Y:S02]  /*2f20*/  ISETP.NE.AND P0, PT, R0, 0x600, PT ;  /* 0x000006000000780c */ /* 0x000fe40003f05270 */
[----:B------:R-:W-:-:S11]  /*2f30*/  MOV R0, R9 ;  /* 0x0000000900007202 */ /* 0x000fd60000000f00 */
[----:B------:R-:W-:Y:S05]  /*2f40*/  @!P0 BRA `(.L_x_142) ;  /* 0x0000000000348947 */ /* 0x000fea0003800000 */
[----:B------:R-:W-:Y:S02]  /*2f50*/  LEA.HI R0, R3, 0x1, RZ, 0x17 ;  /* 0x0000000103007811 */ /* 0x000fe400078fb8ff */
[----:B------:R-:W-:Y:S02]  /*2f60*/  IADD3 R13, PT, PT, R9, R11, RZ ;  /* 0x0000000b090d7210 */ /* 0x000fe40007ffe0ff */
[----:B------:R-:W-:Y:S02]  /*2f70*/  LOP3.LUT R3, R0, 0x3, RZ, 0xc0, !PT ;  /* 0x0000000300037812 */ /* 0x000fe400078ec0ff */
[----:B------:R-:W-:Y:S02]  /*2f80*/  MOV R0, R9 ;  /* 0x0000000900007202 */ /* 0x000fe40000000f00 */
[----:B------:R-:W-:-:S07]  /*2f90*/  IADD3 R3, PT, PT, -R3, RZ, RZ ;  /* 0x000000ff03037210 */ /* 0x000fce0007ffe1ff */
.L_x_143:
        /* <DEDUP_REMOVED lines=8> */
.L_x_142:
[----:B------:R-:W-:Y:S05]  /*3020*/  BSYNC.RECONVERGENT B2 ;  /* 0x0000000000027941 */ /* 0x000fea0003800200 */
.L_x_141:
[----:B------:R-:W-:Y:S05]  /*3030*/  @!P1 BRA `(.L_x_140) ;  /* 0x0000000000589947 */ /* 0x000fea0003800000 */
[C---:B------:R-:W-:Y:S02]  /*3040*/  IADD3 R11, PT, PT, R0.reuse, R11, RZ ;  /* 0x0000000b000b7210 */ /* 0x040fe40007ffe0ff */
[----:B------:R-:W-:-:S07]  /*3050*/  IADD3 R0, PT, PT, R0, 0x400, RZ ;  /* 0x0000040000007810 */ /* 0x000fce0007ffe0ff */
.L_x_144:
        /* <DEDUP_REMOVED lines=20> */
.L_x_140:
[----:B------:R-:W-:Y:S05]  /*31a0*/  BSYNC.RECONVERGENT B1 ;  /* 0x0000000000017941 */ /* 0x000fea0003800200 */
.L_x_138:
        /* <DEDUP_REMOVED lines=44> */
.L_x_114:
[----:B------:R-:W-:Y:S05]  /*3470*/  BSYNC.RECONVERGENT B0 ;  /* 0x0000000000007941 */ /* 0x000fea0003800200 */
.L_x_98:
[----:B------:R-:W-:Y:S05]  /*3480*/  @P0 EXIT ;  /* 0x000000000000094d */ /* 0x000fea0003800000 */
[----:B------:R-:W5:Y:S01]  /*3490*/  LDC.64 R4, c[0x0][0x388] ;  /* 0x0000e200ff047b82 */ /* 0x000f620000000a00 */
[----:B------:R-:W0:Y:S02]  /*34a0*/  LDCU UR4, c[0x0][0x398] ;  /* 0x00007300ff0477ac */ /* 0x000e240008000800 */
[----:B01234-:R-:W-:-:S05]  /*34b0*/  FADD R3, R2, UR4 ;  /* 0x0000000402037e21 */ /* 0x01ffca0008000000 */
[----:B-----5:R-:W-:Y:S01]  /*34c0*/  STG.E desc[UR6][R4.64], R3 ;  /* 0x0000000304007986 */ /* 0x020fe2000c101906 */
[----:B------:R-:W-:Y:S05]  /*34d0*/  EXIT ;  /* 0x000000000000794d */ /* 0x000fea0003800000 */
.L_x_145:
        /* <DEDUP_REMOVED lines=10> */
.L_x_160:


//--------------------- .text._ZN3cub18CUB_300001_SM_10006detail11EmptyKernelIvEEvv --------------------------
	.section	.text._ZN3cub18CUB_300001_SM_10006detail11EmptyKernelIvEEvv,"ax",@progbits
	.align	128
        .global         _ZN3cub18CUB_300001_SM_10006detail11EmptyKernelIvEEvv
        .type           _ZN3cub18CUB_300001_SM_10006detail11EmptyKernelIvEEvv,@function
        .size           _ZN3cub18CUB_300001_SM_10006detail11EmptyKernelIvEEvv,(.L_x_161 - _ZN3cub18CUB_300001_SM_10006detail11EmptyKernelIvEEvv)
        .other          _ZN3cub18CUB_300001_SM_10006detail11EmptyKernelIvEEvv,@"STO_CUDA_ENTRY STV_DEFAULT"
_ZN3cub18CUB_300001_SM_10006detail11EmptyKernelIvEEvv:
.text._ZN3cub18CUB_300001_SM_10006detail11EmptyKernelIvEEvv:
[----:B------:R-:W-:Y:S01]  /*0000*/  LDC R1, c[0x0][0x37c] ;  /* 0x0000df00ff017b82 */ /* 0x000fe20000000800 */
[----:B------:R-:W-:Y:S05]  /*0010*/  EXIT ;  /* 0x000000000000794d */ /* 0x000fea0003800000 */
.L_x_146:
        /* <DEDUP_REMOVED lines=14> */
.L_x_161:


//--------------------- .text._Z30warpShuffleReductionVectorizedILj1024EEvPfS0_i --------------------------
	.section	.text._Z30warpShuffleReductionVectorizedILj1024EEvPfS0_i,"ax",@progbits
	.align	128
        .global         _Z30warpShuffleReductionVectorizedILj1024EEvPfS0_i
        .type           _Z30warpShuffleReductionVectorizedILj1024EEvPfS0_i,@function
        .size           _Z30warpShuffleReductionVectorizedILj1024EEvPfS0_i,(.L_x_162 - _Z30warpShuffleReductionVectorizedILj1024EEvPfS0_i)
        .other          _Z30warpShuffleReductionVectorizedILj1024EEvPfS0_i,@"STO_CUDA_ENTRY STV_DEFAULT"
_Z30warpShuffleReductionVectorizedILj1024EEvPfS0_i:
.text._Z30warpShuffleReductionVectorizedILj1024EEvPfS0_i:
[----:B------:R-:W-:Y:S01]  /*0000*/  LDC R1, c[0x0][0x37c] ;  /* 0x0000df00ff017b82 */ /* 0x000fe20000000800 */
[----:B------:R-:W0:Y:S07]  /*0010*/  S2R R0, SR_CTAID.X ;  /* 0x0000000000007919 */ /* 0x000e2e0000002500 */
[----:B------:R-:W0:Y:S01]  /*0020*/  LDC R2, c[0x0][0x360] ;  /* 0x0000d800ff027b82 */ /* 0x000e220000000800 */
[----:B------:R-:W1:Y:S01]  /*0030*/  LDCU UR6, c[0x0][0x390] ;  /* 0x00007200ff0677ac */ /* 0x000e620008000800 */
[----:B------:R-:W2:Y:S01]  /*0040*/  S2R R3, SR_TID.X ;  /* 0x0000000000037919 */ /* 0x000ea20000002100 */
[----:B------:R-:W3:Y:S01]  /*0050*/  LDCU.64 UR4, c[0x0][0x358] ;  /* 0x00006b00ff0477ac */ /* 0x000ee20008000a00 */
[----:B0-----:R-:W-:-:S05]  /*0060*/  IMAD R10, R0, R2, RZ ;  /* 0x00000002000a7224 */ /* 0x001fca00078e02ff */
[----:B------:R-:W-:-:S04]  /*0070*/  SHF.L.U32 R10, R10, 0x5, RZ ;  /* 0x000000050a0a7819 */ /* 0x000fc800000006ff */
[----:B--2---:R-:W-:-:S04]  /*0080*/  LEA R27, R3, R10, 0x2 ;  /* 0x0000000a031b7211 */ /* 0x004fc800078e10ff */
[----:B-1----:R-:W-:Y:S02]  /*0090*/  ISETP.GE.AND P5, PT, R27, UR6, PT ;  /* 0x000000061b007c0c */ /* 0x002fe4000bfa6270 */
[----:B------:R-:W-:-:S04]  /*00a0*/  LEA R4, R2, R27, 0x2 ;  /* 0x0000001b02047211 */ /* 0x000fc800078e10ff */
[----:B------:R-:W-:-:S07]  /*00b0*/  ISETP.GE.AND P4, PT, R4, UR6, PT ;  /* 0x0000000604007c0c */ /* 0x000fce000bf86270 */
[----:B------:R-:W0:Y:S01]  /*00c0*/  @!P5 LDC.64 R12, c[0x0][0x380] ;  /* 0x0000e000ff0cdb82 */ /* 0x000e220000000a00 */
[----:B------:R-:W-:-:S07]  /*00d0*/  @!P5 SHF.R.S32.HI R5, RZ, 0x2, R27 ;  /* 0x00000002ff05d819 */ /* 0x000fce000001141b */
[----:B------:R-:W1:Y:S01]  /*00e0*/  @!P4 LDC.64 R16, c[0x0][0x380] ;  /* 0x0000e000ff10cb82 */ /* 0x000e620000000a00 */
[----:B0-----:R-:W-:-:S06]  /*00f0*/  @!P5 IMAD.WIDE R12, R5, 0x10, R12 ;  /* 0x00000010050cd825 */ /* 0x001fcc00078e020c */
[----:B---3--:R-:W2:Y:S01]  /*0100*/  @!P5 LDG.E.128 R12, desc[UR4][R12.64] ;  /* 0x000000040c0cd981 */ /* 0x008ea2000c1e1d00 */
[----:B------:R-:W-:Y:S02]  /*0110*/  @!P4 SHF.R.S32.HI R5, RZ, 0x2, R4 ;  /* 0x00000002ff05c819 */ /* 0x000fe40000011404 */
[----:B------:R-:W-:-:S03]  /*0120*/  LEA R6, R2, R27, 0x3 ;  /* 0x0000001b02067211 */ /* 0x000fc600078e18ff */
[----:B-1----:R-:W-:Y:S01]  /*0130*/  @!P4 IMAD.WIDE R16, R5, 0x10, R16 ;  /* 0x000000100510c825 */ /* 0x002fe200078e0210 */
[----:B------:R-:W-:-:S05]  /*0140*/  ISETP.GE.AND P3, PT, R6, UR6, PT ;  /* 0x0000000606007c0c */ /* 0x000fca000bf66270 */
[----:B------:R-:W3:Y:S01]  /*0150*/  @!P4 LDG.E.128 R16, desc[UR4][R16.64] ;  /* 0x000000041010c981 */ /* 0x000ee2000c1e1d00 */
[----:B------:R-:W-:Y:S02]  /*0160*/  SHF.L.U32 R26, R2, 0x3, RZ ;  /* 0x00000003021a7819 */ /* 0x000fe400000006ff */
[----:B------:R-:W-:-:S04]  /*0170*/  IADD3 R11, PT, PT, R3, R2, RZ ;  /* 0x00000002030b7210 */ /* 0x000fc80007ffe0ff */
[----:B------:R-:W-:Y:S01]  /*0180*/  LEA R9, R11, R26, 0x2 ;  /* 0x0000001a0b097211 */ /* 0x000fe200078e10ff */
[----:B------:R-:W0:Y:S01]  /*0190*/  @!P3 LDC.64 R4, c[0x0][0x380] ;  /* 0x0000e000ff04bb82 */ /* 0x000e220000000a00 */
[----:B------:R-:W-:Y:S02]  /*01a0*/  LEA R27, R2, R27, 0x4 ;  /* 0x0000001b021b7211 */ /* 0x000fe400078e20ff */
[----:B------:R-:W-:Y:S02]  /*01b0*/  IADD3 R22, PT, PT, R10, R9, RZ ;  /* 0x000000090a167210 */ /* 0x000fe40007ffe0ff */
[----:B------:R-:W-:Y:S02]  /*01c0*/  @!P3 SHF.R.S32.HI R7, RZ, 0x2, R6 ;  /* 0x00000002ff07b819 */ /* 0x000fe40000011406 */
[----:B------:R-:W-:Y:S02]  /*01d0*/  ISETP.GE.AND P2, PT, R22, UR6, PT ;  /* 0x0000000616007c0c */ /* 0x000fe4000bf46270 */
[----:B------:R-:W-:-:S11]  /*01e0*/  ISETP.GE.AND P1, PT, R27, UR6, PT ;  /* 0x000000061b007c0c */ /* 0x000fd6000bf26270 */
[----:B------:R-:W1:Y:S01]  /*01f0*/  @!P2 LDC.64 R8, c[0x0][0x380] ;  /* 0x0000e000ff08ab82 */ /* 0x000e620000000a00 */
[----:B------:R-:W-:Y:S01]  /*0200*/  LEA R23, R2, R11, 0x2 ;  /* 0x0000000b02177211 */ /* 0x000fe200078e10ff */
[----:B0-----:R-:W-:-:S03]  /*0210*/  @!P3 IMAD.WIDE R4, R7, 0x10, R4 ;  /* 0x000000100704b825 */ /* 0x001fc600078e0204 */
[----:B------:R-:W-:-:S03]  /*0220*/  LEA R23, R23, R10, 0x2 ;  /* 0x0000000a17177211 */ /* 0x000fc600078e10ff */
[----:B------:R-:W0:Y:S01]  /*0230*/  @!P1 LDC.64 R20, c[0x0][0x380] ;  /* 0x0000e000ff149b82 */ /* 0x000e220000000a00 */
[----:B------:R-:W4:Y:S01]  /*0240*/  @!P3 LDG.E.128 R4, desc[UR4][R4.64] ;  /* 0x000000040404b981 */ /* 0x000f22000c1e1d00 */
[----:B------:R-:W-:Y:S01]  /*0250*/  ISETP.GE.AND P0, PT, R23, UR6, PT ;  /* 0x0000000617007c0c */ /* 0x000fe2000bf06270 */
[----:B------:R-:W-:Y:S01]  /*0260*/  HFMA2 R28, -RZ, RZ, 0, 0 ;  /* 0x00000000ff1c7431 */ /* 0x000fe200000001ff */
[----:B------:R-:W-:Y:S02]  /*0270*/  @!P2 SHF.R.S32.HI R11, RZ, 0x2, R22 ;  /* 0x00000002ff0ba819 */ /* 0x000fe40000011416 */
[----:B------:R-:W-:-:S03]  /*0280*/  LEA R22, R2, R23, 0x2 ;  /* 0x0000001702167211 */ /* 0x000fc600078e10ff */
[----:B-1----:R-:W-:-:S06]  /*0290*/  @!P2 IMAD.WIDE R8, R11, 0x10, R8 ;  /* 0x000000100b08a825 */ /* 0x002fcc00078e0208 */
[----:B------:R-:W1:Y:S01]  /*02a0*/  @!P0 LDC.64 R24, c[0x0][0x380] ;  /* 0x0000e000ff188b82 */ /* 0x000e620000000a00 */
[----:B------:R-:W5:Y:S01]  /*02b0*/  @!P2 LDG.E.128 R8, desc[UR4][R8.64] ;  /* 0x000000040808a981 */ /* 0x000f62000c1e1d00 */
[----:B------:R-:W-:Y:S02]  /*02c0*/  IADD3 R26, PT, PT, R26, R23, RZ ;  /* 0x000000171a1a7210 */ /* 0x000fe40007ffe0ff */
[----:B------:R-:W-:Y:S02]  /*02d0*/  @!P0 SHF.R.S32.HI R23, RZ, 0x2, R23 ;  /* 0x00000002ff178819 */ /* 0x000fe40000011417 */
[----:B------:R-:W-:Y:S01]  /*02e0*/  ISETP.GE.AND P6, PT, R26, UR6, PT ;  /* 0x000000061a007c0c */ /* 0x000fe2000bfc6270 */
[----:B--2---:R-:W-:-:S04]  /*02f0*/  @!P5 FADD R12, RZ, R12 ;  /* 0x0000000cff0cd221 */ /* 0x004fc80000000000 */
[----:B------:R-:W-:-:S04]  /*0300*/  @!P5 FADD R13, R13, R12 ;  /* 0x0000000c0d0dd221 */ /* 0x000fc80000000000 */
[----:B------:R-:W-:Y:S01]  /*0310*/  @!P5 FADD R14, R14, R13 ;  /* 0x0000000d0e0ed221 */ /* 0x000fe20000000000 */
[----:B------:R-:W-:-:S03]  /*0320*/  @!P1 SHF.R.S32.HI R13, RZ, 0x2, R27 ;  /* 0x00000002ff0d9819 */ /* 0x000fc6000001141b */
[----:B------:R-:W-:Y:S01]  /*0330*/  @!P5 FADD R28, R15, R14 ;  /* 0x0000000e0f1cd221 */ /* 0x000fe20000000000 */
[----:B------:R-:W-:Y:S01]  /*0340*/  ISETP.GE.AND P5, PT, R22, UR6, PT ;  /* 0x0000000616007c0c */ /* 0x000fe2000bfa6270 */
[----:B0-----:R-:W-:-:S04]  /*0350*/  @!P1 IMAD.WIDE R12, R13, 0x10, R20 ;  /* 0x000000100d0c9825 */ /* 0x001fc800078e0214 */
[----:B---3--:R-:W-:Y:S02]  /*0360*/  @!P4 FADD R16, R28, R16 ;  /* 0x000000101c10c221 */ /* 0x008fe40000000000 */
[----:B------:R-:W2:Y:S02]  /*0370*/  @!P1 LDG.E.128 R12, desc[UR4][R12.64] ;  /* 0x000000040c0c9981 */ /* 0x000ea4000c1e1d00 */
[----:B------:R-:W-:-:S04]  /*0380*/  @!P4 FADD R17, R17, R16 ;  /* 0x000000101111c221 */ /* 0x000fc80000000000 */
[----:B------:R-:W0:Y:S01]  /*0390*/  @!P5 LDC.64 R20, c[0x0][0x380] ;  /* 0x0000e000ff14db82 */ /* 0x000e220000000a00 */
[----:B------:R-:W-:Y:S01]  /*03a0*/  @!P4 FADD R18, R18, R17 ;  /* 0x000000111212c221 */ /* 0x000fe20000000000 */
[----:B-1----:R-:W-:-:S04]  /*03b0*/  @!P0 IMAD.WIDE R16, R23, 0x10, R24 ;  /* 0x0000001017108825 */ /* 0x002fc800078e0218 */
[----:B------:R-:W-:Y:S02]  /*03c0*/  @!P4 FADD R28, R19, R18 ;  /* 0x00000012131cc221 */ /* 0x000fe40000000000 */
[----:B------:R-:W3:Y:S01]  /*03d0*/  @!P0 LDG.E.128 R16, desc[UR4][R16.64] ;  /* 0x0000000410108981 */ /* 0x000ee2000c1e1d00 */
[----:B------:R-:W1:Y:S01]  /*03e0*/  @!P6 LDC.64 R24, c[0x0][0x380] ;  /* 0x0000e000ff18eb82 */ /* 0x000e620000000a00 */
[----:B------:R-:W-:Y:S02]  /*03f0*/  @!P5 SHF.R.S32.HI R23, RZ, 0x2, R22 ;  /* 0x00000002ff17d819 */ /* 0x000fe40000011416 */
[----:B------:R-:W-:-:S03]  /*0400*/  @!P6 SHF.R.S32.HI R27, RZ, 0x2, R26 ;  /* 0x00000002ff1be819 */ /* 0x000fc6000001141a */
[----:B0-----:R-:W-:-:S06]  /*0410*/  @!P5 IMAD.WIDE R20, R23, 0x10, R20 ;  /* 0x000000101714d825 */ /* 0x001fcc00078e0214 */
[----:B------:R-:W3:Y:S01]  /*0420*/  @!P5 LDG.E.128 R20, desc[UR4][R20.64] ;  /* 0x000000041414d981 */ /* 0x000ee2000c1e1d00 */
[----:B-1----:R-:W-:-:S06]  /*0430*/  @!P6 IMAD.WIDE R24, R27, 0x10, R24 ;  /* 0x000000101b18e825 */ /* 0x002fcc00078e0218 */
[----:B------:R-:W3:Y:S01]  /*0440*/  @!P6 LDG.E.128 R24, desc[UR4][R24.64] ;  /* 0x000000041818e981 */ /* 0x000ee2000c1e1d00 */
[----:B----4-:R-:W-:-:S04]  /*0450*/  @!P3 FADD R4, R28, R4 ;  /* 0x000000041c04b221 */ /* 0x010fc80000000000 */
[----:B------:R-:W-:-:S04]  /*0460*/  @!P3 FADD R5, R5, R4 ;  /* 0x000000040505b221 */ /* 0x000fc80000000000 */
[----:B------:R-:W-:-:S04]  /*0470*/  @!P3 FADD R6, R6, R5 ;  /* 0x000000050606b221 */ /* 0x000fc80000000000 */
[----:B------:R-:W-:-:S04]  /*0480*/  @!P3 FADD R28, R7, R6 ;  /* 0x00000006071cb221 */ /* 0x000fc80000000000 */
[----:B-----5:R-:W-:-:S04]  /*0490*/  @!P2 FADD R8, R28, R8 ;  /* 0x000000081c08a221 */ /* 0x020fc80000000000 */
[----:B------:R-:W-:-:S04]  /*04a0*/  @!P2 FADD R9, R9, R8 ;  /* 0x000000080909a221 */ /* 0x000fc80000000000 */
[----:B------:R-:W-:-:S04]  /*04b0*/  @!P2 FADD R10, R10, R9 ;  /* 0x000000090a0aa221 */ /* 0x000fc80000000000 */
[----:B------:R-:W-:-:S04]  /*04c0*/  @!P2 FADD R28, R11, R10 ;  /* 0x0000000a0b1ca221 */ /* 0x000fc80000000000 */
[----:B--2---:R-:W-:-:S04]  /*04d0*/  @!P1 FADD R12, R28, R12 ;  /* 0x0000000c1c0c9221 */ /* 0x004fc80000000000 */
[----:B------:R-:W-:-:S04]  /*04e0*/  @!P1 FADD R13, R13, R12 ;  /* 0x0000000c0d0d9221 */ /* 0x000fc80000000000 */
[----:B------:R-:W-:-:S04]  /*04f0*/  @!P1 FADD R14, R14, R13 ;  /* 0x0000000d0e0e9221 */ /* 0x000fc80000000000 */
[----:B------:R-:W-:-:S04]  /*0500*/  @!P1 FADD R28, R15, R14 ;  /* 0x0000000e0f1c9221 */ /* 0x000fc80000000000 */
[----:B---3--:R-:W-:-:S04]  /*0510*/  @!P0 FADD R16, R28, R16 ;  /* 0x000000101c108221 */ /* 0x008fc80000000000 */
[----:B------:R-:W-:-:S04]  /*0520*/  @!P0 FADD R17, R17, R16 ;  /* 0x0000001011118221 */ /* 0x000fc80000000000 */
        /* <DEDUP_REMOVED lines=9> */
[----:B------:R-:W-:-:S05]  /*05c0*/  @!P6 FADD R28, R27, R26 ;  /* 0x0000001a1b1ce221 */ /* 0x000fca0000000000 */
[----:B------:R-:W0:Y:S02]  /*05d0*/  SHFL.DOWN PT, R5, R28, 0x10, 0x1f ;  /* 0x0a001f001c057f89 */ /* 0x000e2400000e0000 */
[----:B0-----:R-:W-:-:S05]  /*05e0*/  FADD R5, R5, R28 ;  /* 0x0000001c05057221 */ /* 0x001fca0000000000 */
[----:B------:R-:W0:Y:S02]  /*05f0*/  SHFL.DOWN PT, R4, R5, 0x8, 0x1f ;  /* 0x09001f0005047f89 */ /* 0x000e2400000e0000 */
[----:B0-----:R-:W-:-:S05]  /*0600*/  FADD R4, R5, R4 ;  /* 0x0000000405047221 */ /* 0x001fca0000000000 */
[----:B------:R-:W0:Y:S01]  /*0610*/  SHFL.DOWN PT, R7, R4, 0x4, 0x1f ;  /* 0x08801f0004077f89 */ /* 0x000e2200000e0000 */
[----:B------:R-:W-:Y:S01]  /*0620*/  LOP3.LUT P0, RZ, R3, 0x1f, RZ, 0xc0, !PT ;  /* 0x0000001f03ff7812 */ /* 0x000fe2000780c0ff */
[----:B0-----:R-:W-:-:S05]  /*0630*/  FADD R7, R4, R7 ;  /* 0x0000000704077221 */ /* 0x001fca0000000000 */
[----:B------:R-:W0:Y:S07]  /*0640*/  SHFL.DOWN PT, R6, R7, 0x2, 0x1f ;  /* 0x08401f0007067f89 */ /* 0x000e2e00000e0000 */
[----:B------:R-:W1:Y:S01]  /*0650*/  @!P0 S2R R11, SR_CgaCtaId ;  /* 0x00000000000b8919 */ /* 0x000e620000008800 */
[----:B0-----:R-:W-:-:S05]  /*0660*/  FADD R6, R7, R6 ;  /* 0x0000000607067221 */ /* 0x001fca0000000000 */
[----:B------:R-:W0:Y:S01]  /*0670*/  SHFL.DOWN PT, R9, R6, 0x1, 0x1f ;  /* 0x08201f0006097f89 */ /* 0x000e2200000e0000 */
[----:B------:R-:W-:-:S04]  /*0680*/  @!P0 MOV R8, 0x400 ;  /* 0x0000040000088802 */ /* 0x000fc80000000f00 */
[----:B-1----:R-:W-:-:S04]  /*0690*/  @!P0 LEA R8, R11, R8, 0x18 ;  /* 0x000000080b088211 */ /* 0x002fc800078ec0ff */
[----:B------:R-:W-:Y:S01]  /*06a0*/  @!P0 LEA.HI R8, R3, R8, RZ, 0x1d ;  /* 0x0000000803088211 */ /* 0x000fe200078fe8ff */
[----:B0-----:R-:W-:-:S05]  /*06b0*/  FADD R9, R6, R9 ;  /* 0x0000000906097221 */ /* 0x001fca0000000000 */
[----:B------:R0:W-:Y:S01]  /*06c0*/  @!P0 STS [R8], R9 ;  /* 0x0000000908008388 */ /* 0x0001e20000000800 */
[----:B------:R-:W-:Y:S01]  /*06d0*/  BAR.SYNC.DEFER_BLOCKING 0x0 ;  /* 0x0000000000007b1d */ /* 0x000fe20000010000 */
[----:B------:R-:W-:-:S13]  /*06e0*/  ISETP.GT.U32.AND P1, PT, R3, 0x1f, PT ;  /* 0x0000001f0300780c */ /* 0x000fda0003f24070 */
[----:B0-----:R-:W-:Y:S05]  /*06f0*/  @P1 EXIT ;  /* 0x000000000000194d */ /* 0x001fea0003800000 */
[----:B------:R-:W-:-:S04]  /*0700*/  SHF.R.U32.HI R2, RZ, 0x5, R2 ;  /* 0x00000005ff027819 */ /* 0x000fc80000011602 */
[----:B------:R-:W-:-:S13]  /*0710*/  ISETP.GE.U32.AND P0, PT, R3, R2, PT ;  /* 0x000000020300720c */ /* 0x000fda0003f06070 */
[----:B------:R-:W0:Y:S01]  /*0720*/  @!P0 S2R R5, SR_CgaCtaId ;  /* 0x0000000000058919 */ /* 0x000e220000008800 */
[----:B------:R-:W-:-:S04]  /*0730*/  @!P0 MOV R2, 0x400 ;  /* 0x0000040000028802 */ /* 0x000fc80000000f00 */
[----:B0-----:R-:W-:Y:S02]  /*0740*/  @!P0 LEA R4, R5, R2, 0x18 ;  /* 0x0000000205048211 */ /* 0x001fe400078ec0ff */
[----:B------:R-:W-:Y:S02]  /*0750*/  MOV R2, RZ ;  /* 0x000000ff00027202 */ /* 0x000fe40000000f00 */
[----:B------:R-:W-:-:S05]  /*0760*/  @!P0 LEA R4, R3, R4, 0x2 ;  /* 0x0000000403048211 */ /* 0x000fca00078e10ff */
[----:B------:R-:W0:Y:S01]  /*0770*/  @!P0 LDS R2, [R4] ;  /* 0x0000000004028984 */ /* 0x000e220000000800 */
[----:B------:R-:W-:-:S03]  /*0780*/  ISETP.NE.AND P0, PT, R3, RZ, PT ;  /* 0x000000ff0300720c */ /* 0x000fc60003f05270 */
[----:B0-----:R-:W0:Y:S02]  /*0790*/  SHFL.DOWN PT, R5, R2, 0x10, 0x1f ;  /* 0x0a001f0002057f89 */ /* 0x001e2400000e0000 */
[----:B0-----:R-:W-:-:S05]  /*07a0*/  FADD R5, R5, R2 ;  /* 0x0000000205057221 */ /* 0x001fca0000000000 */
[----:B------:R-:W0:Y:S02]  /*07b0*/  SHFL.DOWN PT, R6, R5, 0x8, 0x1f ;  /* 0x09001f0005067f89 */ /* 0x000e2400000e0000 */
[----:B0-----:R-:W-:-:S05]  /*07c0*/  FADD R6, R5, R6 ;  /* 0x0000000605067221 */ /* 0x001fca0000000000 */
[----:B------:R-:W0:Y:S02]  /*07d0*/  SHFL.DOWN PT, R7, R6, 0x4, 0x1f ;  /* 0x08801f0006077f89 */ /* 0x000e2400000e0000 */
[----:B0-----:R-:W-:-:S05]  /*07e0*/  FADD R7, R6, R7 ;  /* 0x0000000706077221 */ /* 0x001fca0000000000 */
[----:B------:R-:W0:Y:S02]  /*07f0*/  SHFL.DOWN PT, R8, R7, 0x2, 0x1f ;  /* 0x08401f0007087f89 */ /* 0x000e2400000e0000 */
[----:B0-----:R-:W-:-:S05]  /*0800*/  FADD R8, R7, R8 ;  /* 0x0000000807087221 */ /* 0x001fca0000000000 */
[----:B------:R0:W1:Y:S01]  /*0810*/  SHFL.DOWN PT, R9, R8, 0x1, 0x1f ;  /* 0x08201f0008097f89 */ /* 0x00006200000e0000 */
[----:B------:R-:W-:Y:S05]  /*0820*/  @P0 EXIT ;  /* 0x000000000000094d */ /* 0x000fea0003800000 */
[----:B------:R-:W2:Y:S01]  /*0830*/  LDC.64 R2, c[0x0][0x388] ;  /* 0x0000e200ff027b82 */ /* 0x000ea20000000a00 */
[----:B-1----:R-:W-:Y:S01]  /*0840*/  FADD R9, R8, R9 ;  /* 0x0000000908097221 */ /* 0x002fe20000000000 */
[----:B--2---:R-:W-:-:S05]  /*0850*/  IMAD.WIDE.U32 R2, R0, 0x4, R2 ;  /* 0x0000000400027825 */ /* 0x004fca00078e0002 */
[----:B------:R-:W-:Y:S01]  /*0860*/  STG.E desc[UR4][R2.64], R9 ;  /* 0x0000000902007986 */ /* 0x000fe2000c101904 */
[----:B------:R-:W-:Y:S05]  /*0870*/  EXIT ;  /* 0x000000000000794d */ /* 0x000fea0003800000 */
.L_x_147:
        /* <DEDUP_REMOVED lines=16> */
.L_x_162:


//--------------------- .text._Z20warpShuffleReductionILj1024EEvPfS0_i --------------------------
	.section	.text._Z20warpShuffleReductionILj1024EEvPfS0_i,"ax",@progbits
	.align	128
        .global         _Z20warpShuffleReductionILj1024EEvPfS0_i
        .type           _Z20warpShuffleReductionILj1024EEvPfS0_i,@function
        .size           _Z20warpShuffleReductionILj1024EEvPfS0_i,(.L_x_163 - _Z20warpShuffleReductionILj1024EEvPfS0_i)
        .other          _Z20warpShuffleReductionILj1024EEvPfS0_i,@"STO_CUDA_ENTRY STV_DEFAULT"
_Z20warpShuffleReductionILj1024EEvPfS0_i:
.text._Z20warpShuffleReductionILj1024EEvPfS0_i:
[----:B------:R-:W-:Y:S01]  /*0000*/  LDC R1, c[0x0][0x37c] ;  /* 0x0000df00ff017b82 */ /* 0x000fe20000000800 */
[----:B------:R-:W0:Y:S01]  /*0010*/  S2R R3, SR_TID.X ;  /* 0x0000000000037919 */ /* 0x000e220000002100 */
[----:B------:R-:W0:Y:S01]  /*0020*/  LDCU UR5, c[0x0][0x360] ;  /* 0x00006c00ff0577ac */ /* 0x000e220008000800 */
[----:B------:R-:W-:Y:S01]  /*0030*/  HFMA2 R2, -RZ, RZ, 0, 0 ;  /* 0x00000000ff027431 */ /* 0x000fe200000001ff */
[----:B------:R-:W0:Y:S01]  /*0040*/  S2R R0, SR_CTAID.X ;  /* 0x0000000000007919 */ /* 0x000e220000002500 */
[----:B------:R-:W1:Y:S01]  /*0050*/  LDCU UR4, c[0x0][0x390] ;  /* 0x00007200ff0477ac */ /* 0x000e620008000800 */
[----:B------:R-:W2:Y:S01]  /*0060*/  LDCU.64 UR6, c[0x0][0x358] ;  /* 0x00006b00ff0677ac */ /* 0x000ea20008000a00 */
[----:B0-----:R-:W-:-:S05]  /*0070*/  IMAD R7, R0, UR5, R3 ;  /* 0x0000000500077c24 */ /* 0x001fca000f8e0203 */
[----:B-1----:R-:W-:-:S13]  /*0080*/  ISETP.GE.U32.AND P0, PT, R7, UR4, PT ;  /* 0x0000000407007c0c */ /* 0x002fda000bf06070 */
[----:B------:R-:W0:Y:S02]  /*0090*/  @!P0 LDC.64 R4, c[0x0][0x380] ;  /* 0x0000e000ff048b82 */ /* 0x000e240000000a00 */
[----:B0-----:R-:W-:-:S05]  /*00a0*/  @!P0 IMAD.WIDE.U32 R4, R7, 0x4, R4 ;  /* 0x0000000407048825 */ /* 0x001fca00078e0004 */
[----:B--2---:R-:W2:Y:S01]  /*00b0*/  @!P0 LDG.E R2, desc[UR6][R4.64] ;  /* 0x0000000604028981 */ /* 0x004ea2000c1e1900 */
[C---:B------:R-:W-:Y:S02]  /*00c0*/  LOP3.LUT P0, RZ, R3.reuse, 0x1f, RZ, 0xc0, !PT ;  /* 0x0000001f03ff7812 */ /* 0x040fe4000780c0ff */
[----:B------:R-:W-:-:S11]  /*00d0*/  ISETP.GT.U32.AND P1, PT, R3, 0x1f, PT ;  /* 0x0000001f0300780c */ /* 0x000fd60003f24070 */
[----:B------:R-:W0:Y:S01]  /*00e0*/  @!P0 S2R R11, SR_CgaCtaId ;  /* 0x00000000000b8919 */ /* 0x000e220000008800 */
[----:B--2---:R-:W1:Y:S02]  /*00f0*/  SHFL.DOWN PT, R7, R2, 0x10, 0x1f ;  /* 0x0a001f0002077f89 */ /* 0x004e6400000e0000 */
[----:B-1----:R-:W-:Y:S01]  /*0100*/  FADD R7, R7, R2 ;  /* 0x0000000207077221 */ /* 0x002fe20000000000 */
[----:B------:R-:W-:-:S04]  /*0110*/  @!P0 MOV R2, 0x400 ;  /* 0x0000040000028802 */ /* 0x000fc80000000f00 */
[----:B------:R-:W1:Y:S01]  /*0120*/  SHFL.DOWN PT, R6, R7, 0x8, 0x1f ;  /* 0x09001f0007067f89 */ /* 0x000e6200000e0000 */
[----:B0-----:R-:W-:-:S04]  /*0130*/  @!P0 LEA R2, R11, R2, 0x18 ;  /* 0x000000020b028211 */ /* 0x001fc800078ec0ff */
[----:B------:R-:W-:Y:S01]  /*0140*/  @!P0 LEA.HI R2, R3, R2, RZ, 0x1d ;  /* 0x0000000203028211 */ /* 0x000fe200078fe8ff */
[----:B-1----:R-:W-:-:S05]  /*0150*/  FADD R6, R7, R6 ;  /* 0x0000000607067221 */ /* 0x002fca0000000000 */
[----:B------:R-:W0:Y:S02]  /*0160*/  SHFL.DOWN PT, R9, R6, 0x4, 0x1f ;  /* 0x08801f0006097f89 */ /* 0x000e2400000e0000 */
[----:B0-----:R-:W-:-:S05]  /*0170*/  FADD R9, R6, R9 ;  /* 0x0000000906097221 */ /* 0x001fca0000000000 */
[----:B------:R-:W0:Y:S02]  /*0180*/  SHFL.DOWN PT, R8, R9, 0x2, 0x1f ;  /* 0x08401f0009087f89 */ /* 0x000e2400000e0000 */
[----:B0-----:R-:W-:-:S05]  /*0190*/  FADD R8, R9, R8 ;  /* 0x0000000809087221 */ /* 0x001fca0000000000 */
[----:B------:R-:W0:Y:S02]  /*01a0*/  SHFL.DOWN PT, R5, R8, 0x1, 0x1f ;  /* 0x08201f0008057f89 */ /* 0x000e2400000e0000 */
[----:B0-----:R-:W-:-:S05]  /*01b0*/  FADD R5, R8, R5 ;  /* 0x0000000508057221 */ /* 0x001fca0000000000 */
[----:B------:R0:W-:Y:S01]  /*01c0*/  @!P0 STS [R2], R5 ;  /* 0x0000000502008388 */ /* 0x0001e20000000800 */
[----:B------:R-:W-:Y:S06]  /*01d0*/  BAR.SYNC.DEFER_BLOCKING 0x0 ;  /* 0x0000000000007b1d */ /* 0x000fec0000010000 */
[----:B------:R-:W-:Y:S05]  /*01e0*/  @P1 EXIT ;  /* 0x000000000000194d */ /* 0x000fea0003800000 */
[----:B------:R-:W-:-:S06]  /*01f0*/  USHF.R.U32.HI UR4, URZ, 0x5, UR5 ;  /* 0x00000005ff047899 */ /* 0x000fcc0008011605 */
[----:B------:R-:W-:-:S13]  /*0200*/  ISETP.GE.U32.AND P0, PT, R3, UR4, PT ;  /* 0x0000000403007c0c */ /* 0x000fda000bf06070 */
[----:B0-----:R-:W0:Y:S01]  /*0210*/  @!P0 S2R R5, SR_CgaCtaId ;  /* 0x0000000000058919 */ /* 0x001e220000008800 */
        /* <DEDUP_REMOVED lines=21> */
.L_x_148:
        /* <DEDUP_REMOVED lines=9> */
.L_x_163:


//--------------------- .text._Z14finalReductionPfS_i --------------------------
	.section	.text._Z14finalReductionPfS_i,"ax",@progbits
	.align	128
        .global         _Z14finalReductionPfS_i
        .type           _Z14finalReductionPfS_i,@function
        .size           _Z14finalReductionPfS_i,(.L_x_164 - _Z14finalReductionPfS_i)
        .other          _Z14finalReductionPfS_i,@"STO_CUDA_ENTRY STV_DEFAULT"
_Z14finalReductionPfS_i:
.text._Z14finalReductionPfS_i:
[----:B------:R-:W-:Y:S08]  /*0000*/  LDC R1, c[0x0][0x37c] ;  /* 0x0000df00ff017b82 */ /* 0x000ff00000000800 */
[----:B------:R-:W0:Y:S01]  /*0010*/  LDC R25, c[0x0][0x390] ;  /* 0x0000e400ff197b82 */ /* 0x000e220000000800 */
[----:B------:R-:W1:Y:S01]  /*0020*/  S2R R24, SR_TID.X ;  /* 0x0000000000187919 */ /* 0x000e620000002100 */
[----:B------:R-:W2:Y:S01]  /*0030*/  LDCU.64 UR4, c[0x0][0x358] ;  /* 0x00006b00ff0477ac */ /* 0x000ea20008000a00 */
[----:B------:R-:W-:Y:S01]  /*0040*/  BSSY.RECONVERGENT B0, `(.L_x_149) ;  /* 0x000005d000007945 */ /* 0x000fe20003800200 */
[----:B------:R-:W-:-:S04]  /*0050*/  HFMA2 R2, -RZ, RZ, 0, 0 ;  /* 0x00000000ff027431 */ /* 0x000fc800000001ff */
[----:B------:R-:W3:Y:S01]  /*0060*/  LDC R21, c[0x0][0x360] ;  /* 0x0000d800ff157b82 */ /* 0x000ee20000000800 */
[----:B0-----:R-:W-:-:S04]  /*0070*/  SHF.R.S32.HI R20, RZ, 0x1f, R25 ;  /* 0x0000001fff147819 */ /* 0x001fc80000011419 */
[----:B------:R-:W-:-:S04]  /*0080*/  LEA.HI R20, R20, R25, RZ, 0x2 ;  /* 0x0000001914147211 */ /* 0x000fc800078f10ff */
[----:B------:R-:W-:-:S04]  /*0090*/  SHF.R.S32.HI R3, RZ, 0x2, R20 ;  /* 0x00000002ff037819 */ /* 0x000fc80000011414 */
[----:B-1----:R-:W-:-:S13]  /*00a0*/  ISETP.GE.AND P0, PT, R24, R3, PT ;  /* 0x000000031800720c */ /* 0x002fda0003f06270 */
[----:B--23--:R-:W-:Y:S05]  /*00b0*/  @P0 BRA `(.L_x_150) ;  /* 0x0000000400540947 */ /* 0x00cfea0003800000 */
[----:B------:R-:W0:Y:S01]  /*00c0*/  I2F.U32.RP R6, R21 ;  /* 0x0000001500067306 */ /* 0x000e220000209000 */
[----:B------:R-:W-:Y:S01]  /*00d0*/  IADD3 R0, PT, PT, R24, R21, RZ ;  /* 0x0000001518007210 */ /* 0x000fe20007ffe0ff */
[----:B------:R-:W-:Y:S01]  /*00e0*/  BSSY.RECONVERGENT B1, `(.L_x_151) ;  /* 0x000002e000017945 */ /* 0x000fe20003800200 */
[----:B------:R-:W-:Y:S02]  /*00f0*/  ISETP.NE.U32.AND P2, PT, R21, RZ, PT ;  /* 0x000000ff1500720c */ /* 0x000fe40003f45070 */
[----:B------:R-:W-:Y:S02]  /*0100*/  ISETP.GE.U32.AND P0, PT, R0, R3, PT ;  /* 0x000000030000720c */ /* 0x000fe40003f06070 */
[----:B------:R-:W-:Y:S01]  /*0110*/  VIMNMX.U32 R7, PT, PT, R3, R0, !PT ;  /* 0x0000000003077248 */ /* 0x000fe20007fe0000 */
[----:B0-----:R-:W0:Y:S02]  /*0120*/  MUFU.RCP R6, R6 ;  /* 0x0000000600067308 */ /* 0x001e240000001000 */
[----:B0-----:R-:W-:-:S06]  /*0130*/  IADD3 R4, PT, PT, R6, 0xffffffe, RZ ;  /* 0x0ffffffe06047810 */ /* 0x001fcc0007ffe0ff */
[----:B------:R0:W1:Y:S02]  /*0140*/  F2I.FTZ.U32.TRUNC.NTZ R5, R4 ;  /* 0x0000000400057305 */ /* 0x000064000021f000 */
[----:B0-----:R-:W-:Y:S01]  /*0150*/  IMAD.MOV.U32 R4, RZ, RZ, RZ ;  /* 0x000000ffff047224 */ /* 0x001fe200078e00ff */
[----:B-1----:R-:W-:-:S05]  /*0160*/  IADD3 R2, PT, PT, RZ, -R5, RZ ;  /* 0x80000005ff027210 */ /* 0x002fca0007ffe0ff */
[----:B------:R-:W-:Y:S01]  /*0170*/  IMAD R9, R2, R21, RZ ;  /* 0x0000001502097224 */ /* 0x000fe200078e02ff */
[----:B------:R-:W-:-:S03]  /*0180*/  SEL R2, RZ, 0x1, P0 ;  /* 0x00000001ff027807 */ /* 0x000fc60000000000 */
[----:B------:R-:W-:Y:S01]  /*0190*/  IMAD.HI.U32 R5, R5, R9, R4 ;  /* 0x0000000905057227 */ /* 0x000fe200078e0004 */
[----:B------:R-:W-:-:S05]  /*01a0*/  IADD3 R0, PT, PT, R7, -R0, -R2 ;  /* 0x8000000007007210 */ /* 0x000fca0007ffe802 */
[----:B------:R-:W-:-:S05]  /*01b0*/  IMAD.HI.U32 R5, R5, R0, RZ ;  /* 0x0000000005057227 */ /* 0x000fca00078e00ff */
[----:B------:R-:W-:-:S05]  /*01c0*/  IADD3 R4, PT, PT, -R5, RZ, RZ ;  /* 0x000000ff05047210 */ /* 0x000fca0007ffe1ff */
[----:B------:R-:W-:-:S05]  /*01d0*/  IMAD R0, R21, R4, R0 ;  /* 0x0000000415007224 */ /* 0x000fca00078e0200 */
[----:B------:R-:W-:-:S13]  /*01e0*/  ISETP.GE.U32.AND P0, PT, R0, R21, PT ;  /* 0x000000150000720c */ /* 0x000fda0003f06070 */
[-C--:B------:R-:W-:Y:S02]  /*01f0*/  @P0 IADD3 R0, PT, PT, R0, -R21.reuse, RZ ;  /* 0x8000001500000210 */ /* 0x080fe40007ffe0ff */
[----:B------:R-:W-:Y:S02]  /*0200*/  @P0 IADD3 R5, PT, PT, R5, 0x1, RZ ;  /* 0x0000000105050810 */ /* 0x000fe40007ffe0ff */
[----:B------:R-:W-:-:S13]  /*0210*/  ISETP.GE.U32.AND P1, PT, R0, R21, PT ;  /* 0x000000150000720c */ /* 0x000fda0003f26070 */
[----:B------:R-:W-:Y:S01]  /*0220*/  @P1 VIADD R5, R5, 0x1 ;  /* 0x0000000105051836 */ /* 0x000fe20000000000 */
[----:B------:R-:W-:-:S04]  /*0230*/  @!P2 LOP3.LUT R5, RZ, R21, RZ, 0x33, !PT ;  /* 0x00000015ff05a212 */ /* 0x000fc800078e33ff */
[----:B------:R-:W-:Y:S02]  /*0240*/  IADD3 R5, PT, PT, R2, R5, RZ ;  /* 0x0000000502057210 */ /* 0x000fe40007ffe0ff */
[----:B------:R-:W-:Y:S02]  /*0250*/  MOV R2, RZ ;  /* 0x000000ff00027202 */ /* 0x000fe40000000f00 */
[C---:B------:R-:W-:Y:S02]  /*0260*/  LOP3.LUT R0, R5.reuse, 0x3, RZ, 0xc0, !PT ;  /* 0x0000000305007812 */ /* 0x040fe400078ec0ff */
[----:B------:R-:W-:Y:S02]  /*0270*/  ISETP.GE.U32.AND P1, PT, R5, 0x3, PT ;  /* 0x000000030500780c */ /* 0x000fe40003f26070 */
[----:B------:R-:W-:Y:S02]  /*0280*/  ISETP.NE.AND P0, PT, R0, 0x3, PT ;  /* 0x000000030000780c */ /* 0x000fe40003f05270 */
[----:B------:R-:W-:-:S11]  /*0290*/  MOV R0, R24 ;  /* 0x0000001800007202 */ /* 0x000fd60000000f00 */
[----:B------:R-:W-:Y:S05]  /*02a0*/  @!P0 BRA `(.L_x_152) ;  /* 0x0000000000448947 */ /* 0x000fea0003800000 */
[----:B------:R-:W0:Y:S01]  /*02b0*/  LDC.64 R8, c[0x0][0x380] ;  /* 0x0000e000ff087b82 */ /* 0x000e220000000a00 */
[----:B------:R-:W-:Y:S01]  /*02c0*/  VIADD R5, R5, 0x1 ;  /* 0x0000000105057836 */ /* 0x000fe20000000000 */
[----:B------:R-:W-:Y:S02]  /*02d0*/  MOV R2, RZ ;  /* 0x000000ff00027202 */ /* 0x000fe40000000f00 */
[----:B------:R-:W-:Y:S02]  /*02e0*/  MOV R0, R24 ;  /* 0x0000001800007202 */ /* 0x000fe40000000f00 */
[----:B------:R-:W-:-:S04]  /*02f0*/  LOP3.LUT R5, R5, 0x3, RZ, 0xc0, !PT ;  /* 0x0000000305057812 */ /* 0x000fc800078ec0ff */
[----:B------:R-:W-:Y:S01]  /*0300*/  IADD3 R10, PT, PT, -R5, RZ, RZ ;  /* 0x000000ff050a7210 */ /* 0x000fe20007ffe1ff */
[----:B0-----:R-:W-:-:S07]  /*0310*/  IMAD.WIDE.U32 R8, R24, 0x10, R8 ;  /* 0x0000001018087825 */ /* 0x001fce00078e0008 */
.L_x_153:
[----:B------:R0:W2:Y:S01]  /*0320*/  LDG.E.128 R4, desc[UR4][R8.64] ;  /* 0x0000000408047981 */ /* 0x0000a2000c1e1d00 */
[----:B------:R-:W-:Y:S01]  /*0330*/  VIADD R10, R10, 0x1 ;  /* 0x000000010a0a7836 */ /* 0x000fe20000000000 */
[----:B------:R-:W-:-:S04]  /*0340*/  IADD3 R0, PT, PT, R21, R0, RZ ;  /* 0x0000000015007210 */ /* 0x000fc80007ffe0ff */
[----:B------:R-:W-:Y:S01]  /*0350*/  ISETP.NE.AND P0, PT, R10, RZ, PT ;  /* 0x000000ff0a00720c */ /* 0x000fe20003f05270 */
[----:B0-----:R-:W-:-:S04]  /*0360*/  IMAD.WIDE.U32 R8, R21, 0x10, R8 ;  /* 0x0000001015087825 */ /* 0x001fc800078e0008 */
[----:B--2---:R-:W-:-:S04]  /*0370*/  FADD R5, R4, R5 ;  /* 0x0000000504057221 */ /* 0x004fc80000000000 */
[----:B------:R-:W-:-:S04]  /*0380*/  FADD R6, R6, R5 ;  /* 0x0000000506067221 */ /* 0x000fc80000000000 */
[----:B------:R-:W-:-:S04]  /*0390*/  FADD R7, R7, R6 ;  /* 0x0000000607077221 */ /* 0x000fc80000000000 */
[----:B------:R-:W-:Y:S01]  /*03a0*/  FADD R2, R7, R2 ;  /* 0x0000000207027221 */ /* 0x000fe20000000000 */
[----:B------:R-:W-:Y:S06]  /*03b0*/  @P0 BRA `(.L_x_153) ;  /* 0xfffffffc00d80947 */ /* 0x000fec000383ffff */
.L_x_152:
[----:B------:R-:W-:Y:S05]  /*03c0*/  BSYNC.RECONVERGENT B1 ;  /* 0x0000000000017941 */ /* 0x000fea0003800200 */
.L_x_151:
[----:B------:R-:W-:Y:S05]  /*03d0*/  @!P1 BRA `(.L_x_150) ;  /* 0x00000000008c9947 */ /* 0x000fea0003800000 */
[----:B------:R-:W0:Y:S01]  /*03e0*/  LDC.64 R22, c[0x0][0x380] ;  /* 0x0000e000ff167b82 */ /* 0x000e220000000a00 */
[C---:B------:R-:W-:Y:S01]  /*03f0*/  LEA R26, R21.reuse, R0, 0x1 ;  /* 0x00000000151a7211 */ /* 0x040fe200078e08ff */
[----:B------:R-:W-:Y:S01]  /*0400*/  IMAD R27, R21, 0x3, R0 ;  /* 0x00000003151b7824 */ /* 0x000fe200078e0200 */
[----:B------:R-:W-:-:S07]  /*0410*/  IADD3 R28, PT, PT, R0, R21, RZ ;  /* 0x00000015001c7210 */ /* 0x000fce0007ffe0ff */
.L_x_154:
[----:B0-----:R-:W-:-:S04]  /*0420*/  IMAD.WIDE.U32 R4, R0, 0x10, R22 ;  /* 0x0000001000047825 */ /* 0x001fc800078e0016 */
[--C-:B------:R-:W-:Y:S02]  /*0430*/  IMAD.WIDE.U32 R8, R28, 0x10, R22.reuse ;  /* 0x000000101c087825 */ /* 0x100fe400078e0016 */
[----:B------:R-:W2:Y:S02]  /*0440*/  LDG.E.128 R4, desc[UR4][R4.64] ;  /* 0x0000000404047981 */ /* 0x000ea4000c1e1d00 */
[--C-:B------:R-:W-:Y:S02]  /*0450*/  IMAD.WIDE.U32 R12, R26, 0x10, R22.reuse ;  /* 0x000000101a0c7825 */ /* 0x100fe400078e0016 */
[----:B------:R-:W3:Y:S02]  /*0460*/  LDG.E.128 R8, desc[UR4][R8.64] ;  /* 0x0000000408087981 */ /* 0x000ee4000c1e1d00 */
[----:B------:R-:W-:Y:S02]  /*0470*/  IMAD.WIDE.U32 R16, R27, 0x10, R22 ;  /* 0x000000101b107825 */ /* 0x000fe400078e0016 */
[----:B------:R-:W4:Y:S04]  /*0480*/  LDG.E.128 R12, desc[UR4][R12.64] ;  /* 0x000000040c0c7981 */ /* 0x000f28000c1e1d00 */
[----:B------:R-:W5:Y:S01]  /*0490*/  LDG.E.128 R16, desc[UR4][R16.64] ;  /* 0x0000000410107981 */ /* 0x000f62000c1e1d00 */
[C---:B------:R-:W-:Y:S01]  /*04a0*/  IADD3 R0, PT, PT, R21.reuse, R0, R21 ;  /* 0x0000000015007210 */ /* 0x040fe20007ffe015 */
[C---:B------:R-:W-:Y:S01]  /*04b0*/  IMAD R28, R21.reuse, 0x4, R28 ;  /* 0x00000004151c7824 */ /* 0x040fe200078e021c */
[----:B------:R-:W-:-:S02]  /*04c0*/  LEA R26, R21, R26, 0x2 ;  /* 0x0000001a151a7211 */ /* 0x000fc400078e10ff */
[C---:B------:R-:W-:Y:S02]  /*04d0*/  IADD3 R0, PT, PT, R21.reuse, R0, R21 ;  /* 0x0000000015007210 */ /* 0x040fe40007ffe015 */
[----:B------:R-:W-:Y:S02]  /*04e0*/  LEA R27, R21, R27, 0x2 ;  /* 0x0000001b151b7211 */ /* 0x000fe400078e10ff */
[----:B------:R-:W-:Y:S01]  /*04f0*/  ISETP.GE.AND P0, PT, R0, R3, PT ;  /* 0x000000030000720c */ /* 0x000fe20003f06270 */
[----:B--2---:R-:W-:-:S04]  /*0500*/  FADD R29, R4, R5 ;  /* 0x00000005041d7221 */ /* 0x004fc80000000000 */
[----:B------:R-:W-:Y:S01]  /*0510*/  FADD R6, R6, R29 ;  /* 0x0000001d06067221 */ /* 0x000fe20000000000 */
[----:B---3--:R-:W-:-:S03]  /*0520*/  FADD R29, R8, R9 ;  /* 0x00000009081d7221 */ /* 0x008fc60000000000 */
[----:B------:R-:W-:Y:S01]  /*0530*/  FADD R7, R7, R6 ;  /* 0x0000000607077221 */ /* 0x000fe20000000000 */
[----:B------:R-:W-:Y:S01]  /*0540*/  FADD R10, R10, R29 ;  /* 0x0000001d0a0a7221 */ /* 0x000fe20000000000 */
[----:B----4-:R-:W-:Y:S02]  /*0550*/  FADD R5, R12, R13 ;  /* 0x0000000d0c057221 */ /* 0x010fe40000000000 */
[----:B------:R-:W-:Y:S01]  /*0560*/  FADD R7, R7, R2 ;  /* 0x0000000207077221 */ /* 0x000fe20000000000 */
[----:B------:R-:W-:Y:S01]  /*0570*/  FADD R10, R11, R10 ;  /* 0x0000000a0b0a7221 */ /* 0x000fe20000000000 */
[----:B-----5:R-:W-:Y:S01]  /*0580*/  FADD R9, R16, R17 ;  /* 0x0000001110097221 */ /* 0x020fe20000000000 */
[----:B------:R-:W-:Y:S02]  /*0590*/  FADD R14, R14, R5 ;  /* 0x000000050e0e7221 */ /* 0x000fe40000000000 */
[----:B------:R-:W-:Y:S01]  /*05a0*/  FADD R7, R7, R10 ;  /* 0x0000000a07077221 */ /* 0x000fe20000000000 */
[----:B------:R-:W-:Y:S01]  /*05b0*/  FADD R18, R18, R9 ;  /* 0x0000000912127221 */ /* 0x000fe20000000000 */
[----:B------:R-:W-:-:S03]  /*05c0*/  FADD R14, R15, R14 ;  /* 0x0000000e0f0e7221 */ /* 0x000fc60000000000 */
[----:B------:R-:W-:Y:S01]  /*05d0*/  FADD R18, R19, R18 ;  /* 0x0000001213127221 */ /* 0x000fe20000000000 */
[----:B------:R-:W-:-:S04]  /*05e0*/  FADD R7, R7, R14 ;  /* 0x0000000e07077221 */ /* 0x000fc80000000000 */
[----:B------:R-:W-:Y:S01]  /*05f0*/  FADD R2, R7, R18 ;  /* 0x0000001207027221 */ /* 0x000fe20000000000 */
[----:B------:R-:W-:Y:S06]  /*0600*/  @!P0 BRA `(.L_x_154) ;  /* 0xfffffffc00848947 */ /* 0x000fec000383ffff */
.L_x_150:
[----:B------:R-:W-:Y:S05]  /*0610*/  BSYNC.RECONVERGENT B0 ;  /* 0x0000000000007941 */ /* 0x000fea0003800200 */
.L_x_149:
[----:B------:R-:W-:Y:S01]  /*0620*/  LOP3.LUT R20, R20, 0xfffffffc, RZ, 0xc0, !PT ;  /* 0xfffffffc14147812 */ /* 0x000fe200078ec0ff */
[----:B------:R-:W-:Y:S03]  /*0630*/  BSSY.RECONVERGENT B0, `(.L_x_155) ;  /* 0x0000009000007945 */ /* 0x000fe60003800200 */
[----:B------:R-:W-:-:S04]  /*0640*/  IADD3 R25, PT, PT, -R20, R25, RZ ;  /* 0x0000001914197210 */ /* 0x000fc80007ffe1ff */
[----:B------:R-:W-:-:S13]  /*0650*/  ISETP.GE.AND P0, PT, R24, R25, PT ;  /* 0x000000191800720c */ /* 0x000fda0003f06270 */
[----:B------:R-:W-:Y:S05]  /*0660*/  @P0 BRA `(.L_x_156) ;  /* 0x0000000000140947 */ /* 0x000fea0003800000 */
[----:B------:R-:W0:Y:S01]  /*0670*/  LDC.64 R4, c[0x0][0x380] ;  /* 0x0000e000ff047b82 */ /* 0x000e220000000a00 */
[----:B------:R-:W-:-:S05]  /*0680*/  LEA R3, R3, R24, 0x2 ;  /* 0x0000001803037211 */ /* 0x000fca00078e10ff */
[----:B0-----:R-:W-:-:S06]  /*0690*/  IMAD.WIDE R4, R3, 0x4, R4 ;  /* 0x0000000403047825 */ /* 0x001fcc00078e0204 */
[----:B------:R-:W2:Y:S02]  /*06a0*/  LDG.E R5, desc[UR4][R4.64] ;  /* 0x0000000404057981 */ /* 0x000ea4000c1e1900 */
[----:B--2---:R-:W-:-:S07]  /*06b0*/  FADD R2, R2, R5 ;  /* 0x0000000502027221 */ /* 0x004fce0000000000 */
.L_x_156:
[----:B------:R-:W-:Y:S05]  /*06c0*/  BSYNC.RECONVERGENT B0 ;  /* 0x0000000000007941 */ /* 0x000fea0003800200 */
.L_x_155:
[----:B------:R-:W0:Y:S01]  /*06d0*/  SHFL.DOWN PT, R3, R2, 0x10, 0x1f ;  /* 0x0a001f0002037f89 */ /* 0x000e2200000e0000 */
[----:B------:R-:W-:Y:S01]  /*06e0*/  ISETP.NE.AND P0, PT, R24, RZ, PT ;  /* 0x000000ff1800720c */ /* 0x000fe20003f05270 */
        /* <DEDUP_REMOVED lines=10> */
[----:B-1----:R-:W-:-:S05]  /*0790*/  FADD R7, R4, R7 ;  /* 0x0000000704077221 */ /* 0x002fca0000000000 */
[----:B--2---:R-:W-:Y:S01]  /*07a0*/  REDG.E.ADD.F32.FTZ.RN.STRONG.GPU desc[UR4][R2.64], R7 ;  /* 0x00000007020079a6 */ /* 0x004fe2000c12f304 */
[----:B------:R-:W-:Y:S05]  /*07b0*/  EXIT ;  /* 0x000000000000794d */ /* 0x000fea0003800000 */
.L_x_157:
        /* <DEDUP_REMOVED lines=12> */
.L_x_164:


//--------------------- .nv.shared._ZN3cub18CUB_300001_SM_10006detail6reduce28DeviceReduceSingleTileKernelINS2_10policy_hubIfjN4cuda3std3__44plusIvEEE10Policy1000EPfSC_iS9_ffNS7_10__identityEEEvT0_T1_T2_T3_T4_T6_ --------------------------
	.section	.nv.shared._ZN3cub18CUB_300001_SM_10006detail6reduce28DeviceReduceSingleTileKernelINS2_10policy_hubIfjN4cuda3std3__44plusIvEEE10Policy1000EPfSC_iS9_ffNS7_10__identityEEEvT0_T1_T2_T3_T4_T6_,"aw",@nobits
	.sectionflags	@""
	.align	4
.nv.shared._ZN3cub18CUB_300001_SM_10006detail6reduce28DeviceReduceSingleTileKernelINS2_10policy_hubIfjN4cuda3std3__44plusIvEEE10Policy1000EPfSC_iS9_ffNS7_10__identityEEEvT0_T1_T2_T3_T4_T6_:
	.zero		1108


//--------------------- .nv.shared.reserved.0     --------------------------
	.section	.nv.shared.reserved.0,"aw",@nobits
	.weak		__nv_reservedSMEM_offset_0_alias
	.size		__nv_reservedSMEM_offset_0_alias, 0, 64
	.other		__nv_reservedSMEM_offset_0_alias,@"STO_CUDA_RESERVED_SHARED STV_DEFAULT"
__nv_reservedSMEM_offset_0_alias:
	.zero		0
	.zero		64


//--------------------- .nv.global                --------------------------
	.section	.nv.global,"aw",@nobits
.nv.global:
	.type		_ZN34_INTERNAL_0e5d66cb_4_k_cu_6f62384d6thrust24THRUST_300001_SM_1000_NS12placeholders2_5E,@object
	.size		_ZN34_INTERNAL_0e5d66cb_4_k_cu_6f62384d6thrust24THRUST_300001_SM_1000_NS12placeholders2_5E,(_ZN34_INTERNAL_0e5d66cb_4_k_cu_6f62384d4cuda3std3__45__cpo6cbeginE - _ZN34_INTERNAL_0e5d66cb_4_k_cu_6f62384d6thrust24THRUST_300001_SM_1000_NS12placeholders2_5E)
_ZN34_INTERNAL_0e5d66cb_4_k_cu_6f62384d6thrust24THRUST_300001_SM_1000_NS12placeholders2_5E:
	.zero		1
	.type		_ZN34_INTERNAL_0e5d66cb_4_k_cu_6f62384d4cuda3std3__45__cpo6cbeginE,@object
	.size		_ZN34_INTERNAL_0e5d66cb_4_k_cu_6f62384d4cuda3std3__45__cpo6cbeginE,(_ZN34_INTERNAL_0e5d66cb_4_k_cu_6f62384d4cuda3std6ranges3__45__cpo6cbeginE - _ZN34_INTERNAL_0e5d66cb_4_k_cu_6f62384d4cuda3std3__45__cpo6cbeginE)
_ZN34_INTERNAL_0e5d66cb_4_k_cu_6f62384d4cuda3std3__45__cpo6cbeginE:
	.zero		1
	.type		_ZN34_INTERNAL_0e5d66cb_4_k_cu_6f62384d4cuda3std6ranges3__45__cpo6cbeginE,@object
	.size		_ZN34_INTERNAL_0e5d66cb_4_k_cu_6f62384d4cuda3std6ranges3__45__cpo6cbeginE,(_ZN34_INTERNAL_0e5d66cb_4_k_cu_6f62384d4cuda3std3__48in_placeE - _ZN34_INTERNAL_0e5d66cb_4_k_cu_6f62384d4cuda3std6ranges3__45__cpo6cbeginE)
_ZN34_INTERNAL_0e5d66cb_4_k_cu_6f62384d4cuda3std6ranges3__45__cpo6cbeginE:
	.zero		1
	.type		_ZN34_INTERNAL_0e5d66cb_4_k_cu_6f62384d4cuda3std3__48in_placeE,@object
	.size		_ZN34_INTERNAL_0e5d66cb_4_k_cu_6f62384d4cuda3std3__48in_placeE,(_ZN34_INTERNAL_0e5d66cb_4_k_cu_6f62384d4cuda3std6ranges3__45__cpo4sizeE - _ZN34_INTERNAL_0e5d66cb_4_k_cu_6f62384d4cuda3std3__48in_placeE)
_ZN34_INTERNAL_0e5d66cb_4_k_cu_6f62384d4cuda3std3__48in_placeE:
	.zero		1
	.type		_ZN34_INTERNAL_0e5d66cb_4_k_cu_6f62384d4cuda3std6ranges3__45__cpo4sizeE,@object
	.size		_ZN34_INTERNAL_0e5d66cb_4_k_cu_6f62384d4cuda3std6ranges3__45__cpo4sizeE,(_ZN34_INTERNAL_0e5d66cb_4_k_cu_6f62384d6thrust24THRUST_300001_SM_1000_NS12placeholders2_9E - _ZN34_INTERNAL_0e5d66cb_4_k_cu_6f62384d4cuda3std6ranges3__45__cpo4sizeE)
_ZN34_INTERNAL_0e5d66cb_4_k_cu_6f62384d4cuda3std6ranges3__45__cpo4sizeE:
	.zero		1
	.type		_ZN34_INTERNAL_0e5d66cb_4_k_cu_6f62384d6thrust24THRUST_300001_SM_1000_NS12placeholders2_9E,@object
	.size		_ZN34_INTERNAL_0e5d66cb_4_k_cu_6f62384d6thrust24THRUST_300001_SM_1000_NS12placeholders2_9E,(_ZN34_INTERNAL_0e5d66cb_4_k_cu_6f62384d4cuda3std3__45__cpo7crbeginE - _ZN34_INTERNAL_0e5d66cb_4_k_cu_6f62384d6thrust24THRUST_300001_SM_1000_NS12placeholders2_9E)
_ZN34_INTERNAL_0e5d66cb_4_k_cu_6f62384d6thrust24THRUST_300001_SM_1000_NS12placeholders2_9E:
	.zero		1
	.type		_ZN34_INTERNAL_0e5d66cb_4_k_cu_6f62384d4cuda3std3__45__cpo7crbeginE,@object
	.size		_ZN34_INTERNAL_0e5d66cb_4_k_cu_6f62384d4cuda3std3__45__cpo7crbeginE,(_ZN34_INTERNAL_0e5d66cb_4_k_cu_6f62384d4cuda3std6ranges3__45__cpo4nextE - _ZN34_INTERNAL_0e5d66cb_4_k_cu_6f62384d4cuda3std3__45__cpo7crbeginE)
_ZN34_INTERNAL_0e5d66cb_4_k_cu_6f62384d4cuda3std3__45__cpo7crbeginE:
	.zero		1
	.type		_ZN34_INTERNAL_0e5d66cb_4_k_cu_6f62384d4cuda3std6ranges3__45__cpo4nextE,@object
	.size		_ZN34_INTERNAL_0e5d66cb_4_k_cu_6f62384d4cuda3std6ranges3__45__cpo4nextE,(_ZN34_INTERNAL_0e5d66cb_4_k_cu_6f62384d4cuda3std6ranges3__45__cpo4swapE - _ZN34_INTERNAL_0e5d66cb_4_k_cu_6f62384d4cuda3std6ranges3__45__cpo4nextE)
_ZN34_INTERNAL_0e5d66cb_4_k_cu_6f62384d4cuda3std6ranges3__45__cpo4nextE:
	.zero		1
	.type		_ZN34_INTERNAL_0e5d66cb_4_k_cu_6f62384d4cuda3std6ranges3__45__cpo4swapE,@object
	.size		_ZN34_INTERNAL_0e5d66cb_4_k_cu_6f62384d4cuda3std6ranges3__45__cpo4swapE,(_ZN34_INTERNAL_0e5d66cb_4_k_cu_6f62384d6thrust24THRUST_300001_SM_1000_NS12placeholders2_1E - _ZN34_INTERNAL_0e5d66cb_4_k_cu_6f62384d4cuda3std6ranges3__45__cpo4swapE)
_ZN34_INTERNAL_0e5d66cb_4_k_cu_6f62384d4cuda3std6ranges3__45__cpo4swapE:
	.zero		1
	.type		_ZN34_INTERNAL_0e5d66cb_4_k_cu_6f62384d6thrust24THRUST_300001_SM_1000_NS12placeholders2_1E,@object
	.size		_ZN34_INTERNAL_0e5d66cb_4_k_cu_6f62384d6thrust24THRUST_300001_SM_1000_NS12placeholders2_1E,(_ZN34_INTERNAL_0e5d66cb_4_k_cu_6f62384d6thrust24THRUST_300001_SM_1000_NS12placeholders2_3E - _ZN34_INTERNAL_0e5d66cb_4_k_cu_6f62384d6thrust24THRUST_300001_SM_1000_NS12placeholders2_1E)
_ZN34_INTERNAL_0e5d66cb_4_k_cu_6f62384d6thrust24THRUST_300001_SM_1000_NS12placeholders2_1E:
	.zero		1
	.type		_ZN34_INTERNAL_0e5d66cb_4_k_cu_6f62384d6thrust24THRUST_300001_SM_1000_NS12placeholders2_3E,@object
	.size		_ZN34_INTERNAL_0e5d66cb_4_k_cu_6f62384d6thrust24THRUST_300001_SM_1000_NS12placeholders2_3E,(_ZN34_INTERNAL_0e5d66cb_4_k_cu_6f62384d4cuda3std3__45__cpo5beginE - _ZN34_INTERNAL_0e5d66cb_4_k_cu_6f62384d6thrust24THRUST_300001_SM_1000_NS12placeholders2_3E)
_ZN34_INTERNAL_0e5d66cb_4_k_cu_6f62384d6thrust24THRUST_300001_SM_1000_NS12placeholders2_3E:
	.zero		1
	.type		_ZN34_INTERNAL_0e5d66cb_4_k_cu_6f62384d4cuda3std3__45__cpo5beginE,@object
	.size		_ZN34_INTERNAL_0e5d66cb_4_k_cu_6f62384d4cuda3std3__45__cpo5beginE,(_ZN34_INTERNAL_0e5d66cb_4_k_cu_6f62384d4cuda3std6ranges3__45__cpo5beginE - _ZN34_INTERNAL_0e5d66cb_4_k_cu_6f62384d4cuda3std3__45__cpo5beginE)
_ZN34_INTERNAL_0e5d66cb_4_k_cu_6f62384d4cuda3std3__45__cpo5beginE:
	.zero		1
	.type		_ZN34_INTERNAL_0e5d66cb_4_k_cu_6f62384d4cuda3std6ranges3__45__cpo5beginE,@object
	.size		_ZN34_INTERNAL_0e5d66cb_4_k_cu_6f62384d4cuda3std6ranges3__45__cpo5beginE,(_ZN34_INTERNAL_0e5d66cb_4_k_cu_6f62384d4cuda3std3__436_GLOBAL__N__0e5d66cb_4_k_cu_6f62384d6ignoreE - _ZN34_INTERNAL_0e5d66cb_4_k_cu_6f62384d4cuda3std6ranges3__45__cpo5beginE)
_ZN34_INTERNAL_0e5d66cb_4_k_cu_6f62384d4cuda3std6ranges3__45__cpo5beginE:
	.zero		1
	.type		_ZN34_INTERNAL_0e5d66cb_4_k_cu_6f62384d4cuda3std3__436_GLOBAL__N__0e5d66cb_4_k_cu_6f62384d6ignoreE,@object
	.size		_ZN34_INTERNAL_0e5d66cb_4_k_cu_6f62384d4cuda3std3__436_GLOBAL__N__0e5d66cb_4_k_cu_6f62384d6ignoreE,(_ZN34_INTERNAL_0e5d66cb_4_k_cu_6f62384d4cuda3std6ranges3__45__cpo4dataE - _ZN34_INTERNAL_0e5d66cb_4_k_cu_6f62384d4cuda3std3__436_GLOBAL__N__0e5d66cb_4_k_cu_6f62384d6ignoreE)
_ZN34_INTERNAL_0e5d66cb_4_k_cu_6f62384d4cuda3std3__436_GLOBAL__N__0e5d66cb_4_k_cu_6f62384d6ignoreE:
	.zero		1
	.type		_ZN34_INTERNAL_0e5d66cb_4_k_cu_6f62384d4cuda3std6ranges3__45__cpo4dataE,@object
	.size		_ZN34_INTERNAL_0e5d66cb_4_k_cu_6f62384d4cuda3std6ranges3__45__cpo4dataE,(_ZN34_INTERNAL_0e5d66cb_4_k_cu_6f62384d6thrust24THRUST_300001_SM_1000_NS12placeholders2_7E - _ZN34_INTERNAL_0e5d66cb_4_k_cu_6f62384d4cuda3std6ranges3__45__cpo4dataE)
_ZN34_INTERNAL_0e5d66cb_4_k_cu_6f62384d4cuda3std6ranges3__45__cpo4dataE:
	.zero		1
	.type		_ZN34_INTERNAL_0e5d66cb_4_k_cu_6f62384d6thrust24THRUST_300001_SM_1000_NS12placeholders2_7E,@object
	.size		_ZN34_INTERNAL_0e5d66cb_4_k_cu_6f62384d6thrust24THRUST_300001_SM_1000_NS12placeholders2_7E,(_ZN34_INTERNAL_0e5d66cb_4_k_cu_6f62384d4cuda3std3__45__cpo6rbeginE - _ZN34_INTERNAL_0e5d66cb_4_k_cu_6f62384d6thrust24THRUST_300001_SM_1000_NS12placeholders2_7E)
_ZN34_INTERNAL_0e5d66cb_4_k_cu_6f62384d6thrust24THRUST_300001_SM_1000_NS12placeholders2_7E:
	.zero		1
	.type		_ZN34_INTERNAL_0e5d66cb_4_k_cu_6f62384d4cuda3std3__45__cpo6rbeginE,@object
	.size		_ZN34_INTERNAL_0e5d66cb_4_k_cu_6f62384d4cuda3std3__45__cpo6rbeginE,(_ZN34_INTERNAL_0e5d66cb_4_k_cu_6f62384d4cuda3std6ranges3__45__cpo7advanceE - _ZN34_INTERNAL_0e5d66cb_4_k_cu_6f62384d4cuda3std3__45__cpo6rbeginE)
_ZN34_INTERNAL_0e5d66cb_4_k_cu_6f62384d4cuda3std3__45__cpo6rbeginE:
	.zero		1
	.type		_ZN34_INTERNAL_0e5d66cb_4_k_cu_6f62384d4cuda3std6ranges3__45__cpo7advanceE,@object
	.size		_ZN34_INTERNAL_0e5d66cb_4_k_cu_6f62384d4cuda3std6ranges3__45__cpo7advanceE,(_ZN34_INTERNAL_0e5d66cb_4_k_cu_6f62384d4cuda3std3__47nulloptE - _ZN34_INTERNAL_0e5d66cb_4_k_cu_6f62384d4cuda3std6ranges3__45__cpo7advanceE)
_ZN34_INTERNAL_0e5d66cb_4_k_cu_6f62384d4cuda3std6ranges3__45__cpo7advanceE:
	.zero		1
	.type		_ZN34_INTERNAL_0e5d66cb_4_k_cu_6f62384d4cuda3std3__47nulloptE,@object
	.size		_ZN34_INTERNAL_0e5d66cb_4_k_cu_6f62384d4cuda3std3__47nulloptE,(_ZN34_INTERNAL_0e5d66cb_4_k_cu_6f62384d4cuda3std6ranges3__45__cpo8distanceE - _ZN34_INTERNAL_0e5d66cb_4_k_cu_6f62384d4cuda3std3__47nulloptE)
_ZN34_INTERNAL_0e5d66cb_4_k_cu_6f62384d4cuda3std3__47nulloptE:
	.zero		1
	.type		_ZN34_INTERNAL_0e5d66cb_4_k_cu_6f62384d4cuda3std6ranges3__45__cpo8distanceE,@object
	.size		_ZN34_INTERNAL_0e5d66cb_4_k_cu_6f62384d4cuda3std6ranges3__45__cpo8distanceE,(_ZN34_INTERNAL_0e5d66cb_4_k_cu_6f62384d6thrust24THRUST_300001_SM_1000_NS12placeholders2_6E - _ZN34_INTERNAL_0e5d66cb_4_k_cu_6f62384d4cuda3std6ranges3__45__cpo8distanceE)
_ZN34_INTERNAL_0e5d66cb_4_k_cu_6f62384d4cuda3std6ranges3__45__cpo8distanceE:
	.zero		1
	.type		_ZN34_INTERNAL_0e5d66cb_4_k_cu_6f62384d6thrust24THRUST_300001_SM_1000_NS12placeholders2_6E,@object
	.size		_ZN34_INTERNAL_0e5d66cb_4_k_cu_6f62384d6thrust24THRUST_300001_SM_1000_NS12placeholders2_6E,(_ZN34_INTERNAL_0e5d66cb_4_k_cu_6f62384d4cuda3std3__45__cpo4cendE - _ZN34_INTERNAL_0e5d66cb_4_k_cu_6f62384d6thrust24THRUST_300001_SM_1000_NS12placeholders2_6E)
_ZN34_INTERNAL_0e5d66cb_4_k_cu_6f62384d6thrust24THRUST_300001_SM_1000_NS12placeholders2_6E:
	.zero		1
	.type		_ZN34_INTERNAL_0e5d66cb_4_k_cu_6f62384d4cuda3std3__45__cpo4cendE,@object
	.size		_ZN34_INTERNAL_0e5d66cb_4_k_cu_6f62384d4cuda3std3__45__cpo4cendE,(_ZN34_INTERNAL_0e5d66cb_4_k_cu_6f62384d4cuda3std6ranges3__45__cpo4cendE - _ZN34_INTERNAL_0e5d66cb_4_k_cu_6f62384d4cuda3std3__45__cpo4cendE)
_ZN34_INTERNAL_0e5d66cb_4_k_cu_6f62384d4cuda3std3__45__cpo4cendE:
	.zero		1
	.type		_ZN34_INTERNAL_0e5d66cb_4_k_cu_6f62384d4cuda3std6ranges3__45__cpo4cendE,@object
	.size		_ZN34_INTERNAL_0e5d66cb_4_k_cu_6f62384d4cuda3std6ranges3__45__cpo4cendE,(_ZN34_INTERNAL_0e5d66cb_4_k_cu_6f62384d4cuda3std3__420unreachable_sentinelE - _ZN34_INTERNAL_0e5d66cb_4_k_cu_6f62384d4cuda3std6ranges3__45__cpo4cendE)
_ZN34_INTERNAL_0e5d66cb_4_k_cu_6f62384d4cuda3std6ranges3__45__cpo4cendE:
	.zero		1
	.type		_ZN34_INTERNAL_0e5d66cb_4_k_cu_6f62384d4cuda3std3__420unreachable_sentinelE,@object
	.size		_ZN34_INTERNAL_0e5d66cb_4_k_cu_6f62384d4cuda3std3__420unreachable_sentinelE,(_ZN34_INTERNAL_0e5d66cb_4_k_cu_6f62384d4cuda3std6ranges3__45__cpo5ssizeE - _ZN34_INTERNAL_0e5d66cb_4_k_cu_6f62384d4cuda3std3__420unreachable_sentinelE)
_ZN34_INTERNAL_0e5d66cb_4_k_cu_6f62384d4cuda3std3__420unreachable_sentinelE:
	.zero		1
	.type		_ZN34_INTERNAL_0e5d66cb_4_k_cu_6f62384d4cuda3std6ranges3__45__cpo5ssizeE,@object
	.size		_ZN34_INTERNAL_0e5d66cb_4_k_cu_6f62384d4cuda3std6ranges3__45__cpo5ssizeE,(_ZN34_INTERNAL_0e5d66cb_4_k_cu_6f62384d6thrust24THRUST_300001_SM_1000_NS12placeholders3_10E - _ZN34_INTERNAL_0e5d66cb_4_k_cu_6f62384d4cuda3std6ranges3__45__cpo5ssizeE)
_ZN34_INTERNAL_0e5d66cb_4_k_cu_6f62384d4cuda3std6ranges3__45__cpo5ssizeE:
	.zero		1
	.type		_ZN34_INTERNAL_0e5d66cb_4_k_cu_6f62384d6thrust24THRUST_300001_SM_1000_NS12placeholders3_10E,@object
	.size		_ZN34_INTERNAL_0e5d66cb_4_k_cu_6f62384d6thrust24THRUST_300001_SM_1000_NS12placeholders3_10E,(_ZN34_INTERNAL_0e5d66cb_4_k_cu_6f62384d4cuda3std3__45__cpo5crendE - _ZN34_INTERNAL_0e5d66cb_4_k_cu_6f62384d6thrust24THRUST_300001_SM_1000_NS12placeholders3_10E)
_ZN34_INTERNAL_0e5d66cb_4_k_cu_6f62384d6thrust24THRUST_300001_SM_1000_NS12placeholders3_10E:
	.zero		1
	.type		_ZN34_INTERNAL_0e5d66cb_4_k_cu_6f62384d4cuda3std3__45__cpo5crendE,@object
	.size		_ZN34_INTERNAL_0e5d66cb_4_k_cu_6f62384d4cuda3std3__45__cpo5crendE,(_ZN34_INTERNAL_0e5d66cb_4_k_cu_6f62384d4cuda3std6ranges3__45__cpo4prevE - _ZN34_INTERNAL_0e5d66cb_4_k_cu_6f62384d4cuda3std3__45__cpo5crendE)
_ZN34_INTERNAL_0e5d66cb_4_k_cu_6f62384d4cuda3std3__45__cpo5crendE:
	.zero		1
	.type		_ZN34_INTERNAL_0e5d66cb_4_k_cu_6f62384d4cuda3std6ranges3__45__cpo4prevE,@object
	.size		_ZN34_INTERNAL_0e5d66cb_4_k_cu_6f62384d4cuda3std6ranges3__45__cpo4prevE,(_ZN34_INTERNAL_0e5d66cb_4_k_cu_6f62384d4cuda3std6ranges3__45__cpo9iter_moveE - _ZN34_INTERNAL_0e5d66cb_4_k_cu_6f62384d4cuda3std6ranges3__45__cpo4prevE)
_ZN34_INTERNAL_0e5d66cb_4_k_cu_6f62384d4cuda3std6ranges3__45__cpo4prevE:
	.zero		1
	.type		_ZN34_INTERNAL_0e5d66cb_4_k_cu_6f62384d4cuda3std6ranges3__45__cpo9iter_moveE,@object
	.size		_ZN34_INTERNAL_0e5d66cb_4_k_cu_6f62384d4cuda3std6ranges3__45__cpo9iter_moveE,(_ZN34_INTERNAL_0e5d66cb_4_k_cu_6f62384d6thrust24THRUST_300001_SM_1000_NS12placeholders2_2E - _ZN34_INTERNAL_0e5d66cb_4_k_cu_6f62384d4cuda3std6ranges3__45__cpo9iter_moveE)
_ZN34_INTERNAL_0e5d66cb_4_k_cu_6f62384d4cuda3std6ranges3__45__cpo9iter_moveE:
	.zero		1
	.type		_ZN34_INTERNAL_0e5d66cb_4_k_cu_6f62384d6thrust24THRUST_300001_SM_1000_NS12placeholders2_2E,@object
	.size		_ZN34_INTERNAL_0e5d66cb_4_k_cu_6f62384d6thrust24THRUST_300001_SM_1000_NS12placeholders2_2E,(_ZN34_INTERNAL_0e5d66cb_4_k_cu_6f62384d6thrust24THRUST_300001_SM_1000_NS12placeholders2_4E - _ZN34_INTERNAL_0e5d66cb_4_k_cu_6f62384d6thrust24THRUST_300001_SM_1000_NS12placeholders2_2E)
_ZN34_INTERNAL_0e5d66cb_4_k_cu_6f62384d6thrust24THRUST_300001_SM_1000_NS12placeholders2_2E:
	.zero		1
	.type		_ZN34_INTERNAL_0e5d66cb_4_k_cu_6f62384d6thrust24THRUST_300001_SM_1000_NS12placeholders2_4E,@object
	.size		_ZN34_INTERNAL_0e5d66cb_4_k_cu_6f62384d6thrust24THRUST_300001_SM_1000_NS12placeholders2_4E,(_ZN34_INTERNAL_0e5d66cb_4_k_cu_6f62384d4cuda3std3__45__cpo3endE - _ZN34_INTERNAL_0e5d66cb_4_k_cu_6f62384d6thrust24THRUST_300001_SM_1000_NS12placeholders2_4E)
_ZN34_INTERNAL_0e5d66cb_4_k_cu_6f62384d6thrust24THRUST_300001_SM_1000_NS12placeholders2_4E:
	.zero		1
	.type		_ZN34_INTERNAL_0e5d66cb_4_k_cu_6f62384d4cuda3std3__45__cpo3endE,@object
	.size		_ZN34_INTERNAL_0e5d66cb_4_k_cu_6f62384d4cuda3std3__45__cpo3endE,(_ZN34_INTERNAL_0e5d66cb_4_k_cu_6f62384d4cuda3std6ranges3__45__cpo3endE - _ZN34_INTERNAL_0e5d66cb_4_k_cu_6f62384d4cuda3std3__45__cpo3endE)
_ZN34_INTERNAL_0e5d66cb_4_k_cu_6f62384d4cuda3std3__45__cpo3endE:
	.zero		1
	.type		_ZN34_INTERNAL_0e5d66cb_4_k_cu_6f62384d4cuda3std6ranges3__45__cpo3endE,@object
	.size		_ZN34_INTERNAL_0e5d66cb_4_k_cu_6f62384d4cuda3std6ranges3__45__cpo3endE,(_ZN34_INTERNAL_0e5d66cb_4_k_cu_6f62384d4cuda3std3__419piecewise_constructE - _ZN34_INTERNAL_0e5d66cb_4_k_cu_6f62384d4cuda3std6ranges3__45__cpo3endE)
_ZN34_INTERNAL_0e5d66cb_4_k_cu_6f62384d4cuda3std6ranges3__45__cpo3endE:
	.zero		1
	.type		_ZN34_INTERNAL_0e5d66cb_4_k_cu_6f62384d4cuda3std3__419piecewise_constructE,@object
	.size		_ZN34_INTERNAL_0e5d66cb_4_k_cu_6f62384d4cuda3std3__419piecewise_constructE,(_ZN34_INTERNAL_0e5d66cb_4_k_cu_6f62384d4cuda3std6ranges3__45__cpo5cdataE - _ZN34_INTERNAL_0e5d66cb_4_k_cu_6f62384d4cuda3std3__419piecewise_constructE)
_ZN34_INTERNAL_0e5d66cb_4_k_cu_6f62384d4cuda3std3__419piecewise_constructE:
	.zero		1
	.type		_ZN34_INTERNAL_0e5d66cb_4_k_cu_6f62384d4cuda3std6ranges3__45__cpo5cdataE,@object
	.size		_ZN34_INTERNAL_0e5d66cb_4_k_cu_6f62384d4cuda3std6ranges3__45__cpo5cdataE,(_ZN34_INTERNAL_0e5d66cb_4_k_cu_6f62384d6thrust24THRUST_300001_SM_1000_NS12placeholders2_8E - _ZN34_INTERNAL_0e5d66cb_4_k_cu_6f62384d4cuda3std6ranges3__45__cpo5cdataE)
_ZN34_INTERNAL_0e5d66cb_4_k_cu_6f62384d4cuda3std6ranges3__45__cpo5cdataE:
	.zero		1
	.type		_ZN34_INTERNAL_0e5d66cb_4_k_cu_6f62384d6thrust24THRUST_300001_SM_1000_NS12placeholders2_8E,@object
	.size		_ZN34_INTERNAL_0e5d66cb_4_k_cu_6f62384d6thrust24THRUST_300001_SM_1000_NS12placeholders2_8E,(_ZN34_INTERNAL_0e5d66cb_4_k_cu_6f62384d4cuda3std3__45__cpo4rendE - _ZN34_INTERNAL_0e5d66cb_4_k_cu_6f62384d6thrust24THRUST_300001_SM_1000_NS12placeholders2_8E)
_ZN34_INTERNAL_0e5d66cb_4_k_cu_6f62384d6thrust24THRUST_300001_SM_1000_NS12placeholders2_8E:
	.zero		1
	.type		_ZN34_INTERNAL_0e5d66cb_4_k_cu_6f62384d4cuda3std3__45__cpo4rendE,@object
	.size		_ZN34_INTERNAL_0e5d66cb_4_k_cu_6f62384d4cuda3std3__45__cpo4rendE,(_ZN34_INTERNAL_0e5d66cb_4_k_cu_6f62384d4cuda3std6ranges3__45__cpo9iter_swapE - _ZN34_INTERNAL_0e5d66cb_4_k_cu_6f62384d4cuda3std3__45__cpo4rendE)
_ZN34_INTERNAL_0e5d66cb_4_k_cu_6f62384d4cuda3std3__45__cpo4rendE:
	.zero		1
	.type		_ZN34_INTERNAL_0e5d66cb_4_k_cu_6f62384d4cuda3std6ranges3__45__cpo9iter_swapE,@object
	.size		_ZN34_INTERNAL_0e5d66cb_4_k_cu_6f62384d4cuda3std6ranges3__45__cpo9iter_swapE,(_ZN34_INTERNAL_0e5d66cb_4_k_cu_6f62384d4cuda3std3__48unexpectE - _ZN34_INTERNAL_0e5d66cb_4_k_cu_6f62384d4cuda3std6ranges3__45__cpo9iter_swapE)
_ZN34_INTERNAL_0e5d66cb_4_k_cu_6f62384d4cuda3std6ranges3__45__cpo9iter_swapE:
	.zero		1
	.type		_ZN34_INTERNAL_0e5d66cb_4_k_cu_6f62384d4cuda3std3__48unexpectE,@object
	.size		_ZN34_INTERNAL_0e5d66cb_4_k_cu_6f62384d4cuda3std3__48unexpectE,(_ZN34_INTERNAL_0e5d66cb_4_k_cu_6f62384d6thrust24THRUST_300001_SM_1000_NS6system6detail10sequential3seqE - _ZN34_INTERNAL_0e5d66cb_4_k_cu_6f62384d4cuda3std3__48unexpectE)
_ZN34_INTERNAL_0e5d66cb_4_k_cu_6f62384d4cuda3std3__48unexpectE:
	.zero		1
	.type		_ZN34_INTERNAL_0e5d66cb_4_k_cu_6f62384d6thrust24THRUST_300001_SM_1000_NS6system6detail10sequential3seqE,@object
	.size		_ZN34_INTERNAL_0e5d66cb_4_k_cu_6f62384d6thrust24THRUST_300001_SM_1000_NS6system6detail10sequential3seqE,(.L_29 - _ZN34_INTERNAL_0e5d66cb_4_k_cu_6f62384d6thrust24THRUST_300001_SM_1000_NS6system6detail10sequential3seqE)
_ZN34_INTERNAL_0e5d66cb_4_k_cu_6f62384d6thrust24THRUST_300001_SM_1000_NS6system6detail10sequential3seqE:
	.zero		1
.L_29:


//--------------------- .nv.shared._ZN3cub18CUB_300001_SM_10006detail6reduce18DeviceReduceKernelINS2_10policy_hubIfjN4cuda3std3__44plusIvEEE10Policy1000EPfjS9_fNS7_10__identityEEEvT0_PT3_T1_NS0_13GridEvenShareISH_EET2_T4_ --------------------------
	.section	.nv.shared._ZN3cub18CUB_300001_SM_10006detail6reduce18DeviceReduceKernelINS2_10policy_hubIfjN4cuda3std3__44plusIvEEE10Policy1000EPfjS9_fNS7_10__identityEEEvT0_PT3_T1_NS0_13GridEvenShareISH_EET2_T4_,"aw",@nobits
	.sectionflags	@""
	.align	4
.nv.shared._ZN3cub18CUB_300001_SM_10006detail6reduce18DeviceReduceKernelINS2_10policy_hubIfjN4cuda3std3__44plusIvEEE10Policy1000EPfjS9_fNS7_10__identityEEEvT0_PT3_T1_NS0_13GridEvenShareISH_EET2_T4_:
	.zero		1108


//--------------------- .nv.shared._ZN3cub18CUB_300001_SM_10006detail6reduce28DeviceReduceSingleTileKernelINS2_10policy_hubIfjN4cuda3std3__44plusIvEEE10Policy1000EPfSC_jS9_ffNS7_10__identityEEEvT0_T1_T2_T3_T4_T6_ --------------------------
	.section	.nv.shared._ZN3cub18CUB_300001_SM_10006detail6reduce28DeviceReduceSingleTileKernelINS2_10policy_hubIfjN4cuda3std3__44plusIvEEE10Policy1000EPfSC_jS9_ffNS7_10__identityEEEvT0_T1_T2_T3_T4_T6_,"aw",@nobits
	.sectionflags	@""
	.align	4
.nv.shared._ZN3cub18CUB_300001_SM_10006detail6reduce28DeviceReduceSingleTileKernelINS2_10policy_hubIfjN4cuda3std3__44plusIvEEE10Policy1000EPfSC_jS9_ffNS7_10__identityEEEvT0_T1_T2_T3_T4_T6_:
	.zero		1108


//--------------------- .nv.shared._Z30warpShuffleReductionVectorizedILj1024EEvPfS0_i --------------------------
	.section	.nv.shared._Z30warpShuffleReductionVectorizedILj1024EEvPfS0_i,"aw",@nobits
	.sectionflags	@""
	.align	4
.nv.shared._Z30warpShuffleReductionVectorizedILj1024EEvPfS0_i:
	.zero		1152


//--------------------- .nv.shared._Z20warpShuffleReductionILj1024EEvPfS0_i --------------------------
	.section	.nv.shared._Z20warpShuffleReductionILj1024EEvPfS0_i,"aw",@nobits
	.sectionflags	@""
	.align	4
.nv.shared._Z20warpShuffleReductionILj1024EEvPfS0_i:
	.zero		1152


//--------------------- .nv.constant0._ZN3cub18CUB_300001_SM_10006detail6reduce28DeviceReduceSingleTileKernelINS2_10policy_hubIfjN4cuda3std3__44plusIvEEE10Policy1000EPfSC_iS9_ffNS7_10__identityEEEvT0_T1_T2_T3_T4_T6_ --------------------------
	.section	.nv.constant0._ZN3cub18CUB_300001_SM_10006detail6reduce28DeviceReduceSingleTileKernelINS2_10policy_hubIfjN4cuda3std3__44plusIvEEE10Policy1000EPfSC_iS9_ffNS7_10__identityEEEvT0_T1_T2_T3_T4_T6_,"a",@progbits
	.sectionflags	@""
	.align	4
.nv.constant0._ZN3cub18CUB_300001_SM_10006detail6reduce28DeviceReduceSingleTileKernelINS2_10policy_hubIfjN4cuda3std3__44plusIvEEE10Policy1000EPfSC_iS9_ffNS7_10__identityEEEvT0_T1_T2_T3_T4_T6_:
	.zero		925


//--------------------- .nv.constant0._ZN3cub18CUB_300001_SM_10006detail6reduce18DeviceReduceKernelINS2_10policy_hubIfjN4cuda3std3__44plusIvEEE10Policy1000EPfjS9_fNS7_10__identityEEEvT0_PT3_T1_NS0_13GridEvenShareISH_EET2_T4_ --------------------------
	.section	.nv.constant0._ZN3cub18CUB_300001_SM_10006detail6reduce18DeviceReduceKernelINS2_10policy_hubIfjN4cuda3std3__44plusIvEEE10Policy1000EPfjS9_fNS7_10__identityEEEvT0_PT3_T1_NS0_13GridEvenShareISH_EET2_T4_,"a",@progbits
	.sectionflags	@""
	.align	4
.nv.constant0._ZN3cub18CUB_300001_SM_10006detail6reduce18DeviceReduceKernelINS2_10policy_hubIfjN4cuda3std3__44plusIvEEE10Policy1000EPfjS9_fNS7_10__identityEEEvT0_PT3_T1_NS0_13GridEvenShareISH_EET2_T4_:
	.zero		958


//--------------------- .nv.constant0._ZN3cub18CUB_300001_SM_10006detail6reduce28DeviceReduceSingleTileKernelINS2_10policy_hubIfjN4cuda3std3__44plusIvEEE10Policy1000EPfSC_jS9_ffNS7_10__identityEEEvT0_T1_T2_T3_T4_T6_ --------------------------
	.section	.nv.constant0._ZN3cub18CUB_300001_SM_10006detail6reduce28DeviceReduceSingleTileKernelINS2_10policy_hubIfjN4cuda3std3__44plusIvEEE10Policy1000EPfSC_jS9_ffNS7_10__identityEEEvT0_T1_T2_T3_T4_T6_,"a",@progbits
	.sectionflags	@""
	.align	4
.nv.constant0._ZN3cub18CUB_300001_SM_10006detail6reduce28DeviceReduceSingleTileKernelINS2_10policy_hubIfjN4cuda3std3__44plusIvEEE10Policy1000EPfSC_jS9_ffNS7_10__identityEEEvT0_T1_T2_T3_T4_T6_:
	.zero		925


//--------------------- .nv.constant0._ZN3cub18CUB_300001_SM_10006detail11EmptyKernelIvEEvv --------------------------
	.section	.nv.constant0._ZN3cub18CUB_300001_SM_10006detail11EmptyKernelIvEEvv,"a",@progbits
	.sectionflags	@""
	.align	4
.nv.constant0._ZN3cub18CUB_300001_SM_10006detail11EmptyKernelIvEEvv:
	.zero		896


//--------------------- .nv.constant0._Z30warpShuffleReductionVectorizedILj1024EEvPfS0_i --------------------------
	.section	.nv.constant0._Z30warpShuffleReductionVectorizedILj1024EEvPfS0_i,"a",@progbits
	.sectionflags	@""
	.align	4
.nv.constant0._Z30warpShuffleReductionVectorizedILj1024EEvPfS0_i:
	.zero		916


//--------------------- .nv.constant0._Z20warpShuffleReductionILj1024EEvPfS0_i --------------------------
	.section	.nv.constant0._Z20warpShuffleReductionILj1024EEvPfS0_i,"a",@progbits
	.sectionflags	@""
	.align	4
.nv.constant0._Z20warpShuffleReductionILj1024EEvPfS0_i:
	.zero		916


//--------------------- .nv.constant0._Z14finalReductionPfS_i --------------------------
	.section	.nv.constant0._Z14finalReductionPfS_i,"a",@progbits
	.sectionflags	@""
	.align	4
.nv.constant0._Z14finalReductionPfS_i:
	.zero		916


//--------------------- SYMBOLS --------------------------

	.type		.nv.reservedSmem.offset0,@object
	.size		.nv.reservedSmem.offset0,0x4
	.type		.nv.reservedSmem.cap,@object
	.size		.nv.reservedSmem.cap,0x4
